//
// Generated by NVIDIA NVVM Compiler
//
// Compiler Build ID: CL-36424714
// Cuda compilation tools, release 13.0, V13.0.88
// Based on NVVM 20.0.0
//

.version 9.0
.target sm_100
.address_size 64

	// .globl	_Z19fp32_sincos_sfu_1_8Pf

.visible .entry _Z19fp32_sincos_sfu_1_8Pf(
	.param .u64 .ptr .align 1 _Z19fp32_sincos_sfu_1_8Pf_param_0
)
{
	.reg .pred 	%p<3>;
	.reg .b32 	%r<14>;
	.reg .b32 	%f<406>;
	.reg .b64 	%rd<5>;

	ld.param.u64 	%rd1, [_Z19fp32_sincos_sfu_1_8Pf_param_0];
	mov.u32 	%r1, %tid.x;
	cvt.rn.f32.u32 	%f404, %r1;
	mov.f32 	%f405, 0f3F800000;
	mov.b32 	%r12, 0;
$L__BB0_1:
	mov.b32 	%r13, 0;
$L__BB0_2:
	mov.f32 	%f390, 0f40400000;
	// begin inline asm
	fma.rn.f32 %f10, %f405, %f390, %f404;
	// end inline asm
	// begin inline asm
	sin.approx.f32  %f14, %f10;
	// end inline asm
	// begin inline asm
	fma.rn.f32 %f16, %f14, %f390, %f10;
	// end inline asm
	// begin inline asm
	sin.approx.f32  %f20, %f16;
	// end inline asm
	// begin inline asm
	fma.rn.f32 %f22, %f20, %f390, %f16;
	// end inline asm
	// begin inline asm
	sin.approx.f32  %f26, %f22;
	// end inline asm
	// begin inline asm
	fma.rn.f32 %f28, %f26, %f390, %f22;
	// end inline asm
	// begin inline asm
	sin.approx.f32  %f32, %f28;
	// end inline asm
	// begin inline asm
	fma.rn.f32 %f34, %f32, %f390, %f28;
	// end inline asm
	// begin inline asm
	sin.approx.f32  %f38, %f34;
	// end inline asm
	// begin inline asm
	fma.rn.f32 %f40, %f38, %f390, %f34;
	// end inline asm
	// begin inline asm
	sin.approx.f32  %f44, %f40;
	// end inline asm
	// begin inline asm
	fma.rn.f32 %f46, %f44, %f390, %f40;
	// end inline asm
	// begin inline asm
	sin.approx.f32  %f50, %f46;
	// end inline asm
	// begin inline asm
	fma.rn.f32 %f52, %f50, %f390, %f46;
	// end inline asm
	// begin inline asm
	sin.approx.f32  %f56, %f52;
	// end inline asm
	// begin inline asm
	fma.rn.f32 %f58, %f56, %f390, %f52;
	// end inline asm
	// begin inline asm
	sin.approx.f32  %f62, %f58;
	// end inline asm
	// begin inline asm
	fma.rn.f32 %f64, %f62, %f390, %f58;
	// end inline asm
	// begin inline asm
	sin.approx.f32  %f68, %f64;
	// end inline asm
	// begin inline asm
	fma.rn.f32 %f70, %f68, %f390, %f64;
	// end inline asm
	// begin inline asm
	sin.approx.f32  %f74, %f70;
	// end inline asm
	// begin inline asm
	fma.rn.f32 %f76, %f74, %f390, %f70;
	// end inline asm
	// begin inline asm
	sin.approx.f32  %f80, %f76;
	// end inline asm
	// begin inline asm
	fma.rn.f32 %f82, %f80, %f390, %f76;
	// end inline asm
	// begin inline asm
	sin.approx.f32  %f86, %f82;
	// end inline asm
	// begin inline asm
	fma.rn.f32 %f88, %f86, %f390, %f82;
	// end inline asm
	// begin inline asm
	sin.approx.f32  %f92, %f88;
	// end inline asm
	// begin inline asm
	fma.rn.f32 %f94, %f92, %f390, %f88;
	// end inline asm
	// begin inline asm
	sin.approx.f32  %f98, %f94;
	// end inline asm
	// begin inline asm
	fma.rn.f32 %f100, %f98, %f390, %f94;
	// end inline asm
	// begin inline asm
	sin.approx.f32  %f104, %f100;
	// end inline asm
	// begin inline asm
	fma.rn.f32 %f106, %f104, %f390, %f100;
	// end inline asm
	// begin inline asm
	sin.approx.f32  %f110, %f106;
	// end inline asm
	// begin inline asm
	fma.rn.f32 %f112, %f110, %f390, %f106;
	// end inline asm
	// begin inline asm
	sin.approx.f32  %f116, %f112;
	// end inline asm
	// begin inline asm
	fma.rn.f32 %f118, %f116, %f390, %f112;
	// end inline asm
	// begin inline asm
	sin.approx.f32  %f122, %f118;
	// end inline asm
	// begin inline asm
	fma.rn.f32 %f124, %f122, %f390, %f118;
	// end inline asm
	// begin inline asm
	sin.approx.f32  %f128, %f124;
	// end inline asm
	// begin inline asm
	fma.rn.f32 %f130, %f128, %f390, %f124;
	// end inline asm
	// begin inline asm
	sin.approx.f32  %f134, %f130;
	// end inline asm
	// begin inline asm
	fma.rn.f32 %f136, %f134, %f390, %f130;
	// end inline asm
	// begin inline asm
	sin.approx.f32  %f140, %f136;
	// end inline asm
	// begin inline asm
	fma.rn.f32 %f142, %f140, %f390, %f136;
	// end inline asm
	// begin inline asm
	sin.approx.f32  %f146, %f142;
	// end inline asm
	// begin inline asm
	fma.rn.f32 %f148, %f146, %f390, %f142;
	// end inline asm
	// begin inline asm
	sin.approx.f32  %f152, %f148;
	// end inline asm
	// begin inline asm
	fma.rn.f32 %f154, %f152, %f390, %f148;
	// end inline asm
	// begin inline asm
	sin.approx.f32  %f158, %f154;
	// end inline asm
	// begin inline asm
	fma.rn.f32 %f160, %f158, %f390, %f154;
	// end inline asm
	// begin inline asm
	sin.approx.f32  %f164, %f160;
	// end inline asm
	// begin inline asm
	fma.rn.f32 %f166, %f164, %f390, %f160;
	// end inline asm
	// begin inline asm
	sin.approx.f32  %f170, %f166;
	// end inline asm
	// begin inline asm
	fma.rn.f32 %f172, %f170, %f390, %f166;
	// end inline asm
	// begin inline asm
	sin.approx.f32  %f176, %f172;
	// end inline asm
	// begin inline asm
	fma.rn.f32 %f178, %f176, %f390, %f172;
	// end inline asm
	// begin inline asm
	sin.approx.f32  %f182, %f178;
	// end inline asm
	// begin inline asm
	fma.rn.f32 %f184, %f182, %f390, %f178;
	// end inline asm
	// begin inline asm
	sin.approx.f32  %f188, %f184;
	// end inline asm
	// begin inline asm
	fma.rn.f32 %f190, %f188, %f390, %f184;
	// end inline asm
	// begin inline asm
	sin.approx.f32  %f194, %f190;
	// end inline asm
	// begin inline asm
	fma.rn.f32 %f196, %f194, %f390, %f190;
	// end inline asm
	// begin inline asm
	sin.approx.f32  %f200, %f196;
	// end inline asm
	// begin inline asm
	fma.rn.f32 %f202, %f200, %f390, %f196;
	// end inline asm
	// begin inline asm
	sin.approx.f32  %f206, %f202;
	// end inline asm
	// begin inline asm
	fma.rn.f32 %f208, %f206, %f390, %f202;
	// end inline asm
	// begin inline asm
	sin.approx.f32  %f212, %f208;
	// end inline asm
	// begin inline asm
	fma.rn.f32 %f214, %f212, %f390, %f208;
	// end inline asm
	// begin inline asm
	sin.approx.f32  %f218, %f214;
	// end inline asm
	// begin inline asm
	fma.rn.f32 %f220, %f218, %f390, %f214;
	// end inline asm
	// begin inline asm
	sin.approx.f32  %f224, %f220;
	// end inline asm
	// begin inline asm
	fma.rn.f32 %f226, %f224, %f390, %f220;
	// end inline asm
	// begin inline asm
	sin.approx.f32  %f230, %f226;
	// end inline asm
	// begin inline asm
	fma.rn.f32 %f232, %f230, %f390, %f226;
	// end inline asm
	// begin inline asm
	sin.approx.f32  %f236, %f232;
	// end inline asm
	// begin inline asm
	fma.rn.f32 %f238, %f236, %f390, %f232;
	// end inline asm
	// begin inline asm
	sin.approx.f32  %f242, %f238;
	// end inline asm
	// begin inline asm
	fma.rn.f32 %f244, %f242, %f390, %f238;
	// end inline asm
	// begin inline asm
	sin.approx.f32  %f248, %f244;
	// end inline asm
	// begin inline asm
	fma.rn.f32 %f250, %f248, %f390, %f244;
	// end inline asm
	// begin inline asm
	sin.approx.f32  %f254, %f250;
	// end inline asm
	// begin inline asm
	fma.rn.f32 %f256, %f254, %f390, %f250;
	// end inline asm
	// begin inline asm
	sin.approx.f32  %f260, %f256;
	// end inline asm
	// begin inline asm
	fma.rn.f32 %f262, %f260, %f390, %f256;
	// end inline asm
	// begin inline asm
	sin.approx.f32  %f266, %f262;
	// end inline asm
	// begin inline asm
	fma.rn.f32 %f268, %f266, %f390, %f262;
	// end inline asm
	// begin inline asm
	sin.approx.f32  %f272, %f268;
	// end inline asm
	// begin inline asm
	fma.rn.f32 %f274, %f272, %f390, %f268;
	// end inline asm
	// begin inline asm
	sin.approx.f32  %f278, %f274;
	// end inline asm
	// begin inline asm
	fma.rn.f32 %f280, %f278, %f390, %f274;
	// end inline asm
	// begin inline asm
	sin.approx.f32  %f284, %f280;
	// end inline asm
	// begin inline asm
	fma.rn.f32 %f286, %f284, %f390, %f280;
	// end inline asm
	// begin inline asm
	sin.approx.f32  %f290, %f286;
	// end inline asm
	// begin inline asm
	fma.rn.f32 %f292, %f290, %f390, %f286;
	// end inline asm
	// begin inline asm
	sin.approx.f32  %f296, %f292;
	// end inline asm
	// begin inline asm
	fma.rn.f32 %f298, %f296, %f390, %f292;
	// end inline asm
	// begin inline asm
	sin.approx.f32  %f302, %f298;
	// end inline asm
	// begin inline asm
	fma.rn.f32 %f304, %f302, %f390, %f298;
	// end inline asm
	// begin inline asm
	sin.approx.f32  %f308, %f304;
	// end inline asm
	// begin inline asm
	fma.rn.f32 %f310, %f308, %f390, %f304;
	// end inline asm
	// begin inline asm
	sin.approx.f32  %f314, %f310;
	// end inline asm
	// begin inline asm
	fma.rn.f32 %f316, %f314, %f390, %f310;
	// end inline asm
	// begin inline asm
	sin.approx.f32  %f320, %f316;
	// end inline asm
	// begin inline asm
	fma.rn.f32 %f322, %f320, %f390, %f316;
	// end inline asm
	// begin inline asm
	sin.approx.f32  %f326, %f322;
	// end inline asm
	// begin inline asm
	fma.rn.f32 %f328, %f326, %f390, %f322;
	// end inline asm
	// begin inline asm
	sin.approx.f32  %f332, %f328;
	// end inline asm
	// begin inline asm
	fma.rn.f32 %f334, %f332, %f390, %f328;
	// end inline asm
	// begin inline asm
	sin.approx.f32  %f338, %f334;
	// end inline asm
	// begin inline asm
	fma.rn.f32 %f340, %f338, %f390, %f334;
	// end inline asm
	// begin inline asm
	sin.approx.f32  %f344, %f340;
	// end inline asm
	// begin inline asm
	fma.rn.f32 %f346, %f344, %f390, %f340;
	// end inline asm
	// begin inline asm
	sin.approx.f32  %f350, %f346;
	// end inline asm
	// begin inline asm
	fma.rn.f32 %f352, %f350, %f390, %f346;
	// end inline asm
	// begin inline asm
	sin.approx.f32  %f356, %f352;
	// end inline asm
	// begin inline asm
	fma.rn.f32 %f358, %f356, %f390, %f352;
	// end inline asm
	// begin inline asm
	sin.approx.f32  %f362, %f358;
	// end inline asm
	// begin inline asm
	fma.rn.f32 %f364, %f362, %f390, %f358;
	// end inline asm
	// begin inline asm
	sin.approx.f32  %f368, %f364;
	// end inline asm
	// begin inline asm
	fma.rn.f32 %f370, %f368, %f390, %f364;
	// end inline asm
	// begin inline asm
	sin.approx.f32  %f374, %f370;
	// end inline asm
	// begin inline asm
	fma.rn.f32 %f376, %f374, %f390, %f370;
	// end inline asm
	// begin inline asm
	sin.approx.f32  %f380, %f376;
	// end inline asm
	// begin inline asm
	fma.rn.f32 %f382, %f380, %f390, %f376;
	// end inline asm
	// begin inline asm
	sin.approx.f32  %f386, %f382;
	// end inline asm
	// begin inline asm
	fma.rn.f32 %f404, %f386, %f390, %f382;
	// end inline asm
	// begin inline asm
	sin.approx.f32  %f405, %f404;
	// end inline asm
	// begin inline asm
	cos.approx.f32  %f394, %f404;
	// end inline asm
	add.s32 	%r13, %r13, 64;
	setp.ne.s32 	%p1, %r13, 8192;
	@%p1 bra 	$L__BB0_2;
	add.s32 	%r12, %r12, 1;
	setp.ne.s32 	%p2, %r12, 512;
	@%p2 bra 	$L__BB0_1;
	add.s32 	%r8, %r1, 1;
	cvt.rn.f32.u32 	%f396, %r8;
	cvta.to.global.u64 	%rd2, %rd1;
	add.f32 	%f397, %f404, %f396;
	add.f32 	%f398, %f405, %f397;
	add.f32 	%f399, %f394, %f398;
	add.f32 	%f400, %f399, 0f40400000;
	add.f32 	%f401, %f400, 0f40800000;
	mov.u32 	%r9, %ctaid.x;
	mov.u32 	%r10, %ntid.x;
	mad.lo.s32 	%r11, %r9, %r10, %r1;
	mul.wide.u32 	%rd3, %r11, 4;
	add.s64 	%rd4, %rd2, %rd3;
	st.global.f32 	[%rd4], %f401;
	ret;

}
	// .globl	_Z19fp32_sincos_sfu_1_4Pf
.visible .entry _Z19fp32_sincos_sfu_1_4Pf(
	.param .u64 .ptr .align 1 _Z19fp32_sincos_sfu_1_4Pf_param_0
)
{
	.reg .pred 	%p<3>;
	.reg .b32 	%r<14>;
	.reg .b32 	%f<406>;
	.reg .b64 	%rd<5>;

	ld.param.u64 	%rd1, [_Z19fp32_sincos_sfu_1_4Pf_param_0];
	mov.u32 	%r1, %tid.x;
	cvt.rn.f32.u32 	%f404, %r1;
	mov.f32 	%f405, 0f3F800000;
	mov.b32 	%r12, 0;
$L__BB1_1:
	mov.b32 	%r13, 0;
$L__BB1_2:
	mov.f32 	%f390, 0f40400000;
	// begin inline asm
	fma.rn.f32 %f10, %f405, %f390, %f404;
	// end inline asm
	// begin inline asm
	sin.approx.f32  %f14, %f10;
	// end inline asm
	// begin inline asm
	fma.rn.f32 %f16, %f14, %f390, %f10;
	// end inline asm
	// begin inline asm
	sin.approx.f32  %f20, %f16;
	// end inline asm
	// begin inline asm
	fma.rn.f32 %f22, %f20, %f390, %f16;
	// end inline asm
	// begin inline asm
	sin.approx.f32  %f26, %f22;
	// end inline asm
	// begin inline asm
	fma.rn.f32 %f28, %f26, %f390, %f22;
	// end inline asm
	// begin inline asm
	sin.approx.f32  %f32, %f28;
	// end inline asm
	// begin inline asm
	fma.rn.f32 %f34, %f32, %f390, %f28;
	// end inline asm
	// begin inline asm
	sin.approx.f32  %f38, %f34;
	// end inline asm
	// begin inline asm
	fma.rn.f32 %f40, %f38, %f390, %f34;
	// end inline asm
	// begin inline asm
	sin.approx.f32  %f44, %f40;
	// end inline asm
	// begin inline asm
	fma.rn.f32 %f46, %f44, %f390, %f40;
	// end inline asm
	// begin inline asm
	sin.approx.f32  %f50, %f46;
	// end inline asm
	// begin inline asm
	fma.rn.f32 %f52, %f50, %f390, %f46;
	// end inline asm
	// begin inline asm
	sin.approx.f32  %f56, %f52;
	// end inline asm
	// begin inline asm
	fma.rn.f32 %f58, %f56, %f390, %f52;
	// end inline asm
	// begin inline asm
	sin.approx.f32  %f62, %f58;
	// end inline asm
	// begin inline asm
	fma.rn.f32 %f64, %f62, %f390, %f58;
	// end inline asm
	// begin inline asm
	sin.approx.f32  %f68, %f64;
	// end inline asm
	// begin inline asm
	fma.rn.f32 %f70, %f68, %f390, %f64;
	// end inline asm
	// begin inline asm
	sin.approx.f32  %f74, %f70;
	// end inline asm
	// begin inline asm
	fma.rn.f32 %f76, %f74, %f390, %f70;
	// end inline asm
	// begin inline asm
	sin.approx.f32  %f80, %f76;
	// end inline asm
	// begin inline asm
	fma.rn.f32 %f82, %f80, %f390, %f76;
	// end inline asm
	// begin inline asm
	sin.approx.f32  %f86, %f82;
	// end inline asm
	// begin inline asm
	fma.rn.f32 %f88, %f86, %f390, %f82;
	// end inline asm
	// begin inline asm
	sin.approx.f32  %f92, %f88;
	// end inline asm
	// begin inline asm
	fma.rn.f32 %f94, %f92, %f390, %f88;
	// end inline asm
	// begin inline asm
	sin.approx.f32  %f98, %f94;
	// end inline asm
	// begin inline asm
	fma.rn.f32 %f100, %f98, %f390, %f94;
	// end inline asm
	// begin inline asm
	sin.approx.f32  %f104, %f100;
	// end inline asm
	// begin inline asm
	fma.rn.f32 %f106, %f104, %f390, %f100;
	// end inline asm
	// begin inline asm
	sin.approx.f32  %f110, %f106;
	// end inline asm
	// begin inline asm
	fma.rn.f32 %f112, %f110, %f390, %f106;
	// end inline asm
	// begin inline asm
	sin.approx.f32  %f116, %f112;
	// end inline asm
	// begin inline asm
	fma.rn.f32 %f118, %f116, %f390, %f112;
	// end inline asm
	// begin inline asm
	sin.approx.f32  %f122, %f118;
	// end inline asm
	// begin inline asm
	fma.rn.f32 %f124, %f122, %f390, %f118;
	// end inline asm
	// begin inline asm
	sin.approx.f32  %f128, %f124;
	// end inline asm
	// begin inline asm
	fma.rn.f32 %f130, %f128, %f390, %f124;
	// end inline asm
	// begin inline asm
	sin.approx.f32  %f134, %f130;
	// end inline asm
	// begin inline asm
	fma.rn.f32 %f136, %f134, %f390, %f130;
	// end inline asm
	// begin inline asm
	sin.approx.f32  %f140, %f136;
	// end inline asm
	// begin inline asm
	fma.rn.f32 %f142, %f140, %f390, %f136;
	// end inline asm
	// begin inline asm
	sin.approx.f32  %f146, %f142;
	// end inline asm
	// begin inline asm
	fma.rn.f32 %f148, %f146, %f390, %f142;
	// end inline asm
	// begin inline asm
	sin.approx.f32  %f152, %f148;
	// end inline asm
	// begin inline asm
	fma.rn.f32 %f154, %f152, %f390, %f148;
	// end inline asm
	// begin inline asm
	sin.approx.f32  %f158, %f154;
	// end inline asm
	// begin inline asm
	fma.rn.f32 %f160, %f158, %f390, %f154;
	// end inline asm
	// begin inline asm
	sin.approx.f32  %f164, %f160;
	// end inline asm
	// begin inline asm
	fma.rn.f32 %f166, %f164, %f390, %f160;
	// end inline asm
	// begin inline asm
	sin.approx.f32  %f170, %f166;
	// end inline asm
	// begin inline asm
	fma.rn.f32 %f172, %f170, %f390, %f166;
	// end inline asm
	// begin inline asm
	sin.approx.f32  %f176, %f172;
	// end inline asm
	// begin inline asm
	fma.rn.f32 %f178, %f176, %f390, %f172;
	// end inline asm
	// begin inline asm
	sin.approx.f32  %f182, %f178;
	// end inline asm
	// begin inline asm
	fma.rn.f32 %f184, %f182, %f390, %f178;
	// end inline asm
	// begin inline asm
	sin.approx.f32  %f188, %f184;
	// end inline asm
	// begin inline asm
	fma.rn.f32 %f190, %f188, %f390, %f184;
	// end inline asm
	// begin inline asm
	sin.approx.f32  %f194, %f190;
	// end inline asm
	// begin inline asm
	fma.rn.f32 %f196, %f194, %f390, %f190;
	// end inline asm
	// begin inline asm
	sin.approx.f32  %f200, %f196;
	// end inline asm
	// begin inline asm
	fma.rn.f32 %f202, %f200, %f390, %f196;
	// end inline asm
	// begin inline asm
	sin.approx.f32  %f206, %f202;
	// end inline asm
	// begin inline asm
	fma.rn.f32 %f208, %f206, %f390, %f202;
	// end inline asm
	// begin inline asm
	sin.approx.f32  %f212, %f208;
	// end inline asm
	// begin inline asm
	fma.rn.f32 %f214, %f212, %f390, %f208;
	// end inline asm
	// begin inline asm
	sin.approx.f32  %f218, %f214;
	// end inline asm
	// begin inline asm
	fma.rn.f32 %f220, %f218, %f390, %f214;
	// end inline asm
	// begin inline asm
	sin.approx.f32  %f224, %f220;
	// end inline asm
	// begin inline asm
	fma.rn.f32 %f226, %f224, %f390, %f220;
	// end inline asm
	// begin inline asm
	sin.approx.f32  %f230, %f226;
	// end inline asm
	// begin inline asm
	fma.rn.f32 %f232, %f230, %f390, %f226;
	// end inline asm
	// begin inline asm
	sin.approx.f32  %f236, %f232;
	// end inline asm
	// begin inline asm
	fma.rn.f32 %f238, %f236, %f390, %f232;
	// end inline asm
	// begin inline asm
	sin.approx.f32  %f242, %f238;
	// end inline asm
	// begin inline asm
	fma.rn.f32 %f244, %f242, %f390, %f238;
	// end inline asm
	// begin inline asm
	sin.approx.f32  %f248, %f244;
	// end inline asm
	// begin inline asm
	fma.rn.f32 %f250, %f248, %f390, %f244;
	// end inline asm
	// begin inline asm
	sin.approx.f32  %f254, %f250;
	// end inline asm
	// begin inline asm
	fma.rn.f32 %f256, %f254, %f390, %f250;
	// end inline asm
	// begin inline asm
	sin.approx.f32  %f260, %f256;
	// end inline asm
	// begin inline asm
	fma.rn.f32 %f262, %f260, %f390, %f256;
	// end inline asm
	// begin inline asm
	sin.approx.f32  %f266, %f262;
	// end inline asm
	// begin inline asm
	fma.rn.f32 %f268, %f266, %f390, %f262;
	// end inline asm
	// begin inline asm
	sin.approx.f32  %f272, %f268;
	// end inline asm
	// begin inline asm
	fma.rn.f32 %f274, %f272, %f390, %f268;
	// end inline asm
	// begin inline asm
	sin.approx.f32  %f278, %f274;
	// end inline asm
	// begin inline asm
	fma.rn.f32 %f280, %f278, %f390, %f274;
	// end inline asm
	// begin inline asm
	sin.approx.f32  %f284, %f280;
	// end inline asm
	// begin inline asm
	fma.rn.f32 %f286, %f284, %f390, %f280;
	// end inline asm
	// begin inline asm
	sin.approx.f32  %f290, %f286;
	// end inline asm
	// begin inline asm
	fma.rn.f32 %f292, %f290, %f390, %f286;
	// end inline asm
	// begin inline asm
	sin.approx.f32  %f296, %f292;
	// end inline asm
	// begin inline asm
	fma.rn.f32 %f298, %f296, %f390, %f292;
	// end inline asm
	// begin inline asm
	sin.approx.f32  %f302, %f298;
	// end inline asm
	// begin inline asm
	fma.rn.f32 %f304, %f302, %f390, %f298;
	// end inline asm
	// begin inline asm
	sin.approx.f32  %f308, %f304;
	// end inline asm
	// begin inline asm
	fma.rn.f32 %f310, %f308, %f390, %f304;
	// end inline asm
	// begin inline asm
	sin.approx.f32  %f314, %f310;
	// end inline asm
	// begin inline asm
	fma.rn.f32 %f316, %f314, %f390, %f310;
	// end inline asm
	// begin inline asm
	sin.approx.f32  %f320, %f316;
	// end inline asm
	// begin inline asm
	fma.rn.f32 %f322, %f320, %f390, %f316;
	// end inline asm
	// begin inline asm
	sin.approx.f32  %f326, %f322;
	// end inline asm
	// begin inline asm
	fma.rn.f32 %f328, %f326, %f390, %f322;
	// end inline asm
	// begin inline asm
	sin.approx.f32  %f332, %f328;
	// end inline asm
	// begin inline asm
	fma.rn.f32 %f334, %f332, %f390, %f328;
	// end inline asm
	// begin inline asm
	sin.approx.f32  %f338, %f334;
	// end inline asm
	// begin inline asm
	fma.rn.f32 %f340, %f338, %f390, %f334;
	// end inline asm
	// begin inline asm
	sin.approx.f32  %f344, %f340;
	// end inline asm
	// begin inline asm
	fma.rn.f32 %f346, %f344, %f390, %f340;
	// end inline asm
	// begin inline asm
	sin.approx.f32  %f350, %f346;
	// end inline asm
	// begin inline asm
	fma.rn.f32 %f352, %f350, %f390, %f346;
	// end inline asm
	// begin inline asm
	sin.approx.f32  %f356, %f352;
	// end inline asm
	// begin inline asm
	fma.rn.f32 %f358, %f356, %f390, %f352;
	// end inline asm
	// begin inline asm
	sin.approx.f32  %f362, %f358;
	// end inline asm
	// begin inline asm
	fma.rn.f32 %f364, %f362, %f390, %f358;
	// end inline asm
	// begin inline asm
	sin.approx.f32  %f368, %f364;
	// end inline asm
	// begin inline asm
	fma.rn.f32 %f370, %f368, %f390, %f364;
	// end inline asm
	// begin inline asm
	sin.approx.f32  %f374, %f370;
	// end inline asm
	// begin inline asm
	fma.rn.f32 %f376, %f374, %f390, %f370;
	// end inline asm
	// begin inline asm
	sin.approx.f32  %f380, %f376;
	// end inline asm
	// begin inline asm
	fma.rn.f32 %f382, %f380, %f390, %f376;
	// end inline asm
	// begin inline asm
	sin.approx.f32  %f386, %f382;
	// end inline asm
	// begin inline asm
	fma.rn.f32 %f404, %f386, %f390, %f382;
	// end inline asm
	// begin inline asm
	sin.approx.f32  %f405, %f404;
	// end inline asm
	// begin inline asm
	cos.approx.f32  %f394, %f404;
	// end inline asm
	add.s32 	%r13, %r13, 64;
	setp.ne.s32 	%p1, %r13, 8192;
	@%p1 bra 	$L__BB1_2;
	add.s32 	%r12, %r12, 1;
	setp.ne.s32 	%p2, %r12, 512;
	@%p2 bra 	$L__BB1_1;
	add.s32 	%r8, %r1, 1;
	cvt.rn.f32.u32 	%f396, %r8;
	cvta.to.global.u64 	%rd2, %rd1;
	add.f32 	%f397, %f404, %f396;
	add.f32 	%f398, %f405, %f397;
	add.f32 	%f399, %f394, %f398;
	add.f32 	%f400, %f399, 0f40400000;
	add.f32 	%f401, %f400, 0f40800000;
	mov.u32 	%r9, %ctaid.x;
	mov.u32 	%r10, %ntid.x;
	mad.lo.s32 	%r11, %r9, %r10, %r1;
	mul.wide.u32 	%rd3, %r11, 4;
	add.s64 	%rd4, %rd2, %rd3;
	st.global.f32 	[%rd4], %f401;
	ret;

}
	// .globl	_Z19fp32_sincos_sfu_1_2Pf
.visible .entry _Z19fp32_sincos_sfu_1_2Pf(
	.param .u64 .ptr .align 1 _Z19fp32_sincos_sfu_1_2Pf_param_0
)
{
	.reg .pred 	%p<3>;
	.reg .b32 	%r<14>;
	.reg .b32 	%f<406>;
	.reg .b64 	%rd<5>;

	ld.param.u64 	%rd1, [_Z19fp32_sincos_sfu_1_2Pf_param_0];
	mov.u32 	%r1, %tid.x;
	cvt.rn.f32.u32 	%f404, %r1;
	mov.f32 	%f405, 0f3F800000;
	mov.b32 	%r12, 0;
$L__BB2_1:
	mov.b32 	%r13, 0;
$L__BB2_2:
	mov.f32 	%f390, 0f40400000;
	// begin inline asm
	fma.rn.f32 %f10, %f405, %f390, %f404;
	// end inline asm
	// begin inline asm
	sin.approx.f32  %f14, %f10;
	// end inline asm
	// begin inline asm
	fma.rn.f32 %f16, %f14, %f390, %f10;
	// end inline asm
	// begin inline asm
	sin.approx.f32  %f20, %f16;
	// end inline asm
	// begin inline asm
	fma.rn.f32 %f22, %f20, %f390, %f16;
	// end inline asm
	// begin inline asm
	sin.approx.f32  %f26, %f22;
	// end inline asm
	// begin inline asm
	fma.rn.f32 %f28, %f26, %f390, %f22;
	// end inline asm
	// begin inline asm
	sin.approx.f32  %f32, %f28;
	// end inline asm
	// begin inline asm
	fma.rn.f32 %f34, %f32, %f390, %f28;
	// end inline asm
	// begin inline asm
	sin.approx.f32  %f38, %f34;
	// end inline asm
	// begin inline asm
	fma.rn.f32 %f40, %f38, %f390, %f34;
	// end inline asm
	// begin inline asm
	sin.approx.f32  %f44, %f40;
	// end inline asm
	// begin inline asm
	fma.rn.f32 %f46, %f44, %f390, %f40;
	// end inline asm
	// begin inline asm
	sin.approx.f32  %f50, %f46;
	// end inline asm
	// begin inline asm
	fma.rn.f32 %f52, %f50, %f390, %f46;
	// end inline asm
	// begin inline asm
	sin.approx.f32  %f56, %f52;
	// end inline asm
	// begin inline asm
	fma.rn.f32 %f58, %f56, %f390, %f52;
	// end inline asm
	// begin inline asm
	sin.approx.f32  %f62, %f58;
	// end inline asm
	// begin inline asm
	fma.rn.f32 %f64, %f62, %f390, %f58;
	// end inline asm
	// begin inline asm
	sin.approx.f32  %f68, %f64;
	// end inline asm
	// begin inline asm
	fma.rn.f32 %f70, %f68, %f390, %f64;
	// end inline asm
	// begin inline asm
	sin.approx.f32  %f74, %f70;
	// end inline asm
	// begin inline asm
	fma.rn.f32 %f76, %f74, %f390, %f70;
	// end inline asm
	// begin inline asm
	sin.approx.f32  %f80, %f76;
	// end inline asm
	// begin inline asm
	fma.rn.f32 %f82, %f80, %f390, %f76;
	// end inline asm
	// begin inline asm
	sin.approx.f32  %f86, %f82;
	// end inline asm
	// begin inline asm
	fma.rn.f32 %f88, %f86, %f390, %f82;
	// end inline asm
	// begin inline asm
	sin.approx.f32  %f92, %f88;
	// end inline asm
	// begin inline asm
	fma.rn.f32 %f94, %f92, %f390, %f88;
	// end inline asm
	// begin inline asm
	sin.approx.f32  %f98, %f94;
	// end inline asm
	// begin inline asm
	fma.rn.f32 %f100, %f98, %f390, %f94;
	// end inline asm
	// begin inline asm
	sin.approx.f32  %f104, %f100;
	// end inline asm
	// begin inline asm
	fma.rn.f32 %f106, %f104, %f390, %f100;
	// end inline asm
	// begin inline asm
	sin.approx.f32  %f110, %f106;
	// end inline asm
	// begin inline asm
	fma.rn.f32 %f112, %f110, %f390, %f106;
	// end inline asm
	// begin inline asm
	sin.approx.f32  %f116, %f112;
	// end inline asm
	// begin inline asm
	fma.rn.f32 %f118, %f116, %f390, %f112;
	// end inline asm
	// begin inline asm
	sin.approx.f32  %f122, %f118;
	// end inline asm
	// begin inline asm
	fma.rn.f32 %f124, %f122, %f390, %f118;
	// end inline asm
	// begin inline asm
	sin.approx.f32  %f128, %f124;
	// end inline asm
	// begin inline asm
	fma.rn.f32 %f130, %f128, %f390, %f124;
	// end inline asm
	// begin inline asm
	sin.approx.f32  %f134, %f130;
	// end inline asm
	// begin inline asm
	fma.rn.f32 %f136, %f134, %f390, %f130;
	// end inline asm
	// begin inline asm
	sin.approx.f32  %f140, %f136;
	// end inline asm
	// begin inline asm
	fma.rn.f32 %f142, %f140, %f390, %f136;
	// end inline asm
	// begin inline asm
	sin.approx.f32  %f146, %f142;
	// end inline asm
	// begin inline asm
	fma.rn.f32 %f148, %f146, %f390, %f142;
	// end inline asm
	// begin inline asm
	sin.approx.f32  %f152, %f148;
	// end inline asm
	// begin inline asm
	fma.rn.f32 %f154, %f152, %f390, %f148;
	// end inline asm
	// begin inline asm
	sin.approx.f32  %f158, %f154;
	// end inline asm
	// begin inline asm
	fma.rn.f32 %f160, %f158, %f390, %f154;
	// end inline asm
	// begin inline asm
	sin.approx.f32  %f164, %f160;
	// end inline asm
	// begin inline asm
	fma.rn.f32 %f166, %f164, %f390, %f160;
	// end inline asm
	// begin inline asm
	sin.approx.f32  %f170, %f166;
	// end inline asm
	// begin inline asm
	fma.rn.f32 %f172, %f170, %f390, %f166;
	// end inline asm
	// begin inline asm
	sin.approx.f32  %f176, %f172;
	// end inline asm
	// begin inline asm
	fma.rn.f32 %f178, %f176, %f390, %f172;
	// end inline asm
	// begin inline asm
	sin.approx.f32  %f182, %f178;
	// end inline asm
	// begin inline asm
	fma.rn.f32 %f184, %f182, %f390, %f178;
	// end inline asm
	// begin inline asm
	sin.approx.f32  %f188, %f184;
	// end inline asm
	// begin inline asm
	fma.rn.f32 %f190, %f188, %f390, %f184;
	// end inline asm
	// begin inline asm
	sin.approx.f32  %f194, %f190;
	// end inline asm
	// begin inline asm
	fma.rn.f32 %f196, %f194, %f390, %f190;
	// end inline asm
	// begin inline asm
	sin.approx.f32  %f200, %f196;
	// end inline asm
	// begin inline asm
	fma.rn.f32 %f202, %f200, %f390, %f196;
	// end inline asm
	// begin inline asm
	sin.approx.f32  %f206, %f202;
	// end inline asm
	// begin inline asm
	fma.rn.f32 %f208, %f206, %f390, %f202;
	// end inline asm
	// begin inline asm
	sin.approx.f32  %f212, %f208;
	// end inline asm
	// begin inline asm
	fma.rn.f32 %f214, %f212, %f390, %f208;
	// end inline asm
	// begin inline asm
	sin.approx.f32  %f218, %f214;
	// end inline asm
	// begin inline asm
	fma.rn.f32 %f220, %f218, %f390, %f214;
	// end inline asm
	// begin inline asm
	sin.approx.f32  %f224, %f220;
	// end inline asm
	// begin inline asm
	fma.rn.f32 %f226, %f224, %f390, %f220;
	// end inline asm
	// begin inline asm
	sin.approx.f32  %f230, %f226;
	// end inline asm
	// begin inline asm
	fma.rn.f32 %f232, %f230, %f390, %f226;
	// end inline asm
	// begin inline asm
	sin.approx.f32  %f236, %f232;
	// end inline asm
	// begin inline asm
	fma.rn.f32 %f238, %f236, %f390, %f232;
	// end inline asm
	// begin inline asm
	sin.approx.f32  %f242, %f238;
	// end inline asm
	// begin inline asm
	fma.rn.f32 %f244, %f242, %f390, %f238;
	// end inline asm
	// begin inline asm
	sin.approx.f32  %f248, %f244;
	// end inline asm
	// begin inline asm
	fma.rn.f32 %f250, %f248, %f390, %f244;
	// end inline asm
	// begin inline asm
	sin.approx.f32  %f254, %f250;
	// end inline asm
	// begin inline asm
	fma.rn.f32 %f256, %f254, %f390, %f250;
	// end inline asm
	// begin inline asm
	sin.approx.f32  %f260, %f256;
	// end inline asm
	// begin inline asm
	fma.rn.f32 %f262, %f260, %f390, %f256;
	// end inline asm
	// begin inline asm
	sin.approx.f32  %f266, %f262;
	// end inline asm
	// begin inline asm
	fma.rn.f32 %f268, %f266, %f390, %f262;
	// end inline asm
	// begin inline asm
	sin.approx.f32  %f272, %f268;
	// end inline asm
	// begin inline asm
	fma.rn.f32 %f274, %f272, %f390, %f268;
	// end inline asm
	// begin inline asm
	sin.approx.f32  %f278, %f274;
	// end inline asm
	// begin inline asm
	fma.rn.f32 %f280, %f278, %f390, %f274;
	// end inline asm
	// begin inline asm
	sin.approx.f32  %f284, %f280;
	// end inline asm
	// begin inline asm
	fma.rn.f32 %f286, %f284, %f390, %f280;
	// end inline asm
	// begin inline asm
	sin.approx.f32  %f290, %f286;
	// end inline asm
	// begin inline asm
	fma.rn.f32 %f292, %f290, %f390, %f286;
	// end inline asm
	// begin inline asm
	sin.approx.f32  %f296, %f292;
	// end inline asm
	// begin inline asm
	fma.rn.f32 %f298, %f296, %f390, %f292;
	// end inline asm
	// begin inline asm
	sin.approx.f32  %f302, %f298;
	// end inline asm
	// begin inline asm
	fma.rn.f32 %f304, %f302, %f390, %f298;
	// end inline asm
	// begin inline asm
	sin.approx.f32  %f308, %f304;
	// end inline asm
	// begin inline asm
	fma.rn.f32 %f310, %f308, %f390, %f304;
	// end inline asm
	// begin inline asm
	sin.approx.f32  %f314, %f310;
	// end inline asm
	// begin inline asm
	fma.rn.f32 %f316, %f314, %f390, %f310;
	// end inline asm
	// begin inline asm
	sin.approx.f32  %f320, %f316;
	// end inline asm
	// begin inline asm
	fma.rn.f32 %f322, %f320, %f390, %f316;
	// end inline asm
	// begin inline asm
	sin.approx.f32  %f326, %f322;
	// end inline asm
	// begin inline asm
	fma.rn.f32 %f328, %f326, %f390, %f322;
	// end inline asm
	// begin inline asm
	sin.approx.f32  %f332, %f328;
	// end inline asm
	// begin inline asm
	fma.rn.f32 %f334, %f332, %f390, %f328;
	// end inline asm
	// begin inline asm
	sin.approx.f32  %f338, %f334;
	// end inline asm
	// begin inline asm
	fma.rn.f32 %f340, %f338, %f390, %f334;
	// end inline asm
	// begin inline asm
	sin.approx.f32  %f344, %f340;
	// end inline asm
	// begin inline asm
	fma.rn.f32 %f346, %f344, %f390, %f340;
	// end inline asm
	// begin inline asm
	sin.approx.f32  %f350, %f346;
	// end inline asm
	// begin inline asm
	fma.rn.f32 %f352, %f350, %f390, %f346;
	// end inline asm
	// begin inline asm
	sin.approx.f32  %f356, %f352;
	// end inline asm
	// begin inline asm
	fma.rn.f32 %f358, %f356, %f390, %f352;
	// end inline asm
	// begin inline asm
	sin.approx.f32  %f362, %f358;
	// end inline asm
	// begin inline asm
	fma.rn.f32 %f364, %f362, %f390, %f358;
	// end inline asm
	// begin inline asm
	sin.approx.f32  %f368, %f364;
	// end inline asm
	// begin inline asm
	fma.rn.f32 %f370, %f368, %f390, %f364;
	// end inline asm
	// begin inline asm
	sin.approx.f32  %f374, %f370;
	// end inline asm
	// begin inline asm
	fma.rn.f32 %f376, %f374, %f390, %f370;
	// end inline asm
	// begin inline asm
	sin.approx.f32  %f380, %f376;
	// end inline asm
	// begin inline asm
	fma.rn.f32 %f382, %f380, %f390, %f376;
	// end inline asm
	// begin inline asm
	sin.approx.f32  %f386, %f382;
	// end inline asm
	// begin inline asm
	fma.rn.f32 %f404, %f386, %f390, %f382;
	// end inline asm
	// begin inline asm
	sin.approx.f32  %f405, %f404;
	// end inline asm
	// begin inline asm
	cos.approx.f32  %f394, %f404;
	// end inline asm
	add.s32 	%r13, %r13, 64;
	setp.ne.s32 	%p1, %r13, 8192;
	@%p1 bra 	$L__BB2_2;
	add.s32 	%r12, %r12, 1;
	setp.ne.s32 	%p2, %r12, 512;
	@%p2 bra 	$L__BB2_1;
	add.s32 	%r8, %r1, 1;
	cvt.rn.f32.u32 	%f396, %r8;
	cvta.to.global.u64 	%rd2, %rd1;
	add.f32 	%f397, %f404, %f396;
	add.f32 	%f398, %f405, %f397;
	add.f32 	%f399, %f394, %f398;
	add.f32 	%f400, %f399, 0f40400000;
	add.f32 	%f401, %f400, 0f40800000;
	mov.u32 	%r9, %ctaid.x;
	mov.u32 	%r10, %ntid.x;
	mad.lo.s32 	%r11, %r9, %r10, %r1;
	mul.wide.u32 	%rd3, %r11, 4;
	add.s64 	%rd4, %rd2, %rd3;
	st.global.f32 	[%rd4], %f401;
	ret;

}
	// .globl	_Z19fp32_sincos_sfu_1_1Pf
.visible .entry _Z19fp32_sincos_sfu_1_1Pf(
	.param .u64 .ptr .align 1 _Z19fp32_sincos_sfu_1_1Pf_param_0
)
{
	.reg .pred 	%p<2>;
	.reg .b32 	%r<10>;
	.reg .b32 	%f<49170>;
	.reg .b64 	%rd<5>;

	ld.param.u64 	%rd1, [_Z19fp32_sincos_sfu_1_1Pf_param_0];
	mov.u32 	%r1, %tid.x;
	cvt.rn.f32.u32 	%f49168, %r1;
	mov.f32 	%f49169, 0f3F800000;
	mov.b32 	%r9, 0;
$L__BB3_1:
	mov.f32 	%f49156, 0f40400000;
	// begin inline asm
	fma.rn.f32 %f8, %f49169, %f49156, %f49168;
	// end inline asm
	// begin inline asm
	sin.approx.f32  %f12, %f8;
	// end inline asm
	// begin inline asm
	fma.rn.f32 %f14, %f12, %f49156, %f8;
	// end inline asm
	// begin inline asm
	sin.approx.f32  %f18, %f14;
	// end inline asm
	// begin inline asm
	fma.rn.f32 %f20, %f18, %f49156, %f14;
	// end inline asm
	// begin inline asm
	sin.approx.f32  %f24, %f20;
	// end inline asm
	// begin inline asm
	fma.rn.f32 %f26, %f24, %f49156, %f20;
	// end inline asm
	// begin inline asm
	sin.approx.f32  %f30, %f26;
	// end inline asm
	// begin inline asm
	fma.rn.f32 %f32, %f30, %f49156, %f26;
	// end inline asm
	// begin inline asm
	sin.approx.f32  %f36, %f32;
	// end inline asm
	// begin inline asm
	fma.rn.f32 %f38, %f36, %f49156, %f32;
	// end inline asm
	// begin inline asm
	sin.approx.f32  %f42, %f38;
	// end inline asm
	// begin inline asm
	fma.rn.f32 %f44, %f42, %f49156, %f38;
	// end inline asm
	// begin inline asm
	sin.approx.f32  %f48, %f44;
	// end inline asm
	// begin inline asm
	fma.rn.f32 %f50, %f48, %f49156, %f44;
	// end inline asm
	// begin inline asm
	sin.approx.f32  %f54, %f50;
	// end inline asm
	// begin inline asm
	fma.rn.f32 %f56, %f54, %f49156, %f50;
	// end inline asm
	// begin inline asm
	sin.approx.f32  %f60, %f56;
	// end inline asm
	// begin inline asm
	fma.rn.f32 %f62, %f60, %f49156, %f56;
	// end inline asm
	// begin inline asm
	sin.approx.f32  %f66, %f62;
	// end inline asm
	// begin inline asm
	fma.rn.f32 %f68, %f66, %f49156, %f62;
	// end inline asm
	// begin inline asm
	sin.approx.f32  %f72, %f68;
	// end inline asm
	// begin inline asm
	fma.rn.f32 %f74, %f72, %f49156, %f68;
	// end inline asm
	// begin inline asm
	sin.approx.f32  %f78, %f74;
	// end inline asm
	// begin inline asm
	fma.rn.f32 %f80, %f78, %f49156, %f74;
	// end inline asm
	// begin inline asm
	sin.approx.f32  %f84, %f80;
	// end inline asm
	// begin inline asm
	fma.rn.f32 %f86, %f84, %f49156, %f80;
	// end inline asm
	// begin inline asm
	sin.approx.f32  %f90, %f86;
	// end inline asm
	// begin inline asm
	fma.rn.f32 %f92, %f90, %f49156, %f86;
	// end inline asm
	// begin inline asm
	sin.approx.f32  %f96, %f92;
	// end inline asm
	// begin inline asm
	fma.rn.f32 %f98, %f96, %f49156, %f92;
	// end inline asm
	// begin inline asm
	sin.approx.f32  %f102, %f98;
	// end inline asm
	// begin inline asm
	fma.rn.f32 %f104, %f102, %f49156, %f98;
	// end inline asm
	// begin inline asm
	sin.approx.f32  %f108, %f104;
	// end inline asm
	// begin inline asm
	fma.rn.f32 %f110, %f108, %f49156, %f104;
	// end inline asm
	// begin inline asm
	sin.approx.f32  %f114, %f110;
	// end inline asm
	// begin inline asm
	fma.rn.f32 %f116, %f114, %f49156, %f110;
	// end inline asm
	// begin inline asm
	sin.approx.f32  %f120, %f116;
	// end inline asm
	// begin inline asm
	fma.rn.f32 %f122, %f120, %f49156, %f116;
	// end inline asm
	// begin inline asm
	sin.approx.f32  %f126, %f122;
	// end inline asm
	// begin inline asm
	fma.rn.f32 %f128, %f126, %f49156, %f122;
	// end inline asm
	// begin inline asm
	sin.approx.f32  %f132, %f128;
	// end inline asm
	// begin inline asm
	fma.rn.f32 %f134, %f132, %f49156, %f128;
	// end inline asm
	// begin inline asm
	sin.approx.f32  %f138, %f134;
	// end inline asm
	// begin inline asm
	fma.rn.f32 %f140, %f138, %f49156, %f134;
	// end inline asm
	// begin inline asm
	sin.approx.f32  %f144, %f140;
	// end inline asm
	// begin inline asm
	fma.rn.f32 %f146, %f144, %f49156, %f140;
	// end inline asm
	// begin inline asm
	sin.approx.f32  %f150, %f146;
	// end inline asm
	// begin inline asm
	fma.rn.f32 %f152, %f150, %f49156, %f146;
	// end inline asm
	// begin inline asm
	sin.approx.f32  %f156, %f152;
	// end inline asm
	// begin inline asm
	fma.rn.f32 %f158, %f156, %f49156, %f152;
	// end inline asm
	// begin inline asm
	sin.approx.f32  %f162, %f158;
	// end inline asm
	// begin inline asm
	fma.rn.f32 %f164, %f162, %f49156, %f158;
	// end inline asm
	// begin inline asm
	sin.approx.f32  %f168, %f164;
	// end inline asm
	// begin inline asm
	fma.rn.f32 %f170, %f168, %f49156, %f164;
	// end inline asm
	// begin inline asm
	sin.approx.f32  %f174, %f170;
	// end inline asm
	// begin inline asm
	fma.rn.f32 %f176, %f174, %f49156, %f170;
	// end inline asm
	// begin inline asm
	sin.approx.f32  %f180, %f176;
	// end inline asm
	// begin inline asm
	fma.rn.f32 %f182, %f180, %f49156, %f176;
	// end inline asm
	// begin inline asm
	sin.approx.f32  %f186, %f182;
	// end inline asm
	// begin inline asm
	fma.rn.f32 %f188, %f186, %f49156, %f182;
	// end inline asm
	// begin inline asm
	sin.approx.f32  %f192, %f188;
	// end inline asm
	// begin inline asm
	fma.rn.f32 %f194, %f192, %f49156, %f188;
	// end inline asm
	// begin inline asm
	sin.approx.f32  %f198, %f194;
	// end inline asm
	// begin inline asm
	fma.rn.f32 %f200, %f198, %f49156, %f194;
	// end inline asm
	// begin inline asm
	sin.approx.f32  %f204, %f200;
	// end inline asm
	// begin inline asm
	fma.rn.f32 %f206, %f204, %f49156, %f200;
	// end inline asm
	// begin inline asm
	sin.approx.f32  %f210, %f206;
	// end inline asm
	// begin inline asm
	fma.rn.f32 %f212, %f210, %f49156, %f206;
	// end inline asm
	// begin inline asm
	sin.approx.f32  %f216, %f212;
	// end inline asm
	// begin inline asm
	fma.rn.f32 %f218, %f216, %f49156, %f212;
	// end inline asm
	// begin inline asm
	sin.approx.f32  %f222, %f218;
	// end inline asm
	// begin inline asm
	fma.rn.f32 %f224, %f222, %f49156, %f218;
	// end inline asm
	// begin inline asm
	sin.approx.f32  %f228, %f224;
	// end inline asm
	// begin inline asm
	fma.rn.f32 %f230, %f228, %f49156, %f224;
	// end inline asm
	// begin inline asm
	sin.approx.f32  %f234, %f230;
	// end inline asm
	// begin inline asm
	fma.rn.f32 %f236, %f234, %f49156, %f230;
	// end inline asm
	// begin inline asm
	sin.approx.f32  %f240, %f236;
	// end inline asm
	// begin inline asm
	fma.rn.f32 %f242, %f240, %f49156, %f236;
	// end inline asm
	// begin inline asm
	sin.approx.f32  %f246, %f242;
	// end inline asm
	// begin inline asm
	fma.rn.f32 %f248, %f246, %f49156, %f242;
	// end inline asm
	// begin inline asm
	sin.approx.f32  %f252, %f248;
	// end inline asm
	// begin inline asm
	fma.rn.f32 %f254, %f252, %f49156, %f248;
	// end inline asm
	// begin inline asm
	sin.approx.f32  %f258, %f254;
	// end inline asm
	// begin inline asm
	fma.rn.f32 %f260, %f258, %f49156, %f254;
	// end inline asm
	// begin inline asm
	sin.approx.f32  %f264, %f260;
	// end inline asm
	// begin inline asm
	fma.rn.f32 %f266, %f264, %f49156, %f260;
	// end inline asm
	// begin inline asm
	sin.approx.f32  %f270, %f266;
	// end inline asm
	// begin inline asm
	fma.rn.f32 %f272, %f270, %f49156, %f266;
	// end inline asm
	// begin inline asm
	sin.approx.f32  %f276, %f272;
	// end inline asm
	// begin inline asm
	fma.rn.f32 %f278, %f276, %f49156, %f272;
	// end inline asm
	// begin inline asm
	sin.approx.f32  %f282, %f278;
	// end inline asm
	// begin inline asm
	fma.rn.f32 %f284, %f282, %f49156, %f278;
	// end inline asm
	// begin inline asm
	sin.approx.f32  %f288, %f284;
	// end inline asm
	// begin inline asm
	fma.rn.f32 %f290, %f288, %f49156, %f284;
	// end inline asm
	// begin inline asm
	sin.approx.f32  %f294, %f290;
	// end inline asm
	// begin inline asm
	fma.rn.f32 %f296, %f294, %f49156, %f290;
	// end inline asm
	// begin inline asm
	sin.approx.f32  %f300, %f296;
	// end inline asm
	// begin inline asm
	fma.rn.f32 %f302, %f300, %f49156, %f296;
	// end inline asm
	// begin inline asm
	sin.approx.f32  %f306, %f302;
	// end inline asm
	// begin inline asm
	fma.rn.f32 %f308, %f306, %f49156, %f302;
	// end inline asm
	// begin inline asm
	sin.approx.f32  %f312, %f308;
	// end inline asm
	// begin inline asm
	fma.rn.f32 %f314, %f312, %f49156, %f308;
	// end inline asm
	// begin inline asm
	sin.approx.f32  %f318, %f314;
	// end inline asm
	// begin inline asm
	fma.rn.f32 %f320, %f318, %f49156, %f314;
	// end inline asm
	// begin inline asm
	sin.approx.f32  %f324, %f320;
	// end inline asm
	// begin inline asm
	fma.rn.f32 %f326, %f324, %f49156, %f320;
	// end inline asm
	// begin inline asm
	sin.approx.f32  %f330, %f326;
	// end inline asm
	// begin inline asm
	fma.rn.f32 %f332, %f330, %f49156, %f326;
	// end inline asm
	// begin inline asm
	sin.approx.f32  %f336, %f332;
	// end inline asm
	// begin inline asm
	fma.rn.f32 %f338, %f336, %f49156, %f332;
	// end inline asm
	// begin inline asm
	sin.approx.f32  %f342, %f338;
	// end inline asm
	// begin inline asm
	fma.rn.f32 %f344, %f342, %f49156, %f338;
	// end inline asm
	// begin inline asm
	sin.approx.f32  %f348, %f344;
	// end inline asm
	// begin inline asm
	fma.rn.f32 %f350, %f348, %f49156, %f344;
	// end inline asm
	// begin inline asm
	sin.approx.f32  %f354, %f350;
	// end inline asm
	// begin inline asm
	fma.rn.f32 %f356, %f354, %f49156, %f350;
	// end inline asm
	// begin inline asm
	sin.approx.f32  %f360, %f356;
	// end inline asm
	// begin inline asm
	fma.rn.f32 %f362, %f360, %f49156, %f356;
	// end inline asm
	// begin inline asm
	sin.approx.f32  %f366, %f362;
	// end inline asm
	// begin inline asm
	fma.rn.f32 %f368, %f366, %f49156, %f362;
	// end inline asm
	// begin inline asm
	sin.approx.f32  %f372, %f368;
	// end inline asm
	// begin inline asm
	fma.rn.f32 %f374, %f372, %f49156, %f368;
	// end inline asm
	// begin inline asm
	sin.approx.f32  %f378, %f374;
	// end inline asm
	// begin inline asm
	fma.rn.f32 %f380, %f378, %f49156, %f374;
	// end inline asm
	// begin inline asm
	sin.approx.f32  %f384, %f380;
	// end inline asm
	// begin inline asm
	fma.rn.f32 %f386, %f384, %f49156, %f380;
	// end inline asm
	// begin inline asm
	sin.approx.f32  %f390, %f386;
	// end inline asm
	// begin inline asm
	fma.rn.f32 %f392, %f390, %f49156, %f386;
	// end inline asm
	// begin inline asm
	sin.approx.f32  %f396, %f392;
	// end inline asm
	// begin inline asm
	fma.rn.f32 %f398, %f396, %f49156, %f392;
	// end inline asm
	// begin inline asm
	sin.approx.f32  %f402, %f398;
	// end inline asm
	// begin inline asm
	fma.rn.f32 %f404, %f402, %f49156, %f398;
	// end inline asm
	// begin inline asm
	sin.approx.f32  %f408, %f404;
	// end inline asm
	// begin inline asm
	fma.rn.f32 %f410, %f408, %f49156, %f404;
	// end inline asm
	// begin inline asm
	sin.approx.f32  %f414, %f410;
	// end inline asm
	// begin inline asm
	fma.rn.f32 %f416, %f414, %f49156, %f410;
	// end inline asm
	// begin inline asm
	sin.approx.f32  %f420, %f416;
	// end inline asm
	// begin inline asm
	fma.rn.f32 %f422, %f420, %f49156, %f416;
	// end inline asm
	// begin inline asm
	sin.approx.f32  %f426, %f422;
	// end inline asm
	// begin inline asm
	fma.rn.f32 %f428, %f426, %f49156, %f422;
	// end inline asm
	// begin inline asm
	sin.approx.f32  %f432, %f428;
	// end inline asm
	// begin inline asm
	fma.rn.f32 %f434, %f432, %f49156, %f428;
	// end inline asm
	// begin inline asm
	sin.approx.f32  %f438, %f434;
	// end inline asm
	// begin inline asm
	fma.rn.f32 %f440, %f438, %f49156, %f434;
	// end inline asm
	// begin inline asm
	sin.approx.f32  %f444, %f440;
	// end inline asm
	// begin inline asm
	fma.rn.f32 %f446, %f444, %f49156, %f440;
	// end inline asm
	// begin inline asm
	sin.approx.f32  %f450, %f446;
	// end inline asm
	// begin inline asm
	fma.rn.f32 %f452, %f450, %f49156, %f446;
	// end inline asm
	// begin inline asm
	sin.approx.f32  %f456, %f452;
	// end inline asm
	// begin inline asm
	fma.rn.f32 %f458, %f456, %f49156, %f452;
	// end inline asm
	// begin inline asm
	sin.approx.f32  %f462, %f458;
	// end inline asm
	// begin inline asm
	fma.rn.f32 %f464, %f462, %f49156, %f458;
	// end inline asm
	// begin inline asm
	sin.approx.f32  %f468, %f464;
	// end inline asm
	// begin inline asm
	fma.rn.f32 %f470, %f468, %f49156, %f464;
	// end inline asm
	// begin inline asm
	sin.approx.f32  %f474, %f470;
	// end inline asm
	// begin inline asm
	fma.rn.f32 %f476, %f474, %f49156, %f470;
	// end inline asm
	// begin inline asm
	sin.approx.f32  %f480, %f476;
	// end inline asm
	// begin inline asm
	fma.rn.f32 %f482, %f480, %f49156, %f476;
	// end inline asm
	// begin inline asm
	sin.approx.f32  %f486, %f482;
	// end inline asm
	// begin inline asm
	fma.rn.f32 %f488, %f486, %f49156, %f482;
	// end inline asm
	// begin inline asm
	sin.approx.f32  %f492, %f488;
	// end inline asm
	// begin inline asm
	fma.rn.f32 %f494, %f492, %f49156, %f488;
	// end inline asm
	// begin inline asm
	sin.approx.f32  %f498, %f494;
	// end inline asm
	// begin inline asm
	fma.rn.f32 %f500, %f498, %f49156, %f494;
	// end inline asm
	// begin inline asm
	sin.approx.f32  %f504, %f500;
	// end inline asm
	// begin inline asm
	fma.rn.f32 %f506, %f504, %f49156, %f500;
	// end inline asm
	// begin inline asm
	sin.approx.f32  %f510, %f506;
	// end inline asm
	// begin inline asm
	fma.rn.f32 %f512, %f510, %f49156, %f506;
	// end inline asm
	// begin inline asm
	sin.approx.f32  %f516, %f512;
	// end inline asm
	// begin inline asm
	fma.rn.f32 %f518, %f516, %f49156, %f512;
	// end inline asm
	// begin inline asm
	sin.approx.f32  %f522, %f518;
	// end inline asm
	// begin inline asm
	fma.rn.f32 %f524, %f522, %f49156, %f518;
	// end inline asm
	// begin inline asm
	sin.approx.f32  %f528, %f524;
	// end inline asm
	// begin inline asm
	fma.rn.f32 %f530, %f528, %f49156, %f524;
	// end inline asm
	// begin inline asm
	sin.approx.f32  %f534, %f530;
	// end inline asm
	// begin inline asm
	fma.rn.f32 %f536, %f534, %f49156, %f530;
	// end inline asm
	// begin inline asm
	sin.approx.f32  %f540, %f536;
	// end inline asm
	// begin inline asm
	fma.rn.f32 %f542, %f540, %f49156, %f536;
	// end inline asm
	// begin inline asm
	sin.approx.f32  %f546, %f542;
	// end inline asm
	// begin inline asm
	fma.rn.f32 %f548, %f546, %f49156, %f542;
	// end inline asm
	// begin inline asm
	sin.approx.f32  %f552, %f548;
	// end inline asm
	// begin inline asm
	fma.rn.f32 %f554, %f552, %f49156, %f548;
	// end inline asm
	// begin inline asm
	sin.approx.f32  %f558, %f554;
	// end inline asm
	// begin inline asm
	fma.rn.f32 %f560, %f558, %f49156, %f554;
	// end inline asm
	// begin inline asm
	sin.approx.f32  %f564, %f560;
	// end inline asm
	// begin inline asm
	fma.rn.f32 %f566, %f564, %f49156, %f560;
	// end inline asm
	// begin inline asm
	sin.approx.f32  %f570, %f566;
	// end inline asm
	// begin inline asm
	fma.rn.f32 %f572, %f570, %f49156, %f566;
	// end inline asm
	// begin inline asm
	sin.approx.f32  %f576, %f572;
	// end inline asm
	// begin inline asm
	fma.rn.f32 %f578, %f576, %f49156, %f572;
	// end inline asm
	// begin inline asm
	sin.approx.f32  %f582, %f578;
	// end inline asm
	// begin inline asm
	fma.rn.f32 %f584, %f582, %f49156, %f578;
	// end inline asm
	// begin inline asm
	sin.approx.f32  %f588, %f584;
	// end inline asm
	// begin inline asm
	fma.rn.f32 %f590, %f588, %f49156, %f584;
	// end inline asm
	// begin inline asm
	sin.approx.f32  %f594, %f590;
	// end inline asm
	// begin inline asm
	fma.rn.f32 %f596, %f594, %f49156, %f590;
	// end inline asm
	// begin inline asm
	sin.approx.f32  %f600, %f596;
	// end inline asm
	// begin inline asm
	fma.rn.f32 %f602, %f600, %f49156, %f596;
	// end inline asm
	// begin inline asm
	sin.approx.f32  %f606, %f602;
	// end inline asm
	// begin inline asm
	fma.rn.f32 %f608, %f606, %f49156, %f602;
	// end inline asm
	// begin inline asm
	sin.approx.f32  %f612, %f608;
	// end inline asm
	// begin inline asm
	fma.rn.f32 %f614, %f612, %f49156, %f608;
	// end inline asm
	// begin inline asm
	sin.approx.f32  %f618, %f614;
	// end inline asm
	// begin inline asm
	fma.rn.f32 %f620, %f618, %f49156, %f614;
	// end inline asm
	// begin inline asm
	sin.approx.f32  %f624, %f620;
	// end inline asm
	// begin inline asm
	fma.rn.f32 %f626, %f624, %f49156, %f620;
	// end inline asm
	// begin inline asm
	sin.approx.f32  %f630, %f626;
	// end inline asm
	// begin inline asm
	fma.rn.f32 %f632, %f630, %f49156, %f626;
	// end inline asm
	// begin inline asm
	sin.approx.f32  %f636, %f632;
	// end inline asm
	// begin inline asm
	fma.rn.f32 %f638, %f636, %f49156, %f632;
	// end inline asm
	// begin inline asm
	sin.approx.f32  %f642, %f638;
	// end inline asm
	// begin inline asm
	fma.rn.f32 %f644, %f642, %f49156, %f638;
	// end inline asm
	// begin inline asm
	sin.approx.f32  %f648, %f644;
	// end inline asm
	// begin inline asm
	fma.rn.f32 %f650, %f648, %f49156, %f644;
	// end inline asm
	// begin inline asm
	sin.approx.f32  %f654, %f650;
	// end inline asm
	// begin inline asm
	fma.rn.f32 %f656, %f654, %f49156, %f650;
	// end inline asm
	// begin inline asm
	sin.approx.f32  %f660, %f656;
	// end inline asm
	// begin inline asm
	fma.rn.f32 %f662, %f660, %f49156, %f656;
	// end inline asm
	// begin inline asm
	sin.approx.f32  %f666, %f662;
	// end inline asm
	// begin inline asm
	fma.rn.f32 %f668, %f666, %f49156, %f662;
	// end inline asm
	// begin inline asm
	sin.approx.f32  %f672, %f668;
	// end inline asm
	// begin inline asm
	fma.rn.f32 %f674, %f672, %f49156, %f668;
	// end inline asm
	// begin inline asm
	sin.approx.f32  %f678, %f674;
	// end inline asm
	// begin inline asm
	fma.rn.f32 %f680, %f678, %f49156, %f674;
	// end inline asm
	// begin inline asm
	sin.approx.f32  %f684, %f680;
	// end inline asm
	// begin inline asm
	fma.rn.f32 %f686, %f684, %f49156, %f680;
	// end inline asm
	// begin inline asm
	sin.approx.f32  %f690, %f686;
	// end inline asm
	// begin inline asm
	fma.rn.f32 %f692, %f690, %f49156, %f686;
	// end inline asm
	// begin inline asm
	sin.approx.f32  %f696, %f692;
	// end inline asm
	// begin inline asm
	fma.rn.f32 %f698, %f696, %f49156, %f692;
	// end inline asm
	// begin inline asm
	sin.approx.f32  %f702, %f698;
	// end inline asm
	// begin inline asm
	fma.rn.f32 %f704, %f702, %f49156, %f698;
	// end inline asm
	// begin inline asm
	sin.approx.f32  %f708, %f704;
	// end inline asm
	// begin inline asm
	fma.rn.f32 %f710, %f708, %f49156, %f704;
	// end inline asm
	// begin inline asm
	sin.approx.f32  %f714, %f710;
	// end inline asm
	// begin inline asm
	fma.rn.f32 %f716, %f714, %f49156, %f710;
	// end inline asm
	// begin inline asm
	sin.approx.f32  %f720, %f716;
	// end inline asm
	// begin inline asm
	fma.rn.f32 %f722, %f720, %f49156, %f716;
	// end inline asm
	// begin inline asm
	sin.approx.f32  %f726, %f722;
	// end inline asm
	// begin inline asm
	fma.rn.f32 %f728, %f726, %f49156, %f722;
	// end inline asm
	// begin inline asm
	sin.approx.f32  %f732, %f728;
	// end inline asm
	// begin inline asm
	fma.rn.f32 %f734, %f732, %f49156, %f728;
	// end inline asm
	// begin inline asm
	sin.approx.f32  %f738, %f734;
	// end inline asm
	// begin inline asm
	fma.rn.f32 %f740, %f738, %f49156, %f734;
	// end inline asm
	// begin inline asm
	sin.approx.f32  %f744, %f740;
	// end inline asm
	// begin inline asm
	fma.rn.f32 %f746, %f744, %f49156, %f740;
	// end inline asm
	// begin inline asm
	sin.approx.f32  %f750, %f746;
	// end inline asm
	// begin inline asm
	fma.rn.f32 %f752, %f750, %f49156, %f746;
	// end inline asm
	// begin inline asm
	sin.approx.f32  %f756, %f752;
	// end inline asm
	// begin inline asm
	fma.rn.f32 %f758, %f756, %f49156, %f752;
	// end inline asm
	// begin inline asm
	sin.approx.f32  %f762, %f758;
	// end inline asm
	// begin inline asm
	fma.rn.f32 %f764, %f762, %f49156, %f758;
	// end inline asm
	// begin inline asm
	sin.approx.f32  %f768, %f764;
	// end inline asm
	// begin inline asm
	fma.rn.f32 %f770, %f768, %f49156, %f764;
	// end inline asm
	// begin inline asm
	sin.approx.f32  %f774, %f770;
	// end inline asm
	// begin inline asm
	fma.rn.f32 %f776, %f774, %f49156, %f770;
	// end inline asm
	// begin inline asm
	sin.approx.f32  %f780, %f776;
	// end inline asm
	// begin inline asm
	fma.rn.f32 %f782, %f780, %f49156, %f776;
	// end inline asm
	// begin inline asm
	sin.approx.f32  %f786, %f782;
	// end inline asm
	// begin inline asm
	fma.rn.f32 %f788, %f786, %f49156, %f782;
	// end inline asm
	// begin inline asm
	sin.approx.f32  %f792, %f788;
	// end inline asm
	// begin inline asm
	fma.rn.f32 %f794, %f792, %f49156, %f788;
	// end inline asm
	// begin inline asm
	sin.approx.f32  %f798, %f794;
	// end inline asm
	// begin inline asm
	fma.rn.f32 %f800, %f798, %f49156, %f794;
	// end inline asm
	// begin inline asm
	sin.approx.f32  %f804, %f800;
	// end inline asm
	// begin inline asm
	fma.rn.f32 %f806, %f804, %f49156, %f800;
	// end inline asm
	// begin inline asm
	sin.approx.f32  %f810, %f806;
	// end inline asm
	// begin inline asm
	fma.rn.f32 %f812, %f810, %f49156, %f806;
	// end inline asm
	// begin inline asm
	sin.approx.f32  %f816, %f812;
	// end inline asm
	// begin inline asm
	fma.rn.f32 %f818, %f816, %f49156, %f812;
	// end inline asm
	// begin inline asm
	sin.approx.f32  %f822, %f818;
	// end inline asm
	// begin inline asm
	fma.rn.f32 %f824, %f822, %f49156, %f818;
	// end inline asm
	// begin inline asm
	sin.approx.f32  %f828, %f824;
	// end inline asm
	// begin inline asm
	fma.rn.f32 %f830, %f828, %f49156, %f824;
	// end inline asm
	// begin inline asm
	sin.approx.f32  %f834, %f830;
	// end inline asm
	// begin inline asm
	fma.rn.f32 %f836, %f834, %f49156, %f830;
	// end inline asm
	// begin inline asm
	sin.approx.f32  %f840, %f836;
	// end inline asm
	// begin inline asm
	fma.rn.f32 %f842, %f840, %f49156, %f836;
	// end inline asm
	// begin inline asm
	sin.approx.f32  %f846, %f842;
	// end inline asm
	// begin inline asm
	fma.rn.f32 %f848, %f846, %f49156, %f842;
	// end inline asm
	// begin inline asm
	sin.approx.f32  %f852, %f848;
	// end inline asm
	// begin inline asm
	fma.rn.f32 %f854, %f852, %f49156, %f848;
	// end inline asm
	// begin inline asm
	sin.approx.f32  %f858, %f854;
	// end inline asm
	// begin inline asm
	fma.rn.f32 %f860, %f858, %f49156, %f854;
	// end inline asm
	// begin inline asm
	sin.approx.f32  %f864, %f860;
	// end inline asm
	// begin inline asm
	fma.rn.f32 %f866, %f864, %f49156, %f860;
	// end inline asm
	// begin inline asm
	sin.approx.f32  %f870, %f866;
	// end inline asm
	// begin inline asm
	fma.rn.f32 %f872, %f870, %f49156, %f866;
	// end inline asm
	// begin inline asm
	sin.approx.f32  %f876, %f872;
	// end inline asm
	// begin inline asm
	fma.rn.f32 %f878, %f876, %f49156, %f872;
	// end inline asm
	// begin inline asm
	sin.approx.f32  %f882, %f878;
	// end inline asm
	// begin inline asm
	fma.rn.f32 %f884, %f882, %f49156, %f878;
	// end inline asm
	// begin inline asm
	sin.approx.f32  %f888, %f884;
	// end inline asm
	// begin inline asm
	fma.rn.f32 %f890, %f888, %f49156, %f884;
	// end inline asm
	// begin inline asm
	sin.approx.f32  %f894, %f890;
	// end inline asm
	// begin inline asm
	fma.rn.f32 %f896, %f894, %f49156, %f890;
	// end inline asm
	// begin inline asm
	sin.approx.f32  %f900, %f896;
	// end inline asm
	// begin inline asm
	fma.rn.f32 %f902, %f900, %f49156, %f896;
	// end inline asm
	// begin inline asm
	sin.approx.f32  %f906, %f902;
	// end inline asm
	// begin inline asm
	fma.rn.f32 %f908, %f906, %f49156, %f902;
	// end inline asm
	// begin inline asm
	sin.approx.f32  %f912, %f908;
	// end inline asm
	// begin inline asm
	fma.rn.f32 %f914, %f912, %f49156, %f908;
	// end inline asm
	// begin inline asm
	sin.approx.f32  %f918, %f914;
	// end inline asm
	// begin inline asm
	fma.rn.f32 %f920, %f918, %f49156, %f914;
	// end inline asm
	// begin inline asm
	sin.approx.f32  %f924, %f920;
	// end inline asm
	// begin inline asm
	fma.rn.f32 %f926, %f924, %f49156, %f920;
	// end inline asm
	// begin inline asm
	sin.approx.f32  %f930, %f926;
	// end inline asm
	// begin inline asm
	fma.rn.f32 %f932, %f930, %f49156, %f926;
	// end inline asm
	// begin inline asm
	sin.approx.f32  %f936, %f932;
	// end inline asm
	// begin inline asm
	fma.rn.f32 %f938, %f936, %f49156, %f932;
	// end inline asm
	// begin inline asm
	sin.approx.f32  %f942, %f938;
	// end inline asm
	// begin inline asm
	fma.rn.f32 %f944, %f942, %f49156, %f938;
	// end inline asm
	// begin inline asm
	sin.approx.f32  %f948, %f944;
	// end inline asm
	// begin inline asm
	fma.rn.f32 %f950, %f948, %f49156, %f944;
	// end inline asm
	// begin inline asm
	sin.approx.f32  %f954, %f950;
	// end inline asm
	// begin inline asm
	fma.rn.f32 %f956, %f954, %f49156, %f950;
	// end inline asm
	// begin inline asm
	sin.approx.f32  %f960, %f956;
	// end inline asm
	// begin inline asm
	fma.rn.f32 %f962, %f960, %f49156, %f956;
	// end inline asm
	// begin inline asm
	sin.approx.f32  %f966, %f962;
	// end inline asm
	// begin inline asm
	fma.rn.f32 %f968, %f966, %f49156, %f962;
	// end inline asm
	// begin inline asm
	sin.approx.f32  %f972, %f968;
	// end inline asm
	// begin inline asm
	fma.rn.f32 %f974, %f972, %f49156, %f968;
	// end inline asm
	// begin inline asm
	sin.approx.f32  %f978, %f974;
	// end inline asm
	// begin inline asm
	fma.rn.f32 %f980, %f978, %f49156, %f974;
	// end inline asm
	// begin inline asm
	sin.approx.f32  %f984, %f980;
	// end inline asm
	// begin inline asm
	fma.rn.f32 %f986, %f984, %f49156, %f980;
	// end inline asm
	// begin inline asm
	sin.approx.f32  %f990, %f986;
	// end inline asm
	// begin inline asm
	fma.rn.f32 %f992, %f990, %f49156, %f986;
	// end inline asm
	// begin inline asm
	sin.approx.f32  %f996, %f992;
	// end inline asm
	// begin inline asm
	fma.rn.f32 %f998, %f996, %f49156, %f992;
	// end inline asm
	// begin inline asm
	sin.approx.f32  %f1002, %f998;
	// end inline asm
	// begin inline asm
	fma.rn.f32 %f1004, %f1002, %f49156, %f998;
	// end inline asm
	// begin inline asm
	sin.approx.f32  %f1008, %f1004;
	// end inline asm
	// begin inline asm
	fma.rn.f32 %f1010, %f1008, %f49156, %f1004;
	// end inline asm
	// begin inline asm
	sin.approx.f32  %f1014, %f1010;
	// end inline asm
	// begin inline asm
	fma.rn.f32 %f1016, %f1014, %f49156, %f1010;
	// end inline asm
	// begin inline asm
	sin.approx.f32  %f1020, %f1016;
	// end inline asm
	// begin inline asm
	fma.rn.f32 %f1022, %f1020, %f49156, %f1016;
	// end inline asm
	// begin inline asm
	sin.approx.f32  %f1026, %f1022;
	// end inline asm
	// begin inline asm
	fma.rn.f32 %f1028, %f1026, %f49156, %f1022;
	// end inline asm
	// begin inline asm
	sin.approx.f32  %f1032, %f1028;
	// end inline asm
	// begin inline asm
	fma.rn.f32 %f1034, %f1032, %f49156, %f1028;
	// end inline asm
	// begin inline asm
	sin.approx.f32  %f1038, %f1034;
	// end inline asm
	// begin inline asm
	fma.rn.f32 %f1040, %f1038, %f49156, %f1034;
	// end inline asm
	// begin inline asm
	sin.approx.f32  %f1044, %f1040;
	// end inline asm
	// begin inline asm
	fma.rn.f32 %f1046, %f1044, %f49156, %f1040;
	// end inline asm
	// begin inline asm
	sin.approx.f32  %f1050, %f1046;
	// end inline asm
	// begin inline asm
	fma.rn.f32 %f1052, %f1050, %f49156, %f1046;
	// end inline asm
	// begin inline asm
	sin.approx.f32  %f1056, %f1052;
	// end inline asm
	// begin inline asm
	fma.rn.f32 %f1058, %f1056, %f49156, %f1052;
	// end inline asm
	// begin inline asm
	sin.approx.f32  %f1062, %f1058;
	// end inline asm
	// begin inline asm
	fma.rn.f32 %f1064, %f1062, %f49156, %f1058;
	// end inline asm
	// begin inline asm
	sin.approx.f32  %f1068, %f1064;
	// end inline asm
	// begin inline asm
	fma.rn.f32 %f1070, %f1068, %f49156, %f1064;
	// end inline asm
	// begin inline asm
	sin.approx.f32  %f1074, %f1070;
	// end inline asm
	// begin inline asm
	fma.rn.f32 %f1076, %f1074, %f49156, %f1070;
	// end inline asm
	// begin inline asm
	sin.approx.f32  %f1080, %f1076;
	// end inline asm
	// begin inline asm
	fma.rn.f32 %f1082, %f1080, %f49156, %f1076;
	// end inline asm
	// begin inline asm
	sin.approx.f32  %f1086, %f1082;
	// end inline asm
	// begin inline asm
	fma.rn.f32 %f1088, %f1086, %f49156, %f1082;
	// end inline asm
	// begin inline asm
	sin.approx.f32  %f1092, %f1088;
	// end inline asm
	// begin inline asm
	fma.rn.f32 %f1094, %f1092, %f49156, %f1088;
	// end inline asm
	// begin inline asm
	sin.approx.f32  %f1098, %f1094;
	// end inline asm
	// begin inline asm
	fma.rn.f32 %f1100, %f1098, %f49156, %f1094;
	// end inline asm
	// begin inline asm
	sin.approx.f32  %f1104, %f1100;
	// end inline asm
	// begin inline asm
	fma.rn.f32 %f1106, %f1104, %f49156, %f1100;
	// end inline asm
	// begin inline asm
	sin.approx.f32  %f1110, %f1106;
	// end inline asm
	// begin inline asm
	fma.rn.f32 %f1112, %f1110, %f49156, %f1106;
	// end inline asm
	// begin inline asm
	sin.approx.f32  %f1116, %f1112;
	// end inline asm
	// begin inline asm
	fma.rn.f32 %f1118, %f1116, %f49156, %f1112;
	// end inline asm
	// begin inline asm
	sin.approx.f32  %f1122, %f1118;
	// end inline asm
	// begin inline asm
	fma.rn.f32 %f1124, %f1122, %f49156, %f1118;
	// end inline asm
	// begin inline asm
	sin.approx.f32  %f1128, %f1124;
	// end inline asm
	// begin inline asm
	fma.rn.f32 %f1130, %f1128, %f49156, %f1124;
	// end inline asm
	// begin inline asm
	sin.approx.f32  %f1134, %f1130;
	// end inline asm
	// begin inline asm
	fma.rn.f32 %f1136, %f1134, %f49156, %f1130;
	// end inline asm
	// begin inline asm
	sin.approx.f32  %f1140, %f1136;
	// end inline asm
	// begin inline asm
	fma.rn.f32 %f1142, %f1140, %f49156, %f1136;
	// end inline asm
	// begin inline asm
	sin.approx.f32  %f1146, %f1142;
	// end inline asm
	// begin inline asm
	fma.rn.f32 %f1148, %f1146, %f49156, %f1142;
	// end inline asm
	// begin inline asm
	sin.approx.f32  %f1152, %f1148;
	// end inline asm
	// begin inline asm
	fma.rn.f32 %f1154, %f1152, %f49156, %f1148;
	// end inline asm
	// begin inline asm
	sin.approx.f32  %f1158, %f1154;
	// end inline asm
	// begin inline asm
	fma.rn.f32 %f1160, %f1158, %f49156, %f1154;
	// end inline asm
	// begin inline asm
	sin.approx.f32  %f1164, %f1160;
	// end inline asm
	// begin inline asm
	fma.rn.f32 %f1166, %f1164, %f49156, %f1160;
	// end inline asm
	// begin inline asm
	sin.approx.f32  %f1170, %f1166;
	// end inline asm
	// begin inline asm
	fma.rn.f32 %f1172, %f1170, %f49156, %f1166;
	// end inline asm
	// begin inline asm
	sin.approx.f32  %f1176, %f1172;
	// end inline asm
	// begin inline asm
	fma.rn.f32 %f1178, %f1176, %f49156, %f1172;
	// end inline asm
	// begin inline asm
	sin.approx.f32  %f1182, %f1178;
	// end inline asm
	// begin inline asm
	fma.rn.f32 %f1184, %f1182, %f49156, %f1178;
	// end inline asm
	// begin inline asm
	sin.approx.f32  %f1188, %f1184;
	// end inline asm
	// begin inline asm
	fma.rn.f32 %f1190, %f1188, %f49156, %f1184;
	// end inline asm
	// begin inline asm
	sin.approx.f32  %f1194, %f1190;
	// end inline asm
	// begin inline asm
	fma.rn.f32 %f1196, %f1194, %f49156, %f1190;
	// end inline asm
	// begin inline asm
	sin.approx.f32  %f1200, %f1196;
	// end inline asm
	// begin inline asm
	fma.rn.f32 %f1202, %f1200, %f49156, %f1196;
	// end inline asm
	// begin inline asm
	sin.approx.f32  %f1206, %f1202;
	// end inline asm
	// begin inline asm
	fma.rn.f32 %f1208, %f1206, %f49156, %f1202;
	// end inline asm
	// begin inline asm
	sin.approx.f32  %f1212, %f1208;
	// end inline asm
	// begin inline asm
	fma.rn.f32 %f1214, %f1212, %f49156, %f1208;
	// end inline asm
	// begin inline asm
	sin.approx.f32  %f1218, %f1214;
	// end inline asm
	// begin inline asm
	fma.rn.f32 %f1220, %f1218, %f49156, %f1214;
	// end inline asm
	// begin inline asm
	sin.approx.f32  %f1224, %f1220;
	// end inline asm
	// begin inline asm
	fma.rn.f32 %f1226, %f1224, %f49156, %f1220;
	// end inline asm
	// begin inline asm
	sin.approx.f32  %f1230, %f1226;
	// end inline asm
	// begin inline asm
	fma.rn.f32 %f1232, %f1230, %f49156, %f1226;
	// end inline asm
	// begin inline asm
	sin.approx.f32  %f1236, %f1232;
	// end inline asm
	// begin inline asm
	fma.rn.f32 %f1238, %f1236, %f49156, %f1232;
	// end inline asm
	// begin inline asm
	sin.approx.f32  %f1242, %f1238;
	// end inline asm
	// begin inline asm
	fma.rn.f32 %f1244, %f1242, %f49156, %f1238;
	// end inline asm
	// begin inline asm
	sin.approx.f32  %f1248, %f1244;
	// end inline asm
	// begin inline asm
	fma.rn.f32 %f1250, %f1248, %f49156, %f1244;
	// end inline asm
	// begin inline asm
	sin.approx.f32  %f1254, %f1250;
	// end inline asm
	// begin inline asm
	fma.rn.f32 %f1256, %f1254, %f49156, %f1250;
	// end inline asm
	// begin inline asm
	sin.approx.f32  %f1260, %f1256;
	// end inline asm
	// begin inline asm
	fma.rn.f32 %f1262, %f1260, %f49156, %f1256;
	// end inline asm
	// begin inline asm
	sin.approx.f32  %f1266, %f1262;
	// end inline asm
	// begin inline asm
	fma.rn.f32 %f1268, %f1266, %f49156, %f1262;
	// end inline asm
	// begin inline asm
	sin.approx.f32  %f1272, %f1268;
	// end inline asm
	// begin inline asm
	fma.rn.f32 %f1274, %f1272, %f49156, %f1268;
	// end inline asm
	// begin inline asm
	sin.approx.f32  %f1278, %f1274;
	// end inline asm
	// begin inline asm
	fma.rn.f32 %f1280, %f1278, %f49156, %f1274;
	// end inline asm
	// begin inline asm
	sin.approx.f32  %f1284, %f1280;
	// end inline asm
	// begin inline asm
	fma.rn.f32 %f1286, %f1284, %f49156, %f1280;
	// end inline asm
	// begin inline asm
	sin.approx.f32  %f1290, %f1286;
	// end inline asm
	// begin inline asm
	fma.rn.f32 %f1292, %f1290, %f49156, %f1286;
	// end inline asm
	// begin inline asm
	sin.approx.f32  %f1296, %f1292;
	// end inline asm
	// begin inline asm
	fma.rn.f32 %f1298, %f1296, %f49156, %f1292;
	// end inline asm
	// begin inline asm
	sin.approx.f32  %f1302, %f1298;
	// end inline asm
	// begin inline asm
	fma.rn.f32 %f1304, %f1302, %f49156, %f1298;
	// end inline asm
	// begin inline asm
	sin.approx.f32  %f1308, %f1304;
	// end inline asm
	// begin inline asm
	fma.rn.f32 %f1310, %f1308, %f49156, %f1304;
	// end inline asm
	// begin inline asm
	sin.approx.f32  %f1314, %f1310;
	// end inline asm
	// begin inline asm
	fma.rn.f32 %f1316, %f1314, %f49156, %f1310;
	// end inline asm
	// begin inline asm
	sin.approx.f32  %f1320, %f1316;
	// end inline asm
	// begin inline asm
	fma.rn.f32 %f1322, %f1320, %f49156, %f1316;
	// end inline asm
	// begin inline asm
	sin.approx.f32  %f1326, %f1322;
	// end inline asm
	// begin inline asm
	fma.rn.f32 %f1328, %f1326, %f49156, %f1322;
	// end inline asm
	// begin inline asm
	sin.approx.f32  %f1332, %f1328;
	// end inline asm
	// begin inline asm
	fma.rn.f32 %f1334, %f1332, %f49156, %f1328;
	// end inline asm
	// begin inline asm
	sin.approx.f32  %f1338, %f1334;
	// end inline asm
	// begin inline asm
	fma.rn.f32 %f1340, %f1338, %f49156, %f1334;
	// end inline asm
	// begin inline asm
	sin.approx.f32  %f1344, %f1340;
	// end inline asm
	// begin inline asm
	fma.rn.f32 %f1346, %f1344, %f49156, %f1340;
	// end inline asm
	// begin inline asm
	sin.approx.f32  %f1350, %f1346;
	// end inline asm
	// begin inline asm
	fma.rn.f32 %f1352, %f1350, %f49156, %f1346;
	// end inline asm
	// begin inline asm
	sin.approx.f32  %f1356, %f1352;
	// end inline asm
	// begin inline asm
	fma.rn.f32 %f1358, %f1356, %f49156, %f1352;
	// end inline asm
	// begin inline asm
	sin.approx.f32  %f1362, %f1358;
	// end inline asm
	// begin inline asm
	fma.rn.f32 %f1364, %f1362, %f49156, %f1358;
	// end inline asm
	// begin inline asm
	sin.approx.f32  %f1368, %f1364;
	// end inline asm
	// begin inline asm
	fma.rn.f32 %f1370, %f1368, %f49156, %f1364;
	// end inline asm
	// begin inline asm
	sin.approx.f32  %f1374, %f1370;
	// end inline asm
	// begin inline asm
	fma.rn.f32 %f1376, %f1374, %f49156, %f1370;
	// end inline asm
	// begin inline asm
	sin.approx.f32  %f1380, %f1376;
	// end inline asm
	// begin inline asm
	fma.rn.f32 %f1382, %f1380, %f49156, %f1376;
	// end inline asm
	// begin inline asm
	sin.approx.f32  %f1386, %f1382;
	// end inline asm
	// begin inline asm
	fma.rn.f32 %f1388, %f1386, %f49156, %f1382;
	// end inline asm
	// begin inline asm
	sin.approx.f32  %f1392, %f1388;
	// end inline asm
	// begin inline asm
	fma.rn.f32 %f1394, %f1392, %f49156, %f1388;
	// end inline asm
	// begin inline asm
	sin.approx.f32  %f1398, %f1394;
	// end inline asm
	// begin inline asm
	fma.rn.f32 %f1400, %f1398, %f49156, %f1394;
	// end inline asm
	// begin inline asm
	sin.approx.f32  %f1404, %f1400;
	// end inline asm
	// begin inline asm
	fma.rn.f32 %f1406, %f1404, %f49156, %f1400;
	// end inline asm
	// begin inline asm
	sin.approx.f32  %f1410, %f1406;
	// end inline asm
	// begin inline asm
	fma.rn.f32 %f1412, %f1410, %f49156, %f1406;
	// end inline asm
	// begin inline asm
	sin.approx.f32  %f1416, %f1412;
	// end inline asm
	// begin inline asm
	fma.rn.f32 %f1418, %f1416, %f49156, %f1412;
	// end inline asm
	// begin inline asm
	sin.approx.f32  %f1422, %f1418;
	// end inline asm
	// begin inline asm
	fma.rn.f32 %f1424, %f1422, %f49156, %f1418;
	// end inline asm
	// begin inline asm
	sin.approx.f32  %f1428, %f1424;
	// end inline asm
	// begin inline asm
	fma.rn.f32 %f1430, %f1428, %f49156, %f1424;
	// end inline asm
	// begin inline asm
	sin.approx.f32  %f1434, %f1430;
	// end inline asm
	// begin inline asm
	fma.rn.f32 %f1436, %f1434, %f49156, %f1430;
	// end inline asm
	// begin inline asm
	sin.approx.f32  %f1440, %f1436;
	// end inline asm
	// begin inline asm
	fma.rn.f32 %f1442, %f1440, %f49156, %f1436;
	// end inline asm
	// begin inline asm
	sin.approx.f32  %f1446, %f1442;
	// end inline asm
	// begin inline asm
	fma.rn.f32 %f1448, %f1446, %f49156, %f1442;
	// end inline asm
	// begin inline asm
	sin.approx.f32  %f1452, %f1448;
	// end inline asm
	// begin inline asm
	fma.rn.f32 %f1454, %f1452, %f49156, %f1448;
	// end inline asm
	// begin inline asm
	sin.approx.f32  %f1458, %f1454;
	// end inline asm
	// begin inline asm
	fma.rn.f32 %f1460, %f1458, %f49156, %f1454;
	// end inline asm
	// begin inline asm
	sin.approx.f32  %f1464, %f1460;
	// end inline asm
	// begin inline asm
	fma.rn.f32 %f1466, %f1464, %f49156, %f1460;
	// end inline asm
	// begin inline asm
	sin.approx.f32  %f1470, %f1466;
	// end inline asm
	// begin inline asm
	fma.rn.f32 %f1472, %f1470, %f49156, %f1466;
	// end inline asm
	// begin inline asm
	sin.approx.f32  %f1476, %f1472;
	// end inline asm
	// begin inline asm
	fma.rn.f32 %f1478, %f1476, %f49156, %f1472;
	// end inline asm
	// begin inline asm
	sin.approx.f32  %f1482, %f1478;
	// end inline asm
	// begin inline asm
	fma.rn.f32 %f1484, %f1482, %f49156, %f1478;
	// end inline asm
	// begin inline asm
	sin.approx.f32  %f1488, %f1484;
	// end inline asm
	// begin inline asm
	fma.rn.f32 %f1490, %f1488, %f49156, %f1484;
	// end inline asm
	// begin inline asm
	sin.approx.f32  %f1494, %f1490;
	// end inline asm
	// begin inline asm
	fma.rn.f32 %f1496, %f1494, %f49156, %f1490;
	// end inline asm
	// begin inline asm
	sin.approx.f32  %f1500, %f1496;
	// end inline asm
	// begin inline asm
	fma.rn.f32 %f1502, %f1500, %f49156, %f1496;
	// end inline asm
	// begin inline asm
	sin.approx.f32  %f1506, %f1502;
	// end inline asm
	// begin inline asm
	fma.rn.f32 %f1508, %f1506, %f49156, %f1502;
	// end inline asm
	// begin inline asm
	sin.approx.f32  %f1512, %f1508;
	// end inline asm
	// begin inline asm
	fma.rn.f32 %f1514, %f1512, %f49156, %f1508;
	// end inline asm
	// begin inline asm
	sin.approx.f32  %f1518, %f1514;
	// end inline asm
	// begin inline asm
	fma.rn.f32 %f1520, %f1518, %f49156, %f1514;
	// end inline asm
	// begin inline asm
	sin.approx.f32  %f1524, %f1520;
	// end inline asm
	// begin inline asm
	fma.rn.f32 %f1526, %f1524, %f49156, %f1520;
	// end inline asm
	// begin inline asm
	sin.approx.f32  %f1530, %f1526;
	// end inline asm
	// begin inline asm
	fma.rn.f32 %f1532, %f1530, %f49156, %f1526;
	// end inline asm
	// begin inline asm
	sin.approx.f32  %f1536, %f1532;
	// end inline asm
	// begin inline asm
	fma.rn.f32 %f1538, %f1536, %f49156, %f1532;
	// end inline asm
	// begin inline asm
	sin.approx.f32  %f1542, %f1538;
	// end inline asm
	// begin inline asm
	fma.rn.f32 %f1544, %f1542, %f49156, %f1538;
	// end inline asm
	// begin inline asm
	sin.approx.f32  %f1548, %f1544;
	// end inline asm
	// begin inline asm
	fma.rn.f32 %f1550, %f1548, %f49156, %f1544;
	// end inline asm
	// begin inline asm
	sin.approx.f32  %f1554, %f1550;
	// end inline asm
	// begin inline asm
	fma.rn.f32 %f1556, %f1554, %f49156, %f1550;
	// end inline asm
	// begin inline asm
	sin.approx.f32  %f1560, %f1556;
	// end inline asm
	// begin inline asm
	fma.rn.f32 %f1562, %f1560, %f49156, %f1556;
	// end inline asm
	// begin inline asm
	sin.approx.f32  %f1566, %f1562;
	// end inline asm
	// begin inline asm
	fma.rn.f32 %f1568, %f1566, %f49156, %f1562;
	// end inline asm
	// begin inline asm
	sin.approx.f32  %f1572, %f1568;
	// end inline asm
	// begin inline asm
	fma.rn.f32 %f1574, %f1572, %f49156, %f1568;
	// end inline asm
	// begin inline asm
	sin.approx.f32  %f1578, %f1574;
	// end inline asm
	// begin inline asm
	fma.rn.f32 %f1580, %f1578, %f49156, %f1574;
	// end inline asm
	// begin inline asm
	sin.approx.f32  %f1584, %f1580;
	// end inline asm
	// begin inline asm
	fma.rn.f32 %f1586, %f1584, %f49156, %f1580;
	// end inline asm
	// begin inline asm
	sin.approx.f32  %f1590, %f1586;
	// end inline asm
	// begin inline asm
	fma.rn.f32 %f1592, %f1590, %f49156, %f1586;
	// end inline asm
	// begin inline asm
	sin.approx.f32  %f1596, %f1592;
	// end inline asm
	// begin inline asm
	fma.rn.f32 %f1598, %f1596, %f49156, %f1592;
	// end inline asm
	// begin inline asm
	sin.approx.f32  %f1602, %f1598;
	// end inline asm
	// begin inline asm
	fma.rn.f32 %f1604, %f1602, %f49156, %f1598;
	// end inline asm
	// begin inline asm
	sin.approx.f32  %f1608, %f1604;
	// end inline asm
	// begin inline asm
	fma.rn.f32 %f1610, %f1608, %f49156, %f1604;
	// end inline asm
	// begin inline asm
	sin.approx.f32  %f1614, %f1610;
	// end inline asm
	// begin inline asm
	fma.rn.f32 %f1616, %f1614, %f49156, %f1610;
	// end inline asm
	// begin inline asm
	sin.approx.f32  %f1620, %f1616;
	// end inline asm
	// begin inline asm
	fma.rn.f32 %f1622, %f1620, %f49156, %f1616;
	// end inline asm
	// begin inline asm
	sin.approx.f32  %f1626, %f1622;
	// end inline asm
	// begin inline asm
	fma.rn.f32 %f1628, %f1626, %f49156, %f1622;
	// end inline asm
	// begin inline asm
	sin.approx.f32  %f1632, %f1628;
	// end inline asm
	// begin inline asm
	fma.rn.f32 %f1634, %f1632, %f49156, %f1628;
	// end inline asm
	// begin inline asm
	sin.approx.f32  %f1638, %f1634;
	// end inline asm
	// begin inline asm
	fma.rn.f32 %f1640, %f1638, %f49156, %f1634;
	// end inline asm
	// begin inline asm
	sin.approx.f32  %f1644, %f1640;
	// end inline asm
	// begin inline asm
	fma.rn.f32 %f1646, %f1644, %f49156, %f1640;
	// end inline asm
	// begin inline asm
	sin.approx.f32  %f1650, %f1646;
	// end inline asm
	// begin inline asm
	fma.rn.f32 %f1652, %f1650, %f49156, %f1646;
	// end inline asm
	// begin inline asm
	sin.approx.f32  %f1656, %f1652;
	// end inline asm
	// begin inline asm
	fma.rn.f32 %f1658, %f1656, %f49156, %f1652;
	// end inline asm
	// begin inline asm
	sin.approx.f32  %f1662, %f1658;
	// end inline asm
	// begin inline asm
	fma.rn.f32 %f1664, %f1662, %f49156, %f1658;
	// end inline asm
	// begin inline asm
	sin.approx.f32  %f1668, %f1664;
	// end inline asm
	// begin inline asm
	fma.rn.f32 %f1670, %f1668, %f49156, %f1664;
	// end inline asm
	// begin inline asm
	sin.approx.f32  %f1674, %f1670;
	// end inline asm
	// begin inline asm
	fma.rn.f32 %f1676, %f1674, %f49156, %f1670;
	// end inline asm
	// begin inline asm
	sin.approx.f32  %f1680, %f1676;
	// end inline asm
	// begin inline asm
	fma.rn.f32 %f1682, %f1680, %f49156, %f1676;
	// end inline asm
	// begin inline asm
	sin.approx.f32  %f1686, %f1682;
	// end inline asm
	// begin inline asm
	fma.rn.f32 %f1688, %f1686, %f49156, %f1682;
	// end inline asm
	// begin inline asm
	sin.approx.f32  %f1692, %f1688;
	// end inline asm
	// begin inline asm
	fma.rn.f32 %f1694, %f1692, %f49156, %f1688;
	// end inline asm
	// begin inline asm
	sin.approx.f32  %f1698, %f1694;
	// end inline asm
	// begin inline asm
	fma.rn.f32 %f1700, %f1698, %f49156, %f1694;
	// end inline asm
	// begin inline asm
	sin.approx.f32  %f1704, %f1700;
	// end inline asm
	// begin inline asm
	fma.rn.f32 %f1706, %f1704, %f49156, %f1700;
	// end inline asm
	// begin inline asm
	sin.approx.f32  %f1710, %f1706;
	// end inline asm
	// begin inline asm
	fma.rn.f32 %f1712, %f1710, %f49156, %f1706;
	// end inline asm
	// begin inline asm
	sin.approx.f32  %f1716, %f1712;
	// end inline asm
	// begin inline asm
	fma.rn.f32 %f1718, %f1716, %f49156, %f1712;
	// end inline asm
	// begin inline asm
	sin.approx.f32  %f1722, %f1718;
	// end inline asm
	// begin inline asm
	fma.rn.f32 %f1724, %f1722, %f49156, %f1718;
	// end inline asm
	// begin inline asm
	sin.approx.f32  %f1728, %f1724;
	// end inline asm
	// begin inline asm
	fma.rn.f32 %f1730, %f1728, %f49156, %f1724;
	// end inline asm
	// begin inline asm
	sin.approx.f32  %f1734, %f1730;
	// end inline asm
	// begin inline asm
	fma.rn.f32 %f1736, %f1734, %f49156, %f1730;
	// end inline asm
	// begin inline asm
	sin.approx.f32  %f1740, %f1736;
	// end inline asm
	// begin inline asm
	fma.rn.f32 %f1742, %f1740, %f49156, %f1736;
	// end inline asm
	// begin inline asm
	sin.approx.f32  %f1746, %f1742;
	// end inline asm
	// begin inline asm
	fma.rn.f32 %f1748, %f1746, %f49156, %f1742;
	// end inline asm
	// begin inline asm
	sin.approx.f32  %f1752, %f1748;
	// end inline asm
	// begin inline asm
	fma.rn.f32 %f1754, %f1752, %f49156, %f1748;
	// end inline asm
	// begin inline asm
	sin.approx.f32  %f1758, %f1754;
	// end inline asm
	// begin inline asm
	fma.rn.f32 %f1760, %f1758, %f49156, %f1754;
	// end inline asm
	// begin inline asm
	sin.approx.f32  %f1764, %f1760;
	// end inline asm
	// begin inline asm
	fma.rn.f32 %f1766, %f1764, %f49156, %f1760;
	// end inline asm
	// begin inline asm
	sin.approx.f32  %f1770, %f1766;
	// end inline asm
	// begin inline asm
	fma.rn.f32 %f1772, %f1770, %f49156, %f1766;
	// end inline asm
	// begin inline asm
	sin.approx.f32  %f1776, %f1772;
	// end inline asm
	// begin inline asm
	fma.rn.f32 %f1778, %f1776, %f49156, %f1772;
	// end inline asm
	// begin inline asm
	sin.approx.f32  %f1782, %f1778;
	// end inline asm
	// begin inline asm
	fma.rn.f32 %f1784, %f1782, %f49156, %f1778;
	// end inline asm
	// begin inline asm
	sin.approx.f32  %f1788, %f1784;
	// end inline asm
	// begin inline asm
	fma.rn.f32 %f1790, %f1788, %f49156, %f1784;
	// end inline asm
	// begin inline asm
	sin.approx.f32  %f1794, %f1790;
	// end inline asm
	// begin inline asm
	fma.rn.f32 %f1796, %f1794, %f49156, %f1790;
	// end inline asm
	// begin inline asm
	sin.approx.f32  %f1800, %f1796;
	// end inline asm
	// begin inline asm
	fma.rn.f32 %f1802, %f1800, %f49156, %f1796;
	// end inline asm
	// begin inline asm
	sin.approx.f32  %f1806, %f1802;
	// end inline asm
	// begin inline asm
	fma.rn.f32 %f1808, %f1806, %f49156, %f1802;
	// end inline asm
	// begin inline asm
	sin.approx.f32  %f1812, %f1808;
	// end inline asm
	// begin inline asm
	fma.rn.f32 %f1814, %f1812, %f49156, %f1808;
	// end inline asm
	// begin inline asm
	sin.approx.f32  %f1818, %f1814;
	// end inline asm
	// begin inline asm
	fma.rn.f32 %f1820, %f1818, %f49156, %f1814;
	// end inline asm
	// begin inline asm
	sin.approx.f32  %f1824, %f1820;
	// end inline asm
	// begin inline asm
	fma.rn.f32 %f1826, %f1824, %f49156, %f1820;
	// end inline asm
	// begin inline asm
	sin.approx.f32  %f1830, %f1826;
	// end inline asm
	// begin inline asm
	fma.rn.f32 %f1832, %f1830, %f49156, %f1826;
	// end inline asm
	// begin inline asm
	sin.approx.f32  %f1836, %f1832;
	// end inline asm
	// begin inline asm
	fma.rn.f32 %f1838, %f1836, %f49156, %f1832;
	// end inline asm
	// begin inline asm
	sin.approx.f32  %f1842, %f1838;
	// end inline asm
	// begin inline asm
	fma.rn.f32 %f1844, %f1842, %f49156, %f1838;
	// end inline asm
	// begin inline asm
	sin.approx.f32  %f1848, %f1844;
	// end inline asm
	// begin inline asm
	fma.rn.f32 %f1850, %f1848, %f49156, %f1844;
	// end inline asm
	// begin inline asm
	sin.approx.f32  %f1854, %f1850;
	// end inline asm
	// begin inline asm
	fma.rn.f32 %f1856, %f1854, %f49156, %f1850;
	// end inline asm
	// begin inline asm
	sin.approx.f32  %f1860, %f1856;
	// end inline asm
	// begin inline asm
	fma.rn.f32 %f1862, %f1860, %f49156, %f1856;
	// end inline asm
	// begin inline asm
	sin.approx.f32  %f1866, %f1862;
	// end inline asm
	// begin inline asm
	fma.rn.f32 %f1868, %f1866, %f49156, %f1862;
	// end inline asm
	// begin inline asm
	sin.approx.f32  %f1872, %f1868;
	// end inline asm
	// begin inline asm
	fma.rn.f32 %f1874, %f1872, %f49156, %f1868;
	// end inline asm
	// begin inline asm
	sin.approx.f32  %f1878, %f1874;
	// end inline asm
	// begin inline asm
	fma.rn.f32 %f1880, %f1878, %f49156, %f1874;
	// end inline asm
	// begin inline asm
	sin.approx.f32  %f1884, %f1880;
	// end inline asm
	// begin inline asm
	fma.rn.f32 %f1886, %f1884, %f49156, %f1880;
	// end inline asm
	// begin inline asm
	sin.approx.f32  %f1890, %f1886;
	// end inline asm
	// begin inline asm
	fma.rn.f32 %f1892, %f1890, %f49156, %f1886;
	// end inline asm
	// begin inline asm
	sin.approx.f32  %f1896, %f1892;
	// end inline asm
	// begin inline asm
	fma.rn.f32 %f1898, %f1896, %f49156, %f1892;
	// end inline asm
	// begin inline asm
	sin.approx.f32  %f1902, %f1898;
	// end inline asm
	// begin inline asm
	fma.rn.f32 %f1904, %f1902, %f49156, %f1898;
	// end inline asm
	// begin inline asm
	sin.approx.f32  %f1908, %f1904;
	// end inline asm
	// begin inline asm
	fma.rn.f32 %f1910, %f1908, %f49156, %f1904;
	// end inline asm
	// begin inline asm
	sin.approx.f32  %f1914, %f1910;
	// end inline asm
	// begin inline asm
	fma.rn.f32 %f1916, %f1914, %f49156, %f1910;
	// end inline asm
	// begin inline asm
	sin.approx.f32  %f1920, %f1916;
	// end inline asm
	// begin inline asm
	fma.rn.f32 %f1922, %f1920, %f49156, %f1916;
	// end inline asm
	// begin inline asm
	sin.approx.f32  %f1926, %f1922;
	// end inline asm
	// begin inline asm
	fma.rn.f32 %f1928, %f1926, %f49156, %f1922;
	// end inline asm
	// begin inline asm
	sin.approx.f32  %f1932, %f1928;
	// end inline asm
	// begin inline asm
	fma.rn.f32 %f1934, %f1932, %f49156, %f1928;
	// end inline asm
	// begin inline asm
	sin.approx.f32  %f1938, %f1934;
	// end inline asm
	// begin inline asm
	fma.rn.f32 %f1940, %f1938, %f49156, %f1934;
	// end inline asm
	// begin inline asm
	sin.approx.f32  %f1944, %f1940;
	// end inline asm
	// begin inline asm
	fma.rn.f32 %f1946, %f1944, %f49156, %f1940;
	// end inline asm
	// begin inline asm
	sin.approx.f32  %f1950, %f1946;
	// end inline asm
	// begin inline asm
	fma.rn.f32 %f1952, %f1950, %f49156, %f1946;
	// end inline asm
	// begin inline asm
	sin.approx.f32  %f1956, %f1952;
	// end inline asm
	// begin inline asm
	fma.rn.f32 %f1958, %f1956, %f49156, %f1952;
	// end inline asm
	// begin inline asm
	sin.approx.f32  %f1962, %f1958;
	// end inline asm
	// begin inline asm
	fma.rn.f32 %f1964, %f1962, %f49156, %f1958;
	// end inline asm
	// begin inline asm
	sin.approx.f32  %f1968, %f1964;
	// end inline asm
	// begin inline asm
	fma.rn.f32 %f1970, %f1968, %f49156, %f1964;
	// end inline asm
	// begin inline asm
	sin.approx.f32  %f1974, %f1970;
	// end inline asm
	// begin inline asm
	fma.rn.f32 %f1976, %f1974, %f49156, %f1970;
	// end inline asm
	// begin inline asm
	sin.approx.f32  %f1980, %f1976;
	// end inline asm
	// begin inline asm
	fma.rn.f32 %f1982, %f1980, %f49156, %f1976;
	// end inline asm
	// begin inline asm
	sin.approx.f32  %f1986, %f1982;
	// end inline asm
	// begin inline asm
	fma.rn.f32 %f1988, %f1986, %f49156, %f1982;
	// end inline asm
	// begin inline asm
	sin.approx.f32  %f1992, %f1988;
	// end inline asm
	// begin inline asm
	fma.rn.f32 %f1994, %f1992, %f49156, %f1988;
	// end inline asm
	// begin inline asm
	sin.approx.f32  %f1998, %f1994;
	// end inline asm
	// begin inline asm
	fma.rn.f32 %f2000, %f1998, %f49156, %f1994;
	// end inline asm
	// begin inline asm
	sin.approx.f32  %f2004, %f2000;
	// end inline asm
	// begin inline asm
	fma.rn.f32 %f2006, %f2004, %f49156, %f2000;
	// end inline asm
	// begin inline asm
	sin.approx.f32  %f2010, %f2006;
	// end inline asm
	// begin inline asm
	fma.rn.f32 %f2012, %f2010, %f49156, %f2006;
	// end inline asm
	// begin inline asm
	sin.approx.f32  %f2016, %f2012;
	// end inline asm
	// begin inline asm
	fma.rn.f32 %f2018, %f2016, %f49156, %f2012;
	// end inline asm
	// begin inline asm
	sin.approx.f32  %f2022, %f2018;
	// end inline asm
	// begin inline asm
	fma.rn.f32 %f2024, %f2022, %f49156, %f2018;
	// end inline asm
	// begin inline asm
	sin.approx.f32  %f2028, %f2024;
	// end inline asm
	// begin inline asm
	fma.rn.f32 %f2030, %f2028, %f49156, %f2024;
	// end inline asm
	// begin inline asm
	sin.approx.f32  %f2034, %f2030;
	// end inline asm
	// begin inline asm
	fma.rn.f32 %f2036, %f2034, %f49156, %f2030;
	// end inline asm
	// begin inline asm
	sin.approx.f32  %f2040, %f2036;
	// end inline asm
	// begin inline asm
	fma.rn.f32 %f2042, %f2040, %f49156, %f2036;
	// end inline asm
	// begin inline asm
	sin.approx.f32  %f2046, %f2042;
	// end inline asm
	// begin inline asm
	fma.rn.f32 %f2048, %f2046, %f49156, %f2042;
	// end inline asm
	// begin inline asm
	sin.approx.f32  %f2052, %f2048;
	// end inline asm
	// begin inline asm
	fma.rn.f32 %f2054, %f2052, %f49156, %f2048;
	// end inline asm
	// begin inline asm
	sin.approx.f32  %f2058, %f2054;
	// end inline asm
	// begin inline asm
	fma.rn.f32 %f2060, %f2058, %f49156, %f2054;
	// end inline asm
	// begin inline asm
	sin.approx.f32  %f2064, %f2060;
	// end inline asm
	// begin inline asm
	fma.rn.f32 %f2066, %f2064, %f49156, %f2060;
	// end inline asm
	// begin inline asm
	sin.approx.f32  %f2070, %f2066;
	// end inline asm
	// begin inline asm
	fma.rn.f32 %f2072, %f2070, %f49156, %f2066;
	// end inline asm
	// begin inline asm
	sin.approx.f32  %f2076, %f2072;
	// end inline asm
	// begin inline asm
	fma.rn.f32 %f2078, %f2076, %f49156, %f2072;
	// end inline asm
	// begin inline asm
	sin.approx.f32  %f2082, %f2078;
	// end inline asm
	// begin inline asm
	fma.rn.f32 %f2084, %f2082, %f49156, %f2078;
	// end inline asm
	// begin inline asm
	sin.approx.f32  %f2088, %f2084;
	// end inline asm
	// begin inline asm
	fma.rn.f32 %f2090, %f2088, %f49156, %f2084;
	// end inline asm
	// begin inline asm
	sin.approx.f32  %f2094, %f2090;
	// end inline asm
	// begin inline asm
	fma.rn.f32 %f2096, %f2094, %f49156, %f2090;
	// end inline asm
	// begin inline asm
	sin.approx.f32  %f2100, %f2096;
	// end inline asm
	// begin inline asm
	fma.rn.f32 %f2102, %f2100, %f49156, %f2096;
	// end inline asm
	// begin inline asm
	sin.approx.f32  %f2106, %f2102;
	// end inline asm
	// begin inline asm
	fma.rn.f32 %f2108, %f2106, %f49156, %f2102;
	// end inline asm
	// begin inline asm
	sin.approx.f32  %f2112, %f2108;
	// end inline asm
	// begin inline asm
	fma.rn.f32 %f2114, %f2112, %f49156, %f2108;
	// end inline asm
	// begin inline asm
	sin.approx.f32  %f2118, %f2114;
	// end inline asm
	// begin inline asm
	fma.rn.f32 %f2120, %f2118, %f49156, %f2114;
	// end inline asm
	// begin inline asm
	sin.approx.f32  %f2124, %f2120;
	// end inline asm
	// begin inline asm
	fma.rn.f32 %f2126, %f2124, %f49156, %f2120;
	// end inline asm
	// begin inline asm
	sin.approx.f32  %f2130, %f2126;
	// end inline asm
	// begin inline asm
	fma.rn.f32 %f2132, %f2130, %f49156, %f2126;
	// end inline asm
	// begin inline asm
	sin.approx.f32  %f2136, %f2132;
	// end inline asm
	// begin inline asm
	fma.rn.f32 %f2138, %f2136, %f49156, %f2132;
	// end inline asm
	// begin inline asm
	sin.approx.f32  %f2142, %f2138;
	// end inline asm
	// begin inline asm
	fma.rn.f32 %f2144, %f2142, %f49156, %f2138;
	// end inline asm
	// begin inline asm
	sin.approx.f32  %f2148, %f2144;
	// end inline asm
	// begin inline asm
	fma.rn.f32 %f2150, %f2148, %f49156, %f2144;
	// end inline asm
	// begin inline asm
	sin.approx.f32  %f2154, %f2150;
	// end inline asm
	// begin inline asm
	fma.rn.f32 %f2156, %f2154, %f49156, %f2150;
	// end inline asm
	// begin inline asm
	sin.approx.f32  %f2160, %f2156;
	// end inline asm
	// begin inline asm
	fma.rn.f32 %f2162, %f2160, %f49156, %f2156;
	// end inline asm
	// begin inline asm
	sin.approx.f32  %f2166, %f2162;
	// end inline asm
	// begin inline asm
	fma.rn.f32 %f2168, %f2166, %f49156, %f2162;
	// end inline asm
	// begin inline asm
	sin.approx.f32  %f2172, %f2168;
	// end inline asm
	// begin inline asm
	fma.rn.f32 %f2174, %f2172, %f49156, %f2168;
	// end inline asm
	// begin inline asm
	sin.approx.f32  %f2178, %f2174;
	// end inline asm
	// begin inline asm
	fma.rn.f32 %f2180, %f2178, %f49156, %f2174;
	// end inline asm
	// begin inline asm
	sin.approx.f32  %f2184, %f2180;
	// end inline asm
	// begin inline asm
	fma.rn.f32 %f2186, %f2184, %f49156, %f2180;
	// end inline asm
	// begin inline asm
	sin.approx.f32  %f2190, %f2186;
	// end inline asm
	// begin inline asm
	fma.rn.f32 %f2192, %f2190, %f49156, %f2186;
	// end inline asm
	// begin inline asm
	sin.approx.f32  %f2196, %f2192;
	// end inline asm
	// begin inline asm
	fma.rn.f32 %f2198, %f2196, %f49156, %f2192;
	// end inline asm
	// begin inline asm
	sin.approx.f32  %f2202, %f2198;
	// end inline asm
	// begin inline asm
	fma.rn.f32 %f2204, %f2202, %f49156, %f2198;
	// end inline asm
	// begin inline asm
	sin.approx.f32  %f2208, %f2204;
	// end inline asm
	// begin inline asm
	fma.rn.f32 %f2210, %f2208, %f49156, %f2204;
	// end inline asm
	// begin inline asm
	sin.approx.f32  %f2214, %f2210;
	// end inline asm
	// begin inline asm
	fma.rn.f32 %f2216, %f2214, %f49156, %f2210;
	// end inline asm
	// begin inline asm
	sin.approx.f32  %f2220, %f2216;
	// end inline asm
	// begin inline asm
	fma.rn.f32 %f2222, %f2220, %f49156, %f2216;
	// end inline asm
	// begin inline asm
	sin.approx.f32  %f2226, %f2222;
	// end inline asm
	// begin inline asm
	fma.rn.f32 %f2228, %f2226, %f49156, %f2222;
	// end inline asm
	// begin inline asm
	sin.approx.f32  %f2232, %f2228;
	// end inline asm
	// begin inline asm
	fma.rn.f32 %f2234, %f2232, %f49156, %f2228;
	// end inline asm
	// begin inline asm
	sin.approx.f32  %f2238, %f2234;
	// end inline asm
	// begin inline asm
	fma.rn.f32 %f2240, %f2238, %f49156, %f2234;
	// end inline asm
	// begin inline asm
	sin.approx.f32  %f2244, %f2240;
	// end inline asm
	// begin inline asm
	fma.rn.f32 %f2246, %f2244, %f49156, %f2240;
	// end inline asm
	// begin inline asm
	sin.approx.f32  %f2250, %f2246;
	// end inline asm
	// begin inline asm
	fma.rn.f32 %f2252, %f2250, %f49156, %f2246;
	// end inline asm
	// begin inline asm
	sin.approx.f32  %f2256, %f2252;
	// end inline asm
	// begin inline asm
	fma.rn.f32 %f2258, %f2256, %f49156, %f2252;
	// end inline asm
	// begin inline asm
	sin.approx.f32  %f2262, %f2258;
	// end inline asm
	// begin inline asm
	fma.rn.f32 %f2264, %f2262, %f49156, %f2258;
	// end inline asm
	// begin inline asm
	sin.approx.f32  %f2268, %f2264;
	// end inline asm
	// begin inline asm
	fma.rn.f32 %f2270, %f2268, %f49156, %f2264;
	// end inline asm
	// begin inline asm
	sin.approx.f32  %f2274, %f2270;
	// end inline asm
	// begin inline asm
	fma.rn.f32 %f2276, %f2274, %f49156, %f2270;
	// end inline asm
	// begin inline asm
	sin.approx.f32  %f2280, %f2276;
	// end inline asm
	// begin inline asm
	fma.rn.f32 %f2282, %f2280, %f49156, %f2276;
	// end inline asm
	// begin inline asm
	sin.approx.f32  %f2286, %f2282;
	// end inline asm
	// begin inline asm
	fma.rn.f32 %f2288, %f2286, %f49156, %f2282;
	// end inline asm
	// begin inline asm
	sin.approx.f32  %f2292, %f2288;
	// end inline asm
	// begin inline asm
	fma.rn.f32 %f2294, %f2292, %f49156, %f2288;
	// end inline asm
	// begin inline asm
	sin.approx.f32  %f2298, %f2294;
	// end inline asm
	// begin inline asm
	fma.rn.f32 %f2300, %f2298, %f49156, %f2294;
	// end inline asm
	// begin inline asm
	sin.approx.f32  %f2304, %f2300;
	// end inline asm
	// begin inline asm
	fma.rn.f32 %f2306, %f2304, %f49156, %f2300;
	// end inline asm
	// begin inline asm
	sin.approx.f32  %f2310, %f2306;
	// end inline asm
	// begin inline asm
	fma.rn.f32 %f2312, %f2310, %f49156, %f2306;
	// end inline asm
	// begin inline asm
	sin.approx.f32  %f2316, %f2312;
	// end inline asm
	// begin inline asm
	fma.rn.f32 %f2318, %f2316, %f49156, %f2312;
	// end inline asm
	// begin inline asm
	sin.approx.f32  %f2322, %f2318;
	// end inline asm
	// begin inline asm
	fma.rn.f32 %f2324, %f2322, %f49156, %f2318;
	// end inline asm
	// begin inline asm
	sin.approx.f32  %f2328, %f2324;
	// end inline asm
	// begin inline asm
	fma.rn.f32 %f2330, %f2328, %f49156, %f2324;
	// end inline asm
	// begin inline asm
	sin.approx.f32  %f2334, %f2330;
	// end inline asm
	// begin inline asm
	fma.rn.f32 %f2336, %f2334, %f49156, %f2330;
	// end inline asm
	// begin inline asm
	sin.approx.f32  %f2340, %f2336;
	// end inline asm
	// begin inline asm
	fma.rn.f32 %f2342, %f2340, %f49156, %f2336;
	// end inline asm
	// begin inline asm
	sin.approx.f32  %f2346, %f2342;
	// end inline asm
	// begin inline asm
	fma.rn.f32 %f2348, %f2346, %f49156, %f2342;
	// end inline asm
	// begin inline asm
	sin.approx.f32  %f2352, %f2348;
	// end inline asm
	// begin inline asm
	fma.rn.f32 %f2354, %f2352, %f49156, %f2348;
	// end inline asm
	// begin inline asm
	sin.approx.f32  %f2358, %f2354;
	// end inline asm
	// begin inline asm
	fma.rn.f32 %f2360, %f2358, %f49156, %f2354;
	// end inline asm
	// begin inline asm
	sin.approx.f32  %f2364, %f2360;
	// end inline asm
	// begin inline asm
	fma.rn.f32 %f2366, %f2364, %f49156, %f2360;
	// end inline asm
	// begin inline asm
	sin.approx.f32  %f2370, %f2366;
	// end inline asm
	// begin inline asm
	fma.rn.f32 %f2372, %f2370, %f49156, %f2366;
	// end inline asm
	// begin inline asm
	sin.approx.f32  %f2376, %f2372;
	// end inline asm
	// begin inline asm
	fma.rn.f32 %f2378, %f2376, %f49156, %f2372;
	// end inline asm
	// begin inline asm
	sin.approx.f32  %f2382, %f2378;
	// end inline asm
	// begin inline asm
	fma.rn.f32 %f2384, %f2382, %f49156, %f2378;
	// end inline asm
	// begin inline asm
	sin.approx.f32  %f2388, %f2384;
	// end inline asm
	// begin inline asm
	fma.rn.f32 %f2390, %f2388, %f49156, %f2384;
	// end inline asm
	// begin inline asm
	sin.approx.f32  %f2394, %f2390;
	// end inline asm
	// begin inline asm
	fma.rn.f32 %f2396, %f2394, %f49156, %f2390;
	// end inline asm
	// begin inline asm
	sin.approx.f32  %f2400, %f2396;
	// end inline asm
	// begin inline asm
	fma.rn.f32 %f2402, %f2400, %f49156, %f2396;
	// end inline asm
	// begin inline asm
	sin.approx.f32  %f2406, %f2402;
	// end inline asm
	// begin inline asm
	fma.rn.f32 %f2408, %f2406, %f49156, %f2402;
	// end inline asm
	// begin inline asm
	sin.approx.f32  %f2412, %f2408;
	// end inline asm
	// begin inline asm
	fma.rn.f32 %f2414, %f2412, %f49156, %f2408;
	// end inline asm
	// begin inline asm
	sin.approx.f32  %f2418, %f2414;
	// end inline asm
	// begin inline asm
	fma.rn.f32 %f2420, %f2418, %f49156, %f2414;
	// end inline asm
	// begin inline asm
	sin.approx.f32  %f2424, %f2420;
	// end inline asm
	// begin inline asm
	fma.rn.f32 %f2426, %f2424, %f49156, %f2420;
	// end inline asm
	// begin inline asm
	sin.approx.f32  %f2430, %f2426;
	// end inline asm
	// begin inline asm
	fma.rn.f32 %f2432, %f2430, %f49156, %f2426;
	// end inline asm
	// begin inline asm
	sin.approx.f32  %f2436, %f2432;
	// end inline asm
	// begin inline asm
	fma.rn.f32 %f2438, %f2436, %f49156, %f2432;
	// end inline asm
	// begin inline asm
	sin.approx.f32  %f2442, %f2438;
	// end inline asm
	// begin inline asm
	fma.rn.f32 %f2444, %f2442, %f49156, %f2438;
	// end inline asm
	// begin inline asm
	sin.approx.f32  %f2448, %f2444;
	// end inline asm
	// begin inline asm
	fma.rn.f32 %f2450, %f2448, %f49156, %f2444;
	// end inline asm
	// begin inline asm
	sin.approx.f32  %f2454, %f2450;
	// end inline asm
	// begin inline asm
	fma.rn.f32 %f2456, %f2454, %f49156, %f2450;
	// end inline asm
	// begin inline asm
	sin.approx.f32  %f2460, %f2456;
	// end inline asm
	// begin inline asm
	fma.rn.f32 %f2462, %f2460, %f49156, %f2456;
	// end inline asm
	// begin inline asm
	sin.approx.f32  %f2466, %f2462;
	// end inline asm
	// begin inline asm
	fma.rn.f32 %f2468, %f2466, %f49156, %f2462;
	// end inline asm
	// begin inline asm
	sin.approx.f32  %f2472, %f2468;
	// end inline asm
	// begin inline asm
	fma.rn.f32 %f2474, %f2472, %f49156, %f2468;
	// end inline asm
	// begin inline asm
	sin.approx.f32  %f2478, %f2474;
	// end inline asm
	// begin inline asm
	fma.rn.f32 %f2480, %f2478, %f49156, %f2474;
	// end inline asm
	// begin inline asm
	sin.approx.f32  %f2484, %f2480;
	// end inline asm
	// begin inline asm
	fma.rn.f32 %f2486, %f2484, %f49156, %f2480;
	// end inline asm
	// begin inline asm
	sin.approx.f32  %f2490, %f2486;
	// end inline asm
	// begin inline asm
	fma.rn.f32 %f2492, %f2490, %f49156, %f2486;
	// end inline asm
	// begin inline asm
	sin.approx.f32  %f2496, %f2492;
	// end inline asm
	// begin inline asm
	fma.rn.f32 %f2498, %f2496, %f49156, %f2492;
	// end inline asm
	// begin inline asm
	sin.approx.f32  %f2502, %f2498;
	// end inline asm
	// begin inline asm
	fma.rn.f32 %f2504, %f2502, %f49156, %f2498;
	// end inline asm
	// begin inline asm
	sin.approx.f32  %f2508, %f2504;
	// end inline asm
	// begin inline asm
	fma.rn.f32 %f2510, %f2508, %f49156, %f2504;
	// end inline asm
	// begin inline asm
	sin.approx.f32  %f2514, %f2510;
	// end inline asm
	// begin inline asm
	fma.rn.f32 %f2516, %f2514, %f49156, %f2510;
	// end inline asm
	// begin inline asm
	sin.approx.f32  %f2520, %f2516;
	// end inline asm
	// begin inline asm
	fma.rn.f32 %f2522, %f2520, %f49156, %f2516;
	// end inline asm
	// begin inline asm
	sin.approx.f32  %f2526, %f2522;
	// end inline asm
	// begin inline asm
	fma.rn.f32 %f2528, %f2526, %f49156, %f2522;
	// end inline asm
	// begin inline asm
	sin.approx.f32  %f2532, %f2528;
	// end inline asm
	// begin inline asm
	fma.rn.f32 %f2534, %f2532, %f49156, %f2528;
	// end inline asm
	// begin inline asm
	sin.approx.f32  %f2538, %f2534;
	// end inline asm
	// begin inline asm
	fma.rn.f32 %f2540, %f2538, %f49156, %f2534;
	// end inline asm
	// begin inline asm
	sin.approx.f32  %f2544, %f2540;
	// end inline asm
	// begin inline asm
	fma.rn.f32 %f2546, %f2544, %f49156, %f2540;
	// end inline asm
	// begin inline asm
	sin.approx.f32  %f2550, %f2546;
	// end inline asm
	// begin inline asm
	fma.rn.f32 %f2552, %f2550, %f49156, %f2546;
	// end inline asm
	// begin inline asm
	sin.approx.f32  %f2556, %f2552;
	// end inline asm
	// begin inline asm
	fma.rn.f32 %f2558, %f2556, %f49156, %f2552;
	// end inline asm
	// begin inline asm
	sin.approx.f32  %f2562, %f2558;
	// end inline asm
	// begin inline asm
	fma.rn.f32 %f2564, %f2562, %f49156, %f2558;
	// end inline asm
	// begin inline asm
	sin.approx.f32  %f2568, %f2564;
	// end inline asm
	// begin inline asm
	fma.rn.f32 %f2570, %f2568, %f49156, %f2564;
	// end inline asm
	// begin inline asm
	sin.approx.f32  %f2574, %f2570;
	// end inline asm
	// begin inline asm
	fma.rn.f32 %f2576, %f2574, %f49156, %f2570;
	// end inline asm
	// begin inline asm
	sin.approx.f32  %f2580, %f2576;
	// end inline asm
	// begin inline asm
	fma.rn.f32 %f2582, %f2580, %f49156, %f2576;
	// end inline asm
	// begin inline asm
	sin.approx.f32  %f2586, %f2582;
	// end inline asm
	// begin inline asm
	fma.rn.f32 %f2588, %f2586, %f49156, %f2582;
	// end inline asm
	// begin inline asm
	sin.approx.f32  %f2592, %f2588;
	// end inline asm
	// begin inline asm
	fma.rn.f32 %f2594, %f2592, %f49156, %f2588;
	// end inline asm
	// begin inline asm
	sin.approx.f32  %f2598, %f2594;
	// end inline asm
	// begin inline asm
	fma.rn.f32 %f2600, %f2598, %f49156, %f2594;
	// end inline asm
	// begin inline asm
	sin.approx.f32  %f2604, %f2600;
	// end inline asm
	// begin inline asm
	fma.rn.f32 %f2606, %f2604, %f49156, %f2600;
	// end inline asm
	// begin inline asm
	sin.approx.f32  %f2610, %f2606;
	// end inline asm
	// begin inline asm
	fma.rn.f32 %f2612, %f2610, %f49156, %f2606;
	// end inline asm
	// begin inline asm
	sin.approx.f32  %f2616, %f2612;
	// end inline asm
	// begin inline asm
	fma.rn.f32 %f2618, %f2616, %f49156, %f2612;
	// end inline asm
	// begin inline asm
	sin.approx.f32  %f2622, %f2618;
	// end inline asm
	// begin inline asm
	fma.rn.f32 %f2624, %f2622, %f49156, %f2618;
	// end inline asm
	// begin inline asm
	sin.approx.f32  %f2628, %f2624;
	// end inline asm
	// begin inline asm
	fma.rn.f32 %f2630, %f2628, %f49156, %f2624;
	// end inline asm
	// begin inline asm
	sin.approx.f32  %f2634, %f2630;
	// end inline asm
	// begin inline asm
	fma.rn.f32 %f2636, %f2634, %f49156, %f2630;
	// end inline asm
	// begin inline asm
	sin.approx.f32  %f2640, %f2636;
	// end inline asm
	// begin inline asm
	fma.rn.f32 %f2642, %f2640, %f49156, %f2636;
	// end inline asm
	// begin inline asm
	sin.approx.f32  %f2646, %f2642;
	// end inline asm
	// begin inline asm
	fma.rn.f32 %f2648, %f2646, %f49156, %f2642;
	// end inline asm
	// begin inline asm
	sin.approx.f32  %f2652, %f2648;
	// end inline asm
	// begin inline asm
	fma.rn.f32 %f2654, %f2652, %f49156, %f2648;
	// end inline asm
	// begin inline asm
	sin.approx.f32  %f2658, %f2654;
	// end inline asm
	// begin inline asm
	fma.rn.f32 %f2660, %f2658, %f49156, %f2654;
	// end inline asm
	// begin inline asm
	sin.approx.f32  %f2664, %f2660;
	// end inline asm
	// begin inline asm
	fma.rn.f32 %f2666, %f2664, %f49156, %f2660;
	// end inline asm
	// begin inline asm
	sin.approx.f32  %f2670, %f2666;
	// end inline asm
	// begin inline asm
	fma.rn.f32 %f2672, %f2670, %f49156, %f2666;
	// end inline asm
	// begin inline asm
	sin.approx.f32  %f2676, %f2672;
	// end inline asm
	// begin inline asm
	fma.rn.f32 %f2678, %f2676, %f49156, %f2672;
	// end inline asm
	// begin inline asm
	sin.approx.f32  %f2682, %f2678;
	// end inline asm
	// begin inline asm
	fma.rn.f32 %f2684, %f2682, %f49156, %f2678;
	// end inline asm
	// begin inline asm
	sin.approx.f32  %f2688, %f2684;
	// end inline asm
	// begin inline asm
	fma.rn.f32 %f2690, %f2688, %f49156, %f2684;
	// end inline asm
	// begin inline asm
	sin.approx.f32  %f2694, %f2690;
	// end inline asm
	// begin inline asm
	fma.rn.f32 %f2696, %f2694, %f49156, %f2690;
	// end inline asm
	// begin inline asm
	sin.approx.f32  %f2700, %f2696;
	// end inline asm
	// begin inline asm
	fma.rn.f32 %f2702, %f2700, %f49156, %f2696;
	// end inline asm
	// begin inline asm
	sin.approx.f32  %f2706, %f2702;
	// end inline asm
	// begin inline asm
	fma.rn.f32 %f2708, %f2706, %f49156, %f2702;
	// end inline asm
	// begin inline asm
	sin.approx.f32  %f2712, %f2708;
	// end inline asm
	// begin inline asm
	fma.rn.f32 %f2714, %f2712, %f49156, %f2708;
	// end inline asm
	// begin inline asm
	sin.approx.f32  %f2718, %f2714;
	// end inline asm
	// begin inline asm
	fma.rn.f32 %f2720, %f2718, %f49156, %f2714;
	// end inline asm
	// begin inline asm
	sin.approx.f32  %f2724, %f2720;
	// end inline asm
	// begin inline asm
	fma.rn.f32 %f2726, %f2724, %f49156, %f2720;
	// end inline asm
	// begin inline asm
	sin.approx.f32  %f2730, %f2726;
	// end inline asm
	// begin inline asm
	fma.rn.f32 %f2732, %f2730, %f49156, %f2726;
	// end inline asm
	// begin inline asm
	sin.approx.f32  %f2736, %f2732;
	// end inline asm
	// begin inline asm
	fma.rn.f32 %f2738, %f2736, %f49156, %f2732;
	// end inline asm
	// begin inline asm
	sin.approx.f32  %f2742, %f2738;
	// end inline asm
	// begin inline asm
	fma.rn.f32 %f2744, %f2742, %f49156, %f2738;
	// end inline asm
	// begin inline asm
	sin.approx.f32  %f2748, %f2744;
	// end inline asm
	// begin inline asm
	fma.rn.f32 %f2750, %f2748, %f49156, %f2744;
	// end inline asm
	// begin inline asm
	sin.approx.f32  %f2754, %f2750;
	// end inline asm
	// begin inline asm
	fma.rn.f32 %f2756, %f2754, %f49156, %f2750;
	// end inline asm
	// begin inline asm
	sin.approx.f32  %f2760, %f2756;
	// end inline asm
	// begin inline asm
	fma.rn.f32 %f2762, %f2760, %f49156, %f2756;
	// end inline asm
	// begin inline asm
	sin.approx.f32  %f2766, %f2762;
	// end inline asm
	// begin inline asm
	fma.rn.f32 %f2768, %f2766, %f49156, %f2762;
	// end inline asm
	// begin inline asm
	sin.approx.f32  %f2772, %f2768;
	// end inline asm
	// begin inline asm
	fma.rn.f32 %f2774, %f2772, %f49156, %f2768;
	// end inline asm
	// begin inline asm
	sin.approx.f32  %f2778, %f2774;
	// end inline asm
	// begin inline asm
	fma.rn.f32 %f2780, %f2778, %f49156, %f2774;
	// end inline asm
	// begin inline asm
	sin.approx.f32  %f2784, %f2780;
	// end inline asm
	// begin inline asm
	fma.rn.f32 %f2786, %f2784, %f49156, %f2780;
	// end inline asm
	// begin inline asm
	sin.approx.f32  %f2790, %f2786;
	// end inline asm
	// begin inline asm
	fma.rn.f32 %f2792, %f2790, %f49156, %f2786;
	// end inline asm
	// begin inline asm
	sin.approx.f32  %f2796, %f2792;
	// end inline asm
	// begin inline asm
	fma.rn.f32 %f2798, %f2796, %f49156, %f2792;
	// end inline asm
	// begin inline asm
	sin.approx.f32  %f2802, %f2798;
	// end inline asm
	// begin inline asm
	fma.rn.f32 %f2804, %f2802, %f49156, %f2798;
	// end inline asm
	// begin inline asm
	sin.approx.f32  %f2808, %f2804;
	// end inline asm
	// begin inline asm
	fma.rn.f32 %f2810, %f2808, %f49156, %f2804;
	// end inline asm
	// begin inline asm
	sin.approx.f32  %f2814, %f2810;
	// end inline asm
	// begin inline asm
	fma.rn.f32 %f2816, %f2814, %f49156, %f2810;
	// end inline asm
	// begin inline asm
	sin.approx.f32  %f2820, %f2816;
	// end inline asm
	// begin inline asm
	fma.rn.f32 %f2822, %f2820, %f49156, %f2816;
	// end inline asm
	// begin inline asm
	sin.approx.f32  %f2826, %f2822;
	// end inline asm
	// begin inline asm
	fma.rn.f32 %f2828, %f2826, %f49156, %f2822;
	// end inline asm
	// begin inline asm
	sin.approx.f32  %f2832, %f2828;
	// end inline asm
	// begin inline asm
	fma.rn.f32 %f2834, %f2832, %f49156, %f2828;
	// end inline asm
	// begin inline asm
	sin.approx.f32  %f2838, %f2834;
	// end inline asm
	// begin inline asm
	fma.rn.f32 %f2840, %f2838, %f49156, %f2834;
	// end inline asm
	// begin inline asm
	sin.approx.f32  %f2844, %f2840;
	// end inline asm
	// begin inline asm
	fma.rn.f32 %f2846, %f2844, %f49156, %f2840;
	// end inline asm
	// begin inline asm
	sin.approx.f32  %f2850, %f2846;
	// end inline asm
	// begin inline asm
	fma.rn.f32 %f2852, %f2850, %f49156, %f2846;
	// end inline asm
	// begin inline asm
	sin.approx.f32  %f2856, %f2852;
	// end inline asm
	// begin inline asm
	fma.rn.f32 %f2858, %f2856, %f49156, %f2852;
	// end inline asm
	// begin inline asm
	sin.approx.f32  %f2862, %f2858;
	// end inline asm
	// begin inline asm
	fma.rn.f32 %f2864, %f2862, %f49156, %f2858;
	// end inline asm
	// begin inline asm
	sin.approx.f32  %f2868, %f2864;
	// end inline asm
	// begin inline asm
	fma.rn.f32 %f2870, %f2868, %f49156, %f2864;
	// end inline asm
	// begin inline asm
	sin.approx.f32  %f2874, %f2870;
	// end inline asm
	// begin inline asm
	fma.rn.f32 %f2876, %f2874, %f49156, %f2870;
	// end inline asm
	// begin inline asm
	sin.approx.f32  %f2880, %f2876;
	// end inline asm
	// begin inline asm
	fma.rn.f32 %f2882, %f2880, %f49156, %f2876;
	// end inline asm
	// begin inline asm
	sin.approx.f32  %f2886, %f2882;
	// end inline asm
	// begin inline asm
	fma.rn.f32 %f2888, %f2886, %f49156, %f2882;
	// end inline asm
	// begin inline asm
	sin.approx.f32  %f2892, %f2888;
	// end inline asm
	// begin inline asm
	fma.rn.f32 %f2894, %f2892, %f49156, %f2888;
	// end inline asm
	// begin inline asm
	sin.approx.f32  %f2898, %f2894;
	// end inline asm
	// begin inline asm
	fma.rn.f32 %f2900, %f2898, %f49156, %f2894;
	// end inline asm
	// begin inline asm
	sin.approx.f32  %f2904, %f2900;
	// end inline asm
	// begin inline asm
	fma.rn.f32 %f2906, %f2904, %f49156, %f2900;
	// end inline asm
	// begin inline asm
	sin.approx.f32  %f2910, %f2906;
	// end inline asm
	// begin inline asm
	fma.rn.f32 %f2912, %f2910, %f49156, %f2906;
	// end inline asm
	// begin inline asm
	sin.approx.f32  %f2916, %f2912;
	// end inline asm
	// begin inline asm
	fma.rn.f32 %f2918, %f2916, %f49156, %f2912;
	// end inline asm
	// begin inline asm
	sin.approx.f32  %f2922, %f2918;
	// end inline asm
	// begin inline asm
	fma.rn.f32 %f2924, %f2922, %f49156, %f2918;
	// end inline asm
	// begin inline asm
	sin.approx.f32  %f2928, %f2924;
	// end inline asm
	// begin inline asm
	fma.rn.f32 %f2930, %f2928, %f49156, %f2924;
	// end inline asm
	// begin inline asm
	sin.approx.f32  %f2934, %f2930;
	// end inline asm
	// begin inline asm
	fma.rn.f32 %f2936, %f2934, %f49156, %f2930;
	// end inline asm
	// begin inline asm
	sin.approx.f32  %f2940, %f2936;
	// end inline asm
	// begin inline asm
	fma.rn.f32 %f2942, %f2940, %f49156, %f2936;
	// end inline asm
	// begin inline asm
	sin.approx.f32  %f2946, %f2942;
	// end inline asm
	// begin inline asm
	fma.rn.f32 %f2948, %f2946, %f49156, %f2942;
	// end inline asm
	// begin inline asm
	sin.approx.f32  %f2952, %f2948;
	// end inline asm
	// begin inline asm
	fma.rn.f32 %f2954, %f2952, %f49156, %f2948;
	// end inline asm
	// begin inline asm
	sin.approx.f32  %f2958, %f2954;
	// end inline asm
	// begin inline asm
	fma.rn.f32 %f2960, %f2958, %f49156, %f2954;
	// end inline asm
	// begin inline asm
	sin.approx.f32  %f2964, %f2960;
	// end inline asm
	// begin inline asm
	fma.rn.f32 %f2966, %f2964, %f49156, %f2960;
	// end inline asm
	// begin inline asm
	sin.approx.f32  %f2970, %f2966;
	// end inline asm
	// begin inline asm
	fma.rn.f32 %f2972, %f2970, %f49156, %f2966;
	// end inline asm
	// begin inline asm
	sin.approx.f32  %f2976, %f2972;
	// end inline asm
	// begin inline asm
	fma.rn.f32 %f2978, %f2976, %f49156, %f2972;
	// end inline asm
	// begin inline asm
	sin.approx.f32  %f2982, %f2978;
	// end inline asm
	// begin inline asm
	fma.rn.f32 %f2984, %f2982, %f49156, %f2978;
	// end inline asm
	// begin inline asm
	sin.approx.f32  %f2988, %f2984;
	// end inline asm
	// begin inline asm
	fma.rn.f32 %f2990, %f2988, %f49156, %f2984;
	// end inline asm
	// begin inline asm
	sin.approx.f32  %f2994, %f2990;
	// end inline asm
	// begin inline asm
	fma.rn.f32 %f2996, %f2994, %f49156, %f2990;
	// end inline asm
	// begin inline asm
	sin.approx.f32  %f3000, %f2996;
	// end inline asm
	// begin inline asm
	fma.rn.f32 %f3002, %f3000, %f49156, %f2996;
	// end inline asm
	// begin inline asm
	sin.approx.f32  %f3006, %f3002;
	// end inline asm
	// begin inline asm
	fma.rn.f32 %f3008, %f3006, %f49156, %f3002;
	// end inline asm
	// begin inline asm
	sin.approx.f32  %f3012, %f3008;
	// end inline asm
	// begin inline asm
	fma.rn.f32 %f3014, %f3012, %f49156, %f3008;
	// end inline asm
	// begin inline asm
	sin.approx.f32  %f3018, %f3014;
	// end inline asm
	// begin inline asm
	fma.rn.f32 %f3020, %f3018, %f49156, %f3014;
	// end inline asm
	// begin inline asm
	sin.approx.f32  %f3024, %f3020;
	// end inline asm
	// begin inline asm
	fma.rn.f32 %f3026, %f3024, %f49156, %f3020;
	// end inline asm
	// begin inline asm
	sin.approx.f32  %f3030, %f3026;
	// end inline asm
	// begin inline asm
	fma.rn.f32 %f3032, %f3030, %f49156, %f3026;
	// end inline asm
	// begin inline asm
	sin.approx.f32  %f3036, %f3032;
	// end inline asm
	// begin inline asm
	fma.rn.f32 %f3038, %f3036, %f49156, %f3032;
	// end inline asm
	// begin inline asm
	sin.approx.f32  %f3042, %f3038;
	// end inline asm
	// begin inline asm
	fma.rn.f32 %f3044, %f3042, %f49156, %f3038;
	// end inline asm
	// begin inline asm
	sin.approx.f32  %f3048, %f3044;
	// end inline asm
	// begin inline asm
	fma.rn.f32 %f3050, %f3048, %f49156, %f3044;
	// end inline asm
	// begin inline asm
	sin.approx.f32  %f3054, %f3050;
	// end inline asm
	// begin inline asm
	fma.rn.f32 %f3056, %f3054, %f49156, %f3050;
	// end inline asm
	// begin inline asm
	sin.approx.f32  %f3060, %f3056;
	// end inline asm
	// begin inline asm
	fma.rn.f32 %f3062, %f3060, %f49156, %f3056;
	// end inline asm
	// begin inline asm
	sin.approx.f32  %f3066, %f3062;
	// end inline asm
	// begin inline asm
	fma.rn.f32 %f3068, %f3066, %f49156, %f3062;
	// end inline asm
	// begin inline asm
	sin.approx.f32  %f3072, %f3068;
	// end inline asm
	// begin inline asm
	fma.rn.f32 %f3074, %f3072, %f49156, %f3068;
	// end inline asm
	// begin inline asm
	sin.approx.f32  %f3078, %f3074;
	// end inline asm
	// begin inline asm
	fma.rn.f32 %f3080, %f3078, %f49156, %f3074;
	// end inline asm
	// begin inline asm
	sin.approx.f32  %f3084, %f3080;
	// end inline asm
	// begin inline asm
	fma.rn.f32 %f3086, %f3084, %f49156, %f3080;
	// end inline asm
	// begin inline asm
	sin.approx.f32  %f3090, %f3086;
	// end inline asm
	// begin inline asm
	fma.rn.f32 %f3092, %f3090, %f49156, %f3086;
	// end inline asm
	// begin inline asm
	sin.approx.f32  %f3096, %f3092;
	// end inline asm
	// begin inline asm
	fma.rn.f32 %f3098, %f3096, %f49156, %f3092;
	// end inline asm
	// begin inline asm
	sin.approx.f32  %f3102, %f3098;
	// end inline asm
	// begin inline asm
	fma.rn.f32 %f3104, %f3102, %f49156, %f3098;
	// end inline asm
	// begin inline asm
	sin.approx.f32  %f3108, %f3104;
	// end inline asm
	// begin inline asm
	fma.rn.f32 %f3110, %f3108, %f49156, %f3104;
	// end inline asm
	// begin inline asm
	sin.approx.f32  %f3114, %f3110;
	// end inline asm
	// begin inline asm
	fma.rn.f32 %f3116, %f3114, %f49156, %f3110;
	// end inline asm
	// begin inline asm
	sin.approx.f32  %f3120, %f3116;
	// end inline asm
	// begin inline asm
	fma.rn.f32 %f3122, %f3120, %f49156, %f3116;
	// end inline asm
	// begin inline asm
	sin.approx.f32  %f3126, %f3122;
	// end inline asm
	// begin inline asm
	fma.rn.f32 %f3128, %f3126, %f49156, %f3122;
	// end inline asm
	// begin inline asm
	sin.approx.f32  %f3132, %f3128;
	// end inline asm
	// begin inline asm
	fma.rn.f32 %f3134, %f3132, %f49156, %f3128;
	// end inline asm
	// begin inline asm
	sin.approx.f32  %f3138, %f3134;
	// end inline asm
	// begin inline asm
	fma.rn.f32 %f3140, %f3138, %f49156, %f3134;
	// end inline asm
	// begin inline asm
	sin.approx.f32  %f3144, %f3140;
	// end inline asm
	// begin inline asm
	fma.rn.f32 %f3146, %f3144, %f49156, %f3140;
	// end inline asm
	// begin inline asm
	sin.approx.f32  %f3150, %f3146;
	// end inline asm
	// begin inline asm
	fma.rn.f32 %f3152, %f3150, %f49156, %f3146;
	// end inline asm
	// begin inline asm
	sin.approx.f32  %f3156, %f3152;
	// end inline asm
	// begin inline asm
	fma.rn.f32 %f3158, %f3156, %f49156, %f3152;
	// end inline asm
	// begin inline asm
	sin.approx.f32  %f3162, %f3158;
	// end inline asm
	// begin inline asm
	fma.rn.f32 %f3164, %f3162, %f49156, %f3158;
	// end inline asm
	// begin inline asm
	sin.approx.f32  %f3168, %f3164;
	// end inline asm
	// begin inline asm
	fma.rn.f32 %f3170, %f3168, %f49156, %f3164;
	// end inline asm
	// begin inline asm
	sin.approx.f32  %f3174, %f3170;
	// end inline asm
	// begin inline asm
	fma.rn.f32 %f3176, %f3174, %f49156, %f3170;
	// end inline asm
	// begin inline asm
	sin.approx.f32  %f3180, %f3176;
	// end inline asm
	// begin inline asm
	fma.rn.f32 %f3182, %f3180, %f49156, %f3176;
	// end inline asm
	// begin inline asm
	sin.approx.f32  %f3186, %f3182;
	// end inline asm
	// begin inline asm
	fma.rn.f32 %f3188, %f3186, %f49156, %f3182;
	// end inline asm
	// begin inline asm
	sin.approx.f32  %f3192, %f3188;
	// end inline asm
	// begin inline asm
	fma.rn.f32 %f3194, %f3192, %f49156, %f3188;
	// end inline asm
	// begin inline asm
	sin.approx.f32  %f3198, %f3194;
	// end inline asm
	// begin inline asm
	fma.rn.f32 %f3200, %f3198, %f49156, %f3194;
	// end inline asm
	// begin inline asm
	sin.approx.f32  %f3204, %f3200;
	// end inline asm
	// begin inline asm
	fma.rn.f32 %f3206, %f3204, %f49156, %f3200;
	// end inline asm
	// begin inline asm
	sin.approx.f32  %f3210, %f3206;
	// end inline asm
	// begin inline asm
	fma.rn.f32 %f3212, %f3210, %f49156, %f3206;
	// end inline asm
	// begin inline asm
	sin.approx.f32  %f3216, %f3212;
	// end inline asm
	// begin inline asm
	fma.rn.f32 %f3218, %f3216, %f49156, %f3212;
	// end inline asm
	// begin inline asm
	sin.approx.f32  %f3222, %f3218;
	// end inline asm
	// begin inline asm
	fma.rn.f32 %f3224, %f3222, %f49156, %f3218;
	// end inline asm
	// begin inline asm
	sin.approx.f32  %f3228, %f3224;
	// end inline asm
	// begin inline asm
	fma.rn.f32 %f3230, %f3228, %f49156, %f3224;
	// end inline asm
	// begin inline asm
	sin.approx.f32  %f3234, %f3230;
	// end inline asm
	// begin inline asm
	fma.rn.f32 %f3236, %f3234, %f49156, %f3230;
	// end inline asm
	// begin inline asm
	sin.approx.f32  %f3240, %f3236;
	// end inline asm
	// begin inline asm
	fma.rn.f32 %f3242, %f3240, %f49156, %f3236;
	// end inline asm
	// begin inline asm
	sin.approx.f32  %f3246, %f3242;
	// end inline asm
	// begin inline asm
	fma.rn.f32 %f3248, %f3246, %f49156, %f3242;
	// end inline asm
	// begin inline asm
	sin.approx.f32  %f3252, %f3248;
	// end inline asm
	// begin inline asm
	fma.rn.f32 %f3254, %f3252, %f49156, %f3248;
	// end inline asm
	// begin inline asm
	sin.approx.f32  %f3258, %f3254;
	// end inline asm
	// begin inline asm
	fma.rn.f32 %f3260, %f3258, %f49156, %f3254;
	// end inline asm
	// begin inline asm
	sin.approx.f32  %f3264, %f3260;
	// end inline asm
	// begin inline asm
	fma.rn.f32 %f3266, %f3264, %f49156, %f3260;
	// end inline asm
	// begin inline asm
	sin.approx.f32  %f3270, %f3266;
	// end inline asm
	// begin inline asm
	fma.rn.f32 %f3272, %f3270, %f49156, %f3266;
	// end inline asm
	// begin inline asm
	sin.approx.f32  %f3276, %f3272;
	// end inline asm
	// begin inline asm
	fma.rn.f32 %f3278, %f3276, %f49156, %f3272;
	// end inline asm
	// begin inline asm
	sin.approx.f32  %f3282, %f3278;
	// end inline asm
	// begin inline asm
	fma.rn.f32 %f3284, %f3282, %f49156, %f3278;
	// end inline asm
	// begin inline asm
	sin.approx.f32  %f3288, %f3284;
	// end inline asm
	// begin inline asm
	fma.rn.f32 %f3290, %f3288, %f49156, %f3284;
	// end inline asm
	// begin inline asm
	sin.approx.f32  %f3294, %f3290;
	// end inline asm
	// begin inline asm
	fma.rn.f32 %f3296, %f3294, %f49156, %f3290;
	// end inline asm
	// begin inline asm
	sin.approx.f32  %f3300, %f3296;
	// end inline asm
	// begin inline asm
	fma.rn.f32 %f3302, %f3300, %f49156, %f3296;
	// end inline asm
	// begin inline asm
	sin.approx.f32  %f3306, %f3302;
	// end inline asm
	// begin inline asm
	fma.rn.f32 %f3308, %f3306, %f49156, %f3302;
	// end inline asm
	// begin inline asm
	sin.approx.f32  %f3312, %f3308;
	// end inline asm
	// begin inline asm
	fma.rn.f32 %f3314, %f3312, %f49156, %f3308;
	// end inline asm
	// begin inline asm
	sin.approx.f32  %f3318, %f3314;
	// end inline asm
	// begin inline asm
	fma.rn.f32 %f3320, %f3318, %f49156, %f3314;
	// end inline asm
	// begin inline asm
	sin.approx.f32  %f3324, %f3320;
	// end inline asm
	// begin inline asm
	fma.rn.f32 %f3326, %f3324, %f49156, %f3320;
	// end inline asm
	// begin inline asm
	sin.approx.f32  %f3330, %f3326;
	// end inline asm
	// begin inline asm
	fma.rn.f32 %f3332, %f3330, %f49156, %f3326;
	// end inline asm
	// begin inline asm
	sin.approx.f32  %f3336, %f3332;
	// end inline asm
	// begin inline asm
	fma.rn.f32 %f3338, %f3336, %f49156, %f3332;
	// end inline asm
	// begin inline asm
	sin.approx.f32  %f3342, %f3338;
	// end inline asm
	// begin inline asm
	fma.rn.f32 %f3344, %f3342, %f49156, %f3338;
	// end inline asm
	// begin inline asm
	sin.approx.f32  %f3348, %f3344;
	// end inline asm
	// begin inline asm
	fma.rn.f32 %f3350, %f3348, %f49156, %f3344;
	// end inline asm
	// begin inline asm
	sin.approx.f32  %f3354, %f3350;
	// end inline asm
	// begin inline asm
	fma.rn.f32 %f3356, %f3354, %f49156, %f3350;
	// end inline asm
	// begin inline asm
	sin.approx.f32  %f3360, %f3356;
	// end inline asm
	// begin inline asm
	fma.rn.f32 %f3362, %f3360, %f49156, %f3356;
	// end inline asm
	// begin inline asm
	sin.approx.f32  %f3366, %f3362;
	// end inline asm
	// begin inline asm
	fma.rn.f32 %f3368, %f3366, %f49156, %f3362;
	// end inline asm
	// begin inline asm
	sin.approx.f32  %f3372, %f3368;
	// end inline asm
	// begin inline asm
	fma.rn.f32 %f3374, %f3372, %f49156, %f3368;
	// end inline asm
	// begin inline asm
	sin.approx.f32  %f3378, %f3374;
	// end inline asm
	// begin inline asm
	fma.rn.f32 %f3380, %f3378, %f49156, %f3374;
	// end inline asm
	// begin inline asm
	sin.approx.f32  %f3384, %f3380;
	// end inline asm
	// begin inline asm
	fma.rn.f32 %f3386, %f3384, %f49156, %f3380;
	// end inline asm
	// begin inline asm
	sin.approx.f32  %f3390, %f3386;
	// end inline asm
	// begin inline asm
	fma.rn.f32 %f3392, %f3390, %f49156, %f3386;
	// end inline asm
	// begin inline asm
	sin.approx.f32  %f3396, %f3392;
	// end inline asm
	// begin inline asm
	fma.rn.f32 %f3398, %f3396, %f49156, %f3392;
	// end inline asm
	// begin inline asm
	sin.approx.f32  %f3402, %f3398;
	// end inline asm
	// begin inline asm
	fma.rn.f32 %f3404, %f3402, %f49156, %f3398;
	// end inline asm
	// begin inline asm
	sin.approx.f32  %f3408, %f3404;
	// end inline asm
	// begin inline asm
	fma.rn.f32 %f3410, %f3408, %f49156, %f3404;
	// end inline asm
	// begin inline asm
	sin.approx.f32  %f3414, %f3410;
	// end inline asm
	// begin inline asm
	fma.rn.f32 %f3416, %f3414, %f49156, %f3410;
	// end inline asm
	// begin inline asm
	sin.approx.f32  %f3420, %f3416;
	// end inline asm
	// begin inline asm
	fma.rn.f32 %f3422, %f3420, %f49156, %f3416;
	// end inline asm
	// begin inline asm
	sin.approx.f32  %f3426, %f3422;
	// end inline asm
	// begin inline asm
	fma.rn.f32 %f3428, %f3426, %f49156, %f3422;
	// end inline asm
	// begin inline asm
	sin.approx.f32  %f3432, %f3428;
	// end inline asm
	// begin inline asm
	fma.rn.f32 %f3434, %f3432, %f49156, %f3428;
	// end inline asm
	// begin inline asm
	sin.approx.f32  %f3438, %f3434;
	// end inline asm
	// begin inline asm
	fma.rn.f32 %f3440, %f3438, %f49156, %f3434;
	// end inline asm
	// begin inline asm
	sin.approx.f32  %f3444, %f3440;
	// end inline asm
	// begin inline asm
	fma.rn.f32 %f3446, %f3444, %f49156, %f3440;
	// end inline asm
	// begin inline asm
	sin.approx.f32  %f3450, %f3446;
	// end inline asm
	// begin inline asm
	fma.rn.f32 %f3452, %f3450, %f49156, %f3446;
	// end inline asm
	// begin inline asm
	sin.approx.f32  %f3456, %f3452;
	// end inline asm
	// begin inline asm
	fma.rn.f32 %f3458, %f3456, %f49156, %f3452;
	// end inline asm
	// begin inline asm
	sin.approx.f32  %f3462, %f3458;
	// end inline asm
	// begin inline asm
	fma.rn.f32 %f3464, %f3462, %f49156, %f3458;
	// end inline asm
	// begin inline asm
	sin.approx.f32  %f3468, %f3464;
	// end inline asm
	// begin inline asm
	fma.rn.f32 %f3470, %f3468, %f49156, %f3464;
	// end inline asm
	// begin inline asm
	sin.approx.f32  %f3474, %f3470;
	// end inline asm
	// begin inline asm
	fma.rn.f32 %f3476, %f3474, %f49156, %f3470;
	// end inline asm
	// begin inline asm
	sin.approx.f32  %f3480, %f3476;
	// end inline asm
	// begin inline asm
	fma.rn.f32 %f3482, %f3480, %f49156, %f3476;
	// end inline asm
	// begin inline asm
	sin.approx.f32  %f3486, %f3482;
	// end inline asm
	// begin inline asm
	fma.rn.f32 %f3488, %f3486, %f49156, %f3482;
	// end inline asm
	// begin inline asm
	sin.approx.f32  %f3492, %f3488;
	// end inline asm
	// begin inline asm
	fma.rn.f32 %f3494, %f3492, %f49156, %f3488;
	// end inline asm
	// begin inline asm
	sin.approx.f32  %f3498, %f3494;
	// end inline asm
	// begin inline asm
	fma.rn.f32 %f3500, %f3498, %f49156, %f3494;
	// end inline asm
	// begin inline asm
	sin.approx.f32  %f3504, %f3500;
	// end inline asm
	// begin inline asm
	fma.rn.f32 %f3506, %f3504, %f49156, %f3500;
	// end inline asm
	// begin inline asm
	sin.approx.f32  %f3510, %f3506;
	// end inline asm
	// begin inline asm
	fma.rn.f32 %f3512, %f3510, %f49156, %f3506;
	// end inline asm
	// begin inline asm
	sin.approx.f32  %f3516, %f3512;
	// end inline asm
	// begin inline asm
	fma.rn.f32 %f3518, %f3516, %f49156, %f3512;
	// end inline asm
	// begin inline asm
	sin.approx.f32  %f3522, %f3518;
	// end inline asm
	// begin inline asm
	fma.rn.f32 %f3524, %f3522, %f49156, %f3518;
	// end inline asm
	// begin inline asm
	sin.approx.f32  %f3528, %f3524;
	// end inline asm
	// begin inline asm
	fma.rn.f32 %f3530, %f3528, %f49156, %f3524;
	// end inline asm
	// begin inline asm
	sin.approx.f32  %f3534, %f3530;
	// end inline asm
	// begin inline asm
	fma.rn.f32 %f3536, %f3534, %f49156, %f3530;
	// end inline asm
	// begin inline asm
	sin.approx.f32  %f3540, %f3536;
	// end inline asm
	// begin inline asm
	fma.rn.f32 %f3542, %f3540, %f49156, %f3536;
	// end inline asm
	// begin inline asm
	sin.approx.f32  %f3546, %f3542;
	// end inline asm
	// begin inline asm
	fma.rn.f32 %f3548, %f3546, %f49156, %f3542;
	// end inline asm
	// begin inline asm
	sin.approx.f32  %f3552, %f3548;
	// end inline asm
	// begin inline asm
	fma.rn.f32 %f3554, %f3552, %f49156, %f3548;
	// end inline asm
	// begin inline asm
	sin.approx.f32  %f3558, %f3554;
	// end inline asm
	// begin inline asm
	fma.rn.f32 %f3560, %f3558, %f49156, %f3554;
	// end inline asm
	// begin inline asm
	sin.approx.f32  %f3564, %f3560;
	// end inline asm
	// begin inline asm
	fma.rn.f32 %f3566, %f3564, %f49156, %f3560;
	// end inline asm
	// begin inline asm
	sin.approx.f32  %f3570, %f3566;
	// end inline asm
	// begin inline asm
	fma.rn.f32 %f3572, %f3570, %f49156, %f3566;
	// end inline asm
	// begin inline asm
	sin.approx.f32  %f3576, %f3572;
	// end inline asm
	// begin inline asm
	fma.rn.f32 %f3578, %f3576, %f49156, %f3572;
	// end inline asm
	// begin inline asm
	sin.approx.f32  %f3582, %f3578;
	// end inline asm
	// begin inline asm
	fma.rn.f32 %f3584, %f3582, %f49156, %f3578;
	// end inline asm
	// begin inline asm
	sin.approx.f32  %f3588, %f3584;
	// end inline asm
	// begin inline asm
	fma.rn.f32 %f3590, %f3588, %f49156, %f3584;
	// end inline asm
	// begin inline asm
	sin.approx.f32  %f3594, %f3590;
	// end inline asm
	// begin inline asm
	fma.rn.f32 %f3596, %f3594, %f49156, %f3590;
	// end inline asm
	// begin inline asm
	sin.approx.f32  %f3600, %f3596;
	// end inline asm
	// begin inline asm
	fma.rn.f32 %f3602, %f3600, %f49156, %f3596;
	// end inline asm
	// begin inline asm
	sin.approx.f32  %f3606, %f3602;
	// end inline asm
	// begin inline asm
	fma.rn.f32 %f3608, %f3606, %f49156, %f3602;
	// end inline asm
	// begin inline asm
	sin.approx.f32  %f3612, %f3608;
	// end inline asm
	// begin inline asm
	fma.rn.f32 %f3614, %f3612, %f49156, %f3608;
	// end inline asm
	// begin inline asm
	sin.approx.f32  %f3618, %f3614;
	// end inline asm
	// begin inline asm
	fma.rn.f32 %f3620, %f3618, %f49156, %f3614;
	// end inline asm
	// begin inline asm
	sin.approx.f32  %f3624, %f3620;
	// end inline asm
	// begin inline asm
	fma.rn.f32 %f3626, %f3624, %f49156, %f3620;
	// end inline asm
	// begin inline asm
	sin.approx.f32  %f3630, %f3626;
	// end inline asm
	// begin inline asm
	fma.rn.f32 %f3632, %f3630, %f49156, %f3626;
	// end inline asm
	// begin inline asm
	sin.approx.f32  %f3636, %f3632;
	// end inline asm
	// begin inline asm
	fma.rn.f32 %f3638, %f3636, %f49156, %f3632;
	// end inline asm
	// begin inline asm
	sin.approx.f32  %f3642, %f3638;
	// end inline asm
	// begin inline asm
	fma.rn.f32 %f3644, %f3642, %f49156, %f3638;
	// end inline asm
	// begin inline asm
	sin.approx.f32  %f3648, %f3644;
	// end inline asm
	// begin inline asm
	fma.rn.f32 %f3650, %f3648, %f49156, %f3644;
	// end inline asm
	// begin inline asm
	sin.approx.f32  %f3654, %f3650;
	// end inline asm
	// begin inline asm
	fma.rn.f32 %f3656, %f3654, %f49156, %f3650;
	// end inline asm
	// begin inline asm
	sin.approx.f32  %f3660, %f3656;
	// end inline asm
	// begin inline asm
	fma.rn.f32 %f3662, %f3660, %f49156, %f3656;
	// end inline asm
	// begin inline asm
	sin.approx.f32  %f3666, %f3662;
	// end inline asm
	// begin inline asm
	fma.rn.f32 %f3668, %f3666, %f49156, %f3662;
	// end inline asm
	// begin inline asm
	sin.approx.f32  %f3672, %f3668;
	// end inline asm
	// begin inline asm
	fma.rn.f32 %f3674, %f3672, %f49156, %f3668;
	// end inline asm
	// begin inline asm
	sin.approx.f32  %f3678, %f3674;
	// end inline asm
	// begin inline asm
	fma.rn.f32 %f3680, %f3678, %f49156, %f3674;
	// end inline asm
	// begin inline asm
	sin.approx.f32  %f3684, %f3680;
	// end inline asm
	// begin inline asm
	fma.rn.f32 %f3686, %f3684, %f49156, %f3680;
	// end inline asm
	// begin inline asm
	sin.approx.f32  %f3690, %f3686;
	// end inline asm
	// begin inline asm
	fma.rn.f32 %f3692, %f3690, %f49156, %f3686;
	// end inline asm
	// begin inline asm
	sin.approx.f32  %f3696, %f3692;
	// end inline asm
	// begin inline asm
	fma.rn.f32 %f3698, %f3696, %f49156, %f3692;
	// end inline asm
	// begin inline asm
	sin.approx.f32  %f3702, %f3698;
	// end inline asm
	// begin inline asm
	fma.rn.f32 %f3704, %f3702, %f49156, %f3698;
	// end inline asm
	// begin inline asm
	sin.approx.f32  %f3708, %f3704;
	// end inline asm
	// begin inline asm
	fma.rn.f32 %f3710, %f3708, %f49156, %f3704;
	// end inline asm
	// begin inline asm
	sin.approx.f32  %f3714, %f3710;
	// end inline asm
	// begin inline asm
	fma.rn.f32 %f3716, %f3714, %f49156, %f3710;
	// end inline asm
	// begin inline asm
	sin.approx.f32  %f3720, %f3716;
	// end inline asm
	// begin inline asm
	fma.rn.f32 %f3722, %f3720, %f49156, %f3716;
	// end inline asm
	// begin inline asm
	sin.approx.f32  %f3726, %f3722;
	// end inline asm
	// begin inline asm
	fma.rn.f32 %f3728, %f3726, %f49156, %f3722;
	// end inline asm
	// begin inline asm
	sin.approx.f32  %f3732, %f3728;
	// end inline asm
	// begin inline asm
	fma.rn.f32 %f3734, %f3732, %f49156, %f3728;
	// end inline asm
	// begin inline asm
	sin.approx.f32  %f3738, %f3734;
	// end inline asm
	// begin inline asm
	fma.rn.f32 %f3740, %f3738, %f49156, %f3734;
	// end inline asm
	// begin inline asm
	sin.approx.f32  %f3744, %f3740;
	// end inline asm
	// begin inline asm
	fma.rn.f32 %f3746, %f3744, %f49156, %f3740;
	// end inline asm
	// begin inline asm
	sin.approx.f32  %f3750, %f3746;
	// end inline asm
	// begin inline asm
	fma.rn.f32 %f3752, %f3750, %f49156, %f3746;
	// end inline asm
	// begin inline asm
	sin.approx.f32  %f3756, %f3752;
	// end inline asm
	// begin inline asm
	fma.rn.f32 %f3758, %f3756, %f49156, %f3752;
	// end inline asm
	// begin inline asm
	sin.approx.f32  %f3762, %f3758;
	// end inline asm
	// begin inline asm
	fma.rn.f32 %f3764, %f3762, %f49156, %f3758;
	// end inline asm
	// begin inline asm
	sin.approx.f32  %f3768, %f3764;
	// end inline asm
	// begin inline asm
	fma.rn.f32 %f3770, %f3768, %f49156, %f3764;
	// end inline asm
	// begin inline asm
	sin.approx.f32  %f3774, %f3770;
	// end inline asm
	// begin inline asm
	fma.rn.f32 %f3776, %f3774, %f49156, %f3770;
	// end inline asm
	// begin inline asm
	sin.approx.f32  %f3780, %f3776;
	// end inline asm
	// begin inline asm
	fma.rn.f32 %f3782, %f3780, %f49156, %f3776;
	// end inline asm
	// begin inline asm
	sin.approx.f32  %f3786, %f3782;
	// end inline asm
	// begin inline asm
	fma.rn.f32 %f3788, %f3786, %f49156, %f3782;
	// end inline asm
	// begin inline asm
	sin.approx.f32  %f3792, %f3788;
	// end inline asm
	// begin inline asm
	fma.rn.f32 %f3794, %f3792, %f49156, %f3788;
	// end inline asm
	// begin inline asm
	sin.approx.f32  %f3798, %f3794;
	// end inline asm
	// begin inline asm
	fma.rn.f32 %f3800, %f3798, %f49156, %f3794;
	// end inline asm
	// begin inline asm
	sin.approx.f32  %f3804, %f3800;
	// end inline asm
	// begin inline asm
	fma.rn.f32 %f3806, %f3804, %f49156, %f3800;
	// end inline asm
	// begin inline asm
	sin.approx.f32  %f3810, %f3806;
	// end inline asm
	// begin inline asm
	fma.rn.f32 %f3812, %f3810, %f49156, %f3806;
	// end inline asm
	// begin inline asm
	sin.approx.f32  %f3816, %f3812;
	// end inline asm
	// begin inline asm
	fma.rn.f32 %f3818, %f3816, %f49156, %f3812;
	// end inline asm
	// begin inline asm
	sin.approx.f32  %f3822, %f3818;
	// end inline asm
	// begin inline asm
	fma.rn.f32 %f3824, %f3822, %f49156, %f3818;
	// end inline asm
	// begin inline asm
	sin.approx.f32  %f3828, %f3824;
	// end inline asm
	// begin inline asm
	fma.rn.f32 %f3830, %f3828, %f49156, %f3824;
	// end inline asm
	// begin inline asm
	sin.approx.f32  %f3834, %f3830;
	// end inline asm
	// begin inline asm
	fma.rn.f32 %f3836, %f3834, %f49156, %f3830;
	// end inline asm
	// begin inline asm
	sin.approx.f32  %f3840, %f3836;
	// end inline asm
	// begin inline asm
	fma.rn.f32 %f3842, %f3840, %f49156, %f3836;
	// end inline asm
	// begin inline asm
	sin.approx.f32  %f3846, %f3842;
	// end inline asm
	// begin inline asm
	fma.rn.f32 %f3848, %f3846, %f49156, %f3842;
	// end inline asm
	// begin inline asm
	sin.approx.f32  %f3852, %f3848;
	// end inline asm
	// begin inline asm
	fma.rn.f32 %f3854, %f3852, %f49156, %f3848;
	// end inline asm
	// begin inline asm
	sin.approx.f32  %f3858, %f3854;
	// end inline asm
	// begin inline asm
	fma.rn.f32 %f3860, %f3858, %f49156, %f3854;
	// end inline asm
	// begin inline asm
	sin.approx.f32  %f3864, %f3860;
	// end inline asm
	// begin inline asm
	fma.rn.f32 %f3866, %f3864, %f49156, %f3860;
	// end inline asm
	// begin inline asm
	sin.approx.f32  %f3870, %f3866;
	// end inline asm
	// begin inline asm
	fma.rn.f32 %f3872, %f3870, %f49156, %f3866;
	// end inline asm
	// begin inline asm
	sin.approx.f32  %f3876, %f3872;
	// end inline asm
	// begin inline asm
	fma.rn.f32 %f3878, %f3876, %f49156, %f3872;
	// end inline asm
	// begin inline asm
	sin.approx.f32  %f3882, %f3878;
	// end inline asm
	// begin inline asm
	fma.rn.f32 %f3884, %f3882, %f49156, %f3878;
	// end inline asm
	// begin inline asm
	sin.approx.f32  %f3888, %f3884;
	// end inline asm
	// begin inline asm
	fma.rn.f32 %f3890, %f3888, %f49156, %f3884;
	// end inline asm
	// begin inline asm
	sin.approx.f32  %f3894, %f3890;
	// end inline asm
	// begin inline asm
	fma.rn.f32 %f3896, %f3894, %f49156, %f3890;
	// end inline asm
	// begin inline asm
	sin.approx.f32  %f3900, %f3896;
	// end inline asm
	// begin inline asm
	fma.rn.f32 %f3902, %f3900, %f49156, %f3896;
	// end inline asm
	// begin inline asm
	sin.approx.f32  %f3906, %f3902;
	// end inline asm
	// begin inline asm
	fma.rn.f32 %f3908, %f3906, %f49156, %f3902;
	// end inline asm
	// begin inline asm
	sin.approx.f32  %f3912, %f3908;
	// end inline asm
	// begin inline asm
	fma.rn.f32 %f3914, %f3912, %f49156, %f3908;
	// end inline asm
	// begin inline asm
	sin.approx.f32  %f3918, %f3914;
	// end inline asm
	// begin inline asm
	fma.rn.f32 %f3920, %f3918, %f49156, %f3914;
	// end inline asm
	// begin inline asm
	sin.approx.f32  %f3924, %f3920;
	// end inline asm
	// begin inline asm
	fma.rn.f32 %f3926, %f3924, %f49156, %f3920;
	// end inline asm
	// begin inline asm
	sin.approx.f32  %f3930, %f3926;
	// end inline asm
	// begin inline asm
	fma.rn.f32 %f3932, %f3930, %f49156, %f3926;
	// end inline asm
	// begin inline asm
	sin.approx.f32  %f3936, %f3932;
	// end inline asm
	// begin inline asm
	fma.rn.f32 %f3938, %f3936, %f49156, %f3932;
	// end inline asm
	// begin inline asm
	sin.approx.f32  %f3942, %f3938;
	// end inline asm
	// begin inline asm
	fma.rn.f32 %f3944, %f3942, %f49156, %f3938;
	// end inline asm
	// begin inline asm
	sin.approx.f32  %f3948, %f3944;
	// end inline asm
	// begin inline asm
	fma.rn.f32 %f3950, %f3948, %f49156, %f3944;
	// end inline asm
	// begin inline asm
	sin.approx.f32  %f3954, %f3950;
	// end inline asm
	// begin inline asm
	fma.rn.f32 %f3956, %f3954, %f49156, %f3950;
	// end inline asm
	// begin inline asm
	sin.approx.f32  %f3960, %f3956;
	// end inline asm
	// begin inline asm
	fma.rn.f32 %f3962, %f3960, %f49156, %f3956;
	// end inline asm
	// begin inline asm
	sin.approx.f32  %f3966, %f3962;
	// end inline asm
	// begin inline asm
	fma.rn.f32 %f3968, %f3966, %f49156, %f3962;
	// end inline asm
	// begin inline asm
	sin.approx.f32  %f3972, %f3968;
	// end inline asm
	// begin inline asm
	fma.rn.f32 %f3974, %f3972, %f49156, %f3968;
	// end inline asm
	// begin inline asm
	sin.approx.f32  %f3978, %f3974;
	// end inline asm
	// begin inline asm
	fma.rn.f32 %f3980, %f3978, %f49156, %f3974;
	// end inline asm
	// begin inline asm
	sin.approx.f32  %f3984, %f3980;
	// end inline asm
	// begin inline asm
	fma.rn.f32 %f3986, %f3984, %f49156, %f3980;
	// end inline asm
	// begin inline asm
	sin.approx.f32  %f3990, %f3986;
	// end inline asm
	// begin inline asm
	fma.rn.f32 %f3992, %f3990, %f49156, %f3986;
	// end inline asm
	// begin inline asm
	sin.approx.f32  %f3996, %f3992;
	// end inline asm
	// begin inline asm
	fma.rn.f32 %f3998, %f3996, %f49156, %f3992;
	// end inline asm
	// begin inline asm
	sin.approx.f32  %f4002, %f3998;
	// end inline asm
	// begin inline asm
	fma.rn.f32 %f4004, %f4002, %f49156, %f3998;
	// end inline asm
	// begin inline asm
	sin.approx.f32  %f4008, %f4004;
	// end inline asm
	// begin inline asm
	fma.rn.f32 %f4010, %f4008, %f49156, %f4004;
	// end inline asm
	// begin inline asm
	sin.approx.f32  %f4014, %f4010;
	// end inline asm
	// begin inline asm
	fma.rn.f32 %f4016, %f4014, %f49156, %f4010;
	// end inline asm
	// begin inline asm
	sin.approx.f32  %f4020, %f4016;
	// end inline asm
	// begin inline asm
	fma.rn.f32 %f4022, %f4020, %f49156, %f4016;
	// end inline asm
	// begin inline asm
	sin.approx.f32  %f4026, %f4022;
	// end inline asm
	// begin inline asm
	fma.rn.f32 %f4028, %f4026, %f49156, %f4022;
	// end inline asm
	// begin inline asm
	sin.approx.f32  %f4032, %f4028;
	// end inline asm
	// begin inline asm
	fma.rn.f32 %f4034, %f4032, %f49156, %f4028;
	// end inline asm
	// begin inline asm
	sin.approx.f32  %f4038, %f4034;
	// end inline asm
	// begin inline asm
	fma.rn.f32 %f4040, %f4038, %f49156, %f4034;
	// end inline asm
	// begin inline asm
	sin.approx.f32  %f4044, %f4040;
	// end inline asm
	// begin inline asm
	fma.rn.f32 %f4046, %f4044, %f49156, %f4040;
	// end inline asm
	// begin inline asm
	sin.approx.f32  %f4050, %f4046;
	// end inline asm
	// begin inline asm
	fma.rn.f32 %f4052, %f4050, %f49156, %f4046;
	// end inline asm
	// begin inline asm
	sin.approx.f32  %f4056, %f4052;
	// end inline asm
	// begin inline asm
	fma.rn.f32 %f4058, %f4056, %f49156, %f4052;
	// end inline asm
	// begin inline asm
	sin.approx.f32  %f4062, %f4058;
	// end inline asm
	// begin inline asm
	fma.rn.f32 %f4064, %f4062, %f49156, %f4058;
	// end inline asm
	// begin inline asm
	sin.approx.f32  %f4068, %f4064;
	// end inline asm
	// begin inline asm
	fma.rn.f32 %f4070, %f4068, %f49156, %f4064;
	// end inline asm
	// begin inline asm
	sin.approx.f32  %f4074, %f4070;
	// end inline asm
	// begin inline asm
	fma.rn.f32 %f4076, %f4074, %f49156, %f4070;
	// end inline asm
	// begin inline asm
	sin.approx.f32  %f4080, %f4076;
	// end inline asm
	// begin inline asm
	fma.rn.f32 %f4082, %f4080, %f49156, %f4076;
	// end inline asm
	// begin inline asm
	sin.approx.f32  %f4086, %f4082;
	// end inline asm
	// begin inline asm
	fma.rn.f32 %f4088, %f4086, %f49156, %f4082;
	// end inline asm
	// begin inline asm
	sin.approx.f32  %f4092, %f4088;
	// end inline asm
	// begin inline asm
	fma.rn.f32 %f4094, %f4092, %f49156, %f4088;
	// end inline asm
	// begin inline asm
	sin.approx.f32  %f4098, %f4094;
	// end inline asm
	// begin inline asm
	fma.rn.f32 %f4100, %f4098, %f49156, %f4094;
	// end inline asm
	// begin inline asm
	sin.approx.f32  %f4104, %f4100;
	// end inline asm
	// begin inline asm
	fma.rn.f32 %f4106, %f4104, %f49156, %f4100;
	// end inline asm
	// begin inline asm
	sin.approx.f32  %f4110, %f4106;
	// end inline asm
	// begin inline asm
	fma.rn.f32 %f4112, %f4110, %f49156, %f4106;
	// end inline asm
	// begin inline asm
	sin.approx.f32  %f4116, %f4112;
	// end inline asm
	// begin inline asm
	fma.rn.f32 %f4118, %f4116, %f49156, %f4112;
	// end inline asm
	// begin inline asm
	sin.approx.f32  %f4122, %f4118;
	// end inline asm
	// begin inline asm
	fma.rn.f32 %f4124, %f4122, %f49156, %f4118;
	// end inline asm
	// begin inline asm
	sin.approx.f32  %f4128, %f4124;
	// end inline asm
	// begin inline asm
	fma.rn.f32 %f4130, %f4128, %f49156, %f4124;
	// end inline asm
	// begin inline asm
	sin.approx.f32  %f4134, %f4130;
	// end inline asm
	// begin inline asm
	fma.rn.f32 %f4136, %f4134, %f49156, %f4130;
	// end inline asm
	// begin inline asm
	sin.approx.f32  %f4140, %f4136;
	// end inline asm
	// begin inline asm
	fma.rn.f32 %f4142, %f4140, %f49156, %f4136;
	// end inline asm
	// begin inline asm
	sin.approx.f32  %f4146, %f4142;
	// end inline asm
	// begin inline asm
	fma.rn.f32 %f4148, %f4146, %f49156, %f4142;
	// end inline asm
	// begin inline asm
	sin.approx.f32  %f4152, %f4148;
	// end inline asm
	// begin inline asm
	fma.rn.f32 %f4154, %f4152, %f49156, %f4148;
	// end inline asm
	// begin inline asm
	sin.approx.f32  %f4158, %f4154;
	// end inline asm
	// begin inline asm
	fma.rn.f32 %f4160, %f4158, %f49156, %f4154;
	// end inline asm
	// begin inline asm
	sin.approx.f32  %f4164, %f4160;
	// end inline asm
	// begin inline asm
	fma.rn.f32 %f4166, %f4164, %f49156, %f4160;
	// end inline asm
	// begin inline asm
	sin.approx.f32  %f4170, %f4166;
	// end inline asm
	// begin inline asm
	fma.rn.f32 %f4172, %f4170, %f49156, %f4166;
	// end inline asm
	// begin inline asm
	sin.approx.f32  %f4176, %f4172;
	// end inline asm
	// begin inline asm
	fma.rn.f32 %f4178, %f4176, %f49156, %f4172;
	// end inline asm
	// begin inline asm
	sin.approx.f32  %f4182, %f4178;
	// end inline asm
	// begin inline asm
	fma.rn.f32 %f4184, %f4182, %f49156, %f4178;
	// end inline asm
	// begin inline asm
	sin.approx.f32  %f4188, %f4184;
	// end inline asm
	// begin inline asm
	fma.rn.f32 %f4190, %f4188, %f49156, %f4184;
	// end inline asm
	// begin inline asm
	sin.approx.f32  %f4194, %f4190;
	// end inline asm
	// begin inline asm
	fma.rn.f32 %f4196, %f4194, %f49156, %f4190;
	// end inline asm
	// begin inline asm
	sin.approx.f32  %f4200, %f4196;
	// end inline asm
	// begin inline asm
	fma.rn.f32 %f4202, %f4200, %f49156, %f4196;
	// end inline asm
	// begin inline asm
	sin.approx.f32  %f4206, %f4202;
	// end inline asm
	// begin inline asm
	fma.rn.f32 %f4208, %f4206, %f49156, %f4202;
	// end inline asm
	// begin inline asm
	sin.approx.f32  %f4212, %f4208;
	// end inline asm
	// begin inline asm
	fma.rn.f32 %f4214, %f4212, %f49156, %f4208;
	// end inline asm
	// begin inline asm
	sin.approx.f32  %f4218, %f4214;
	// end inline asm
	// begin inline asm
	fma.rn.f32 %f4220, %f4218, %f49156, %f4214;
	// end inline asm
	// begin inline asm
	sin.approx.f32  %f4224, %f4220;
	// end inline asm
	// begin inline asm
	fma.rn.f32 %f4226, %f4224, %f49156, %f4220;
	// end inline asm
	// begin inline asm
	sin.approx.f32  %f4230, %f4226;
	// end inline asm
	// begin inline asm
	fma.rn.f32 %f4232, %f4230, %f49156, %f4226;
	// end inline asm
	// begin inline asm
	sin.approx.f32  %f4236, %f4232;
	// end inline asm
	// begin inline asm
	fma.rn.f32 %f4238, %f4236, %f49156, %f4232;
	// end inline asm
	// begin inline asm
	sin.approx.f32  %f4242, %f4238;
	// end inline asm
	// begin inline asm
	fma.rn.f32 %f4244, %f4242, %f49156, %f4238;
	// end inline asm
	// begin inline asm
	sin.approx.f32  %f4248, %f4244;
	// end inline asm
	// begin inline asm
	fma.rn.f32 %f4250, %f4248, %f49156, %f4244;
	// end inline asm
	// begin inline asm
	sin.approx.f32  %f4254, %f4250;
	// end inline asm
	// begin inline asm
	fma.rn.f32 %f4256, %f4254, %f49156, %f4250;
	// end inline asm
	// begin inline asm
	sin.approx.f32  %f4260, %f4256;
	// end inline asm
	// begin inline asm
	fma.rn.f32 %f4262, %f4260, %f49156, %f4256;
	// end inline asm
	// begin inline asm
	sin.approx.f32  %f4266, %f4262;
	// end inline asm
	// begin inline asm
	fma.rn.f32 %f4268, %f4266, %f49156, %f4262;
	// end inline asm
	// begin inline asm
	sin.approx.f32  %f4272, %f4268;
	// end inline asm
	// begin inline asm
	fma.rn.f32 %f4274, %f4272, %f49156, %f4268;
	// end inline asm
	// begin inline asm
	sin.approx.f32  %f4278, %f4274;
	// end inline asm
	// begin inline asm
	fma.rn.f32 %f4280, %f4278, %f49156, %f4274;
	// end inline asm
	// begin inline asm
	sin.approx.f32  %f4284, %f4280;
	// end inline asm
	// begin inline asm
	fma.rn.f32 %f4286, %f4284, %f49156, %f4280;
	// end inline asm
	// begin inline asm
	sin.approx.f32  %f4290, %f4286;
	// end inline asm
	// begin inline asm
	fma.rn.f32 %f4292, %f4290, %f49156, %f4286;
	// end inline asm
	// begin inline asm
	sin.approx.f32  %f4296, %f4292;
	// end inline asm
	// begin inline asm
	fma.rn.f32 %f4298, %f4296, %f49156, %f4292;
	// end inline asm
	// begin inline asm
	sin.approx.f32  %f4302, %f4298;
	// end inline asm
	// begin inline asm
	fma.rn.f32 %f4304, %f4302, %f49156, %f4298;
	// end inline asm
	// begin inline asm
	sin.approx.f32  %f4308, %f4304;
	// end inline asm
	// begin inline asm
	fma.rn.f32 %f4310, %f4308, %f49156, %f4304;
	// end inline asm
	// begin inline asm
	sin.approx.f32  %f4314, %f4310;
	// end inline asm
	// begin inline asm
	fma.rn.f32 %f4316, %f4314, %f49156, %f4310;
	// end inline asm
	// begin inline asm
	sin.approx.f32  %f4320, %f4316;
	// end inline asm
	// begin inline asm
	fma.rn.f32 %f4322, %f4320, %f49156, %f4316;
	// end inline asm
	// begin inline asm
	sin.approx.f32  %f4326, %f4322;
	// end inline asm
	// begin inline asm
	fma.rn.f32 %f4328, %f4326, %f49156, %f4322;
	// end inline asm
	// begin inline asm
	sin.approx.f32  %f4332, %f4328;
	// end inline asm
	// begin inline asm
	fma.rn.f32 %f4334, %f4332, %f49156, %f4328;
	// end inline asm
	// begin inline asm
	sin.approx.f32  %f4338, %f4334;
	// end inline asm
	// begin inline asm
	fma.rn.f32 %f4340, %f4338, %f49156, %f4334;
	// end inline asm
	// begin inline asm
	sin.approx.f32  %f4344, %f4340;
	// end inline asm
	// begin inline asm
	fma.rn.f32 %f4346, %f4344, %f49156, %f4340;
	// end inline asm
	// begin inline asm
	sin.approx.f32  %f4350, %f4346;
	// end inline asm
	// begin inline asm
	fma.rn.f32 %f4352, %f4350, %f49156, %f4346;
	// end inline asm
	// begin inline asm
	sin.approx.f32  %f4356, %f4352;
	// end inline asm
	// begin inline asm
	fma.rn.f32 %f4358, %f4356, %f49156, %f4352;
	// end inline asm
	// begin inline asm
	sin.approx.f32  %f4362, %f4358;
	// end inline asm
	// begin inline asm
	fma.rn.f32 %f4364, %f4362, %f49156, %f4358;
	// end inline asm
	// begin inline asm
	sin.approx.f32  %f4368, %f4364;
	// end inline asm
	// begin inline asm
	fma.rn.f32 %f4370, %f4368, %f49156, %f4364;
	// end inline asm
	// begin inline asm
	sin.approx.f32  %f4374, %f4370;
	// end inline asm
	// begin inline asm
	fma.rn.f32 %f4376, %f4374, %f49156, %f4370;
	// end inline asm
	// begin inline asm
	sin.approx.f32  %f4380, %f4376;
	// end inline asm
	// begin inline asm
	fma.rn.f32 %f4382, %f4380, %f49156, %f4376;
	// end inline asm
	// begin inline asm
	sin.approx.f32  %f4386, %f4382;
	// end inline asm
	// begin inline asm
	fma.rn.f32 %f4388, %f4386, %f49156, %f4382;
	// end inline asm
	// begin inline asm
	sin.approx.f32  %f4392, %f4388;
	// end inline asm
	// begin inline asm
	fma.rn.f32 %f4394, %f4392, %f49156, %f4388;
	// end inline asm
	// begin inline asm
	sin.approx.f32  %f4398, %f4394;
	// end inline asm
	// begin inline asm
	fma.rn.f32 %f4400, %f4398, %f49156, %f4394;
	// end inline asm
	// begin inline asm
	sin.approx.f32  %f4404, %f4400;
	// end inline asm
	// begin inline asm
	fma.rn.f32 %f4406, %f4404, %f49156, %f4400;
	// end inline asm
	// begin inline asm
	sin.approx.f32  %f4410, %f4406;
	// end inline asm
	// begin inline asm
	fma.rn.f32 %f4412, %f4410, %f49156, %f4406;
	// end inline asm
	// begin inline asm
	sin.approx.f32  %f4416, %f4412;
	// end inline asm
	// begin inline asm
	fma.rn.f32 %f4418, %f4416, %f49156, %f4412;
	// end inline asm
	// begin inline asm
	sin.approx.f32  %f4422, %f4418;
	// end inline asm
	// begin inline asm
	fma.rn.f32 %f4424, %f4422, %f49156, %f4418;
	// end inline asm
	// begin inline asm
	sin.approx.f32  %f4428, %f4424;
	// end inline asm
	// begin inline asm
	fma.rn.f32 %f4430, %f4428, %f49156, %f4424;
	// end inline asm
	// begin inline asm
	sin.approx.f32  %f4434, %f4430;
	// end inline asm
	// begin inline asm
	fma.rn.f32 %f4436, %f4434, %f49156, %f4430;
	// end inline asm
	// begin inline asm
	sin.approx.f32  %f4440, %f4436;
	// end inline asm
	// begin inline asm
	fma.rn.f32 %f4442, %f4440, %f49156, %f4436;
	// end inline asm
	// begin inline asm
	sin.approx.f32  %f4446, %f4442;
	// end inline asm
	// begin inline asm
	fma.rn.f32 %f4448, %f4446, %f49156, %f4442;
	// end inline asm
	// begin inline asm
	sin.approx.f32  %f4452, %f4448;
	// end inline asm
	// begin inline asm
	fma.rn.f32 %f4454, %f4452, %f49156, %f4448;
	// end inline asm
	// begin inline asm
	sin.approx.f32  %f4458, %f4454;
	// end inline asm
	// begin inline asm
	fma.rn.f32 %f4460, %f4458, %f49156, %f4454;
	// end inline asm
	// begin inline asm
	sin.approx.f32  %f4464, %f4460;
	// end inline asm
	// begin inline asm
	fma.rn.f32 %f4466, %f4464, %f49156, %f4460;
	// end inline asm
	// begin inline asm
	sin.approx.f32  %f4470, %f4466;
	// end inline asm
	// begin inline asm
	fma.rn.f32 %f4472, %f4470, %f49156, %f4466;
	// end inline asm
	// begin inline asm
	sin.approx.f32  %f4476, %f4472;
	// end inline asm
	// begin inline asm
	fma.rn.f32 %f4478, %f4476, %f49156, %f4472;
	// end inline asm
	// begin inline asm
	sin.approx.f32  %f4482, %f4478;
	// end inline asm
	// begin inline asm
	fma.rn.f32 %f4484, %f4482, %f49156, %f4478;
	// end inline asm
	// begin inline asm
	sin.approx.f32  %f4488, %f4484;
	// end inline asm
	// begin inline asm
	fma.rn.f32 %f4490, %f4488, %f49156, %f4484;
	// end inline asm
	// begin inline asm
	sin.approx.f32  %f4494, %f4490;
	// end inline asm
	// begin inline asm
	fma.rn.f32 %f4496, %f4494, %f49156, %f4490;
	// end inline asm
	// begin inline asm
	sin.approx.f32  %f4500, %f4496;
	// end inline asm
	// begin inline asm
	fma.rn.f32 %f4502, %f4500, %f49156, %f4496;
	// end inline asm
	// begin inline asm
	sin.approx.f32  %f4506, %f4502;
	// end inline asm
	// begin inline asm
	fma.rn.f32 %f4508, %f4506, %f49156, %f4502;
	// end inline asm
	// begin inline asm
	sin.approx.f32  %f4512, %f4508;
	// end inline asm
	// begin inline asm
	fma.rn.f32 %f4514, %f4512, %f49156, %f4508;
	// end inline asm
	// begin inline asm
	sin.approx.f32  %f4518, %f4514;
	// end inline asm
	// begin inline asm
	fma.rn.f32 %f4520, %f4518, %f49156, %f4514;
	// end inline asm
	// begin inline asm
	sin.approx.f32  %f4524, %f4520;
	// end inline asm
	// begin inline asm
	fma.rn.f32 %f4526, %f4524, %f49156, %f4520;
	// end inline asm
	// begin inline asm
	sin.approx.f32  %f4530, %f4526;
	// end inline asm
	// begin inline asm
	fma.rn.f32 %f4532, %f4530, %f49156, %f4526;
	// end inline asm
	// begin inline asm
	sin.approx.f32  %f4536, %f4532;
	// end inline asm
	// begin inline asm
	fma.rn.f32 %f4538, %f4536, %f49156, %f4532;
	// end inline asm
	// begin inline asm
	sin.approx.f32  %f4542, %f4538;
	// end inline asm
	// begin inline asm
	fma.rn.f32 %f4544, %f4542, %f49156, %f4538;
	// end inline asm
	// begin inline asm
	sin.approx.f32  %f4548, %f4544;
	// end inline asm
	// begin inline asm
	fma.rn.f32 %f4550, %f4548, %f49156, %f4544;
	// end inline asm
	// begin inline asm
	sin.approx.f32  %f4554, %f4550;
	// end inline asm
	// begin inline asm
	fma.rn.f32 %f4556, %f4554, %f49156, %f4550;
	// end inline asm
	// begin inline asm
	sin.approx.f32  %f4560, %f4556;
	// end inline asm
	// begin inline asm
	fma.rn.f32 %f4562, %f4560, %f49156, %f4556;
	// end inline asm
	// begin inline asm
	sin.approx.f32  %f4566, %f4562;
	// end inline asm
	// begin inline asm
	fma.rn.f32 %f4568, %f4566, %f49156, %f4562;
	// end inline asm
	// begin inline asm
	sin.approx.f32  %f4572, %f4568;
	// end inline asm
	// begin inline asm
	fma.rn.f32 %f4574, %f4572, %f49156, %f4568;
	// end inline asm
	// begin inline asm
	sin.approx.f32  %f4578, %f4574;
	// end inline asm
	// begin inline asm
	fma.rn.f32 %f4580, %f4578, %f49156, %f4574;
	// end inline asm
	// begin inline asm
	sin.approx.f32  %f4584, %f4580;
	// end inline asm
	// begin inline asm
	fma.rn.f32 %f4586, %f4584, %f49156, %f4580;
	// end inline asm
	// begin inline asm
	sin.approx.f32  %f4590, %f4586;
	// end inline asm
	// begin inline asm
	fma.rn.f32 %f4592, %f4590, %f49156, %f4586;
	// end inline asm
	// begin inline asm
	sin.approx.f32  %f4596, %f4592;
	// end inline asm
	// begin inline asm
	fma.rn.f32 %f4598, %f4596, %f49156, %f4592;
	// end inline asm
	// begin inline asm
	sin.approx.f32  %f4602, %f4598;
	// end inline asm
	// begin inline asm
	fma.rn.f32 %f4604, %f4602, %f49156, %f4598;
	// end inline asm
	// begin inline asm
	sin.approx.f32  %f4608, %f4604;
	// end inline asm
	// begin inline asm
	fma.rn.f32 %f4610, %f4608, %f49156, %f4604;
	// end inline asm
	// begin inline asm
	sin.approx.f32  %f4614, %f4610;
	// end inline asm
	// begin inline asm
	fma.rn.f32 %f4616, %f4614, %f49156, %f4610;
	// end inline asm
	// begin inline asm
	sin.approx.f32  %f4620, %f4616;
	// end inline asm
	// begin inline asm
	fma.rn.f32 %f4622, %f4620, %f49156, %f4616;
	// end inline asm
	// begin inline asm
	sin.approx.f32  %f4626, %f4622;
	// end inline asm
	// begin inline asm
	fma.rn.f32 %f4628, %f4626, %f49156, %f4622;
	// end inline asm
	// begin inline asm
	sin.approx.f32  %f4632, %f4628;
	// end inline asm
	// begin inline asm
	fma.rn.f32 %f4634, %f4632, %f49156, %f4628;
	// end inline asm
	// begin inline asm
	sin.approx.f32  %f4638, %f4634;
	// end inline asm
	// begin inline asm
	fma.rn.f32 %f4640, %f4638, %f49156, %f4634;
	// end inline asm
	// begin inline asm
	sin.approx.f32  %f4644, %f4640;
	// end inline asm
	// begin inline asm
	fma.rn.f32 %f4646, %f4644, %f49156, %f4640;
	// end inline asm
	// begin inline asm
	sin.approx.f32  %f4650, %f4646;
	// end inline asm
	// begin inline asm
	fma.rn.f32 %f4652, %f4650, %f49156, %f4646;
	// end inline asm
	// begin inline asm
	sin.approx.f32  %f4656, %f4652;
	// end inline asm
	// begin inline asm
	fma.rn.f32 %f4658, %f4656, %f49156, %f4652;
	// end inline asm
	// begin inline asm
	sin.approx.f32  %f4662, %f4658;
	// end inline asm
	// begin inline asm
	fma.rn.f32 %f4664, %f4662, %f49156, %f4658;
	// end inline asm
	// begin inline asm
	sin.approx.f32  %f4668, %f4664;
	// end inline asm
	// begin inline asm
	fma.rn.f32 %f4670, %f4668, %f49156, %f4664;
	// end inline asm
	// begin inline asm
	sin.approx.f32  %f4674, %f4670;
	// end inline asm
	// begin inline asm
	fma.rn.f32 %f4676, %f4674, %f49156, %f4670;
	// end inline asm
	// begin inline asm
	sin.approx.f32  %f4680, %f4676;
	// end inline asm
	// begin inline asm
	fma.rn.f32 %f4682, %f4680, %f49156, %f4676;
	// end inline asm
	// begin inline asm
	sin.approx.f32  %f4686, %f4682;
	// end inline asm
	// begin inline asm
	fma.rn.f32 %f4688, %f4686, %f49156, %f4682;
	// end inline asm
	// begin inline asm
	sin.approx.f32  %f4692, %f4688;
	// end inline asm
	// begin inline asm
	fma.rn.f32 %f4694, %f4692, %f49156, %f4688;
	// end inline asm
	// begin inline asm
	sin.approx.f32  %f4698, %f4694;
	// end inline asm
	// begin inline asm
	fma.rn.f32 %f4700, %f4698, %f49156, %f4694;
	// end inline asm
	// begin inline asm
	sin.approx.f32  %f4704, %f4700;
	// end inline asm
	// begin inline asm
	fma.rn.f32 %f4706, %f4704, %f49156, %f4700;
	// end inline asm
	// begin inline asm
	sin.approx.f32  %f4710, %f4706;
	// end inline asm
	// begin inline asm
	fma.rn.f32 %f4712, %f4710, %f49156, %f4706;
	// end inline asm
	// begin inline asm
	sin.approx.f32  %f4716, %f4712;
	// end inline asm
	// begin inline asm
	fma.rn.f32 %f4718, %f4716, %f49156, %f4712;
	// end inline asm
	// begin inline asm
	sin.approx.f32  %f4722, %f4718;
	// end inline asm
	// begin inline asm
	fma.rn.f32 %f4724, %f4722, %f49156, %f4718;
	// end inline asm
	// begin inline asm
	sin.approx.f32  %f4728, %f4724;
	// end inline asm
	// begin inline asm
	fma.rn.f32 %f4730, %f4728, %f49156, %f4724;
	// end inline asm
	// begin inline asm
	sin.approx.f32  %f4734, %f4730;
	// end inline asm
	// begin inline asm
	fma.rn.f32 %f4736, %f4734, %f49156, %f4730;
	// end inline asm
	// begin inline asm
	sin.approx.f32  %f4740, %f4736;
	// end inline asm
	// begin inline asm
	fma.rn.f32 %f4742, %f4740, %f49156, %f4736;
	// end inline asm
	// begin inline asm
	sin.approx.f32  %f4746, %f4742;
	// end inline asm
	// begin inline asm
	fma.rn.f32 %f4748, %f4746, %f49156, %f4742;
	// end inline asm
	// begin inline asm
	sin.approx.f32  %f4752, %f4748;
	// end inline asm
	// begin inline asm
	fma.rn.f32 %f4754, %f4752, %f49156, %f4748;
	// end inline asm
	// begin inline asm
	sin.approx.f32  %f4758, %f4754;
	// end inline asm
	// begin inline asm
	fma.rn.f32 %f4760, %f4758, %f49156, %f4754;
	// end inline asm
	// begin inline asm
	sin.approx.f32  %f4764, %f4760;
	// end inline asm
	// begin inline asm
	fma.rn.f32 %f4766, %f4764, %f49156, %f4760;
	// end inline asm
	// begin inline asm
	sin.approx.f32  %f4770, %f4766;
	// end inline asm
	// begin inline asm
	fma.rn.f32 %f4772, %f4770, %f49156, %f4766;
	// end inline asm
	// begin inline asm
	sin.approx.f32  %f4776, %f4772;
	// end inline asm
	// begin inline asm
	fma.rn.f32 %f4778, %f4776, %f49156, %f4772;
	// end inline asm
	// begin inline asm
	sin.approx.f32  %f4782, %f4778;
	// end inline asm
	// begin inline asm
	fma.rn.f32 %f4784, %f4782, %f49156, %f4778;
	// end inline asm
	// begin inline asm
	sin.approx.f32  %f4788, %f4784;
	// end inline asm
	// begin inline asm
	fma.rn.f32 %f4790, %f4788, %f49156, %f4784;
	// end inline asm
	// begin inline asm
	sin.approx.f32  %f4794, %f4790;
	// end inline asm
	// begin inline asm
	fma.rn.f32 %f4796, %f4794, %f49156, %f4790;
	// end inline asm
	// begin inline asm
	sin.approx.f32  %f4800, %f4796;
	// end inline asm
	// begin inline asm
	fma.rn.f32 %f4802, %f4800, %f49156, %f4796;
	// end inline asm
	// begin inline asm
	sin.approx.f32  %f4806, %f4802;
	// end inline asm
	// begin inline asm
	fma.rn.f32 %f4808, %f4806, %f49156, %f4802;
	// end inline asm
	// begin inline asm
	sin.approx.f32  %f4812, %f4808;
	// end inline asm
	// begin inline asm
	fma.rn.f32 %f4814, %f4812, %f49156, %f4808;
	// end inline asm
	// begin inline asm
	sin.approx.f32  %f4818, %f4814;
	// end inline asm
	// begin inline asm
	fma.rn.f32 %f4820, %f4818, %f49156, %f4814;
	// end inline asm
	// begin inline asm
	sin.approx.f32  %f4824, %f4820;
	// end inline asm
	// begin inline asm
	fma.rn.f32 %f4826, %f4824, %f49156, %f4820;
	// end inline asm
	// begin inline asm
	sin.approx.f32  %f4830, %f4826;
	// end inline asm
	// begin inline asm
	fma.rn.f32 %f4832, %f4830, %f49156, %f4826;
	// end inline asm
	// begin inline asm
	sin.approx.f32  %f4836, %f4832;
	// end inline asm
	// begin inline asm
	fma.rn.f32 %f4838, %f4836, %f49156, %f4832;
	// end inline asm
	// begin inline asm
	sin.approx.f32  %f4842, %f4838;
	// end inline asm
	// begin inline asm
	fma.rn.f32 %f4844, %f4842, %f49156, %f4838;
	// end inline asm
	// begin inline asm
	sin.approx.f32  %f4848, %f4844;
	// end inline asm
	// begin inline asm
	fma.rn.f32 %f4850, %f4848, %f49156, %f4844;
	// end inline asm
	// begin inline asm
	sin.approx.f32  %f4854, %f4850;
	// end inline asm
	// begin inline asm
	fma.rn.f32 %f4856, %f4854, %f49156, %f4850;
	// end inline asm
	// begin inline asm
	sin.approx.f32  %f4860, %f4856;
	// end inline asm
	// begin inline asm
	fma.rn.f32 %f4862, %f4860, %f49156, %f4856;
	// end inline asm
	// begin inline asm
	sin.approx.f32  %f4866, %f4862;
	// end inline asm
	// begin inline asm
	fma.rn.f32 %f4868, %f4866, %f49156, %f4862;
	// end inline asm
	// begin inline asm
	sin.approx.f32  %f4872, %f4868;
	// end inline asm
	// begin inline asm
	fma.rn.f32 %f4874, %f4872, %f49156, %f4868;
	// end inline asm
	// begin inline asm
	sin.approx.f32  %f4878, %f4874;
	// end inline asm
	// begin inline asm
	fma.rn.f32 %f4880, %f4878, %f49156, %f4874;
	// end inline asm
	// begin inline asm
	sin.approx.f32  %f4884, %f4880;
	// end inline asm
	// begin inline asm
	fma.rn.f32 %f4886, %f4884, %f49156, %f4880;
	// end inline asm
	// begin inline asm
	sin.approx.f32  %f4890, %f4886;
	// end inline asm
	// begin inline asm
	fma.rn.f32 %f4892, %f4890, %f49156, %f4886;
	// end inline asm
	// begin inline asm
	sin.approx.f32  %f4896, %f4892;
	// end inline asm
	// begin inline asm
	fma.rn.f32 %f4898, %f4896, %f49156, %f4892;
	// end inline asm
	// begin inline asm
	sin.approx.f32  %f4902, %f4898;
	// end inline asm
	// begin inline asm
	fma.rn.f32 %f4904, %f4902, %f49156, %f4898;
	// end inline asm
	// begin inline asm
	sin.approx.f32  %f4908, %f4904;
	// end inline asm
	// begin inline asm
	fma.rn.f32 %f4910, %f4908, %f49156, %f4904;
	// end inline asm
	// begin inline asm
	sin.approx.f32  %f4914, %f4910;
	// end inline asm
	// begin inline asm
	fma.rn.f32 %f4916, %f4914, %f49156, %f4910;
	// end inline asm
	// begin inline asm
	sin.approx.f32  %f4920, %f4916;
	// end inline asm
	// begin inline asm
	fma.rn.f32 %f4922, %f4920, %f49156, %f4916;
	// end inline asm
	// begin inline asm
	sin.approx.f32  %f4926, %f4922;
	// end inline asm
	// begin inline asm
	fma.rn.f32 %f4928, %f4926, %f49156, %f4922;
	// end inline asm
	// begin inline asm
	sin.approx.f32  %f4932, %f4928;
	// end inline asm
	// begin inline asm
	fma.rn.f32 %f4934, %f4932, %f49156, %f4928;
	// end inline asm
	// begin inline asm
	sin.approx.f32  %f4938, %f4934;
	// end inline asm
	// begin inline asm
	fma.rn.f32 %f4940, %f4938, %f49156, %f4934;
	// end inline asm
	// begin inline asm
	sin.approx.f32  %f4944, %f4940;
	// end inline asm
	// begin inline asm
	fma.rn.f32 %f4946, %f4944, %f49156, %f4940;
	// end inline asm
	// begin inline asm
	sin.approx.f32  %f4950, %f4946;
	// end inline asm
	// begin inline asm
	fma.rn.f32 %f4952, %f4950, %f49156, %f4946;
	// end inline asm
	// begin inline asm
	sin.approx.f32  %f4956, %f4952;
	// end inline asm
	// begin inline asm
	fma.rn.f32 %f4958, %f4956, %f49156, %f4952;
	// end inline asm
	// begin inline asm
	sin.approx.f32  %f4962, %f4958;
	// end inline asm
	// begin inline asm
	fma.rn.f32 %f4964, %f4962, %f49156, %f4958;
	// end inline asm
	// begin inline asm
	sin.approx.f32  %f4968, %f4964;
	// end inline asm
	// begin inline asm
	fma.rn.f32 %f4970, %f4968, %f49156, %f4964;
	// end inline asm
	// begin inline asm
	sin.approx.f32  %f4974, %f4970;
	// end inline asm
	// begin inline asm
	fma.rn.f32 %f4976, %f4974, %f49156, %f4970;
	// end inline asm
	// begin inline asm
	sin.approx.f32  %f4980, %f4976;
	// end inline asm
	// begin inline asm
	fma.rn.f32 %f4982, %f4980, %f49156, %f4976;
	// end inline asm
	// begin inline asm
	sin.approx.f32  %f4986, %f4982;
	// end inline asm
	// begin inline asm
	fma.rn.f32 %f4988, %f4986, %f49156, %f4982;
	// end inline asm
	// begin inline asm
	sin.approx.f32  %f4992, %f4988;
	// end inline asm
	// begin inline asm
	fma.rn.f32 %f4994, %f4992, %f49156, %f4988;
	// end inline asm
	// begin inline asm
	sin.approx.f32  %f4998, %f4994;
	// end inline asm
	// begin inline asm
	fma.rn.f32 %f5000, %f4998, %f49156, %f4994;
	// end inline asm
	// begin inline asm
	sin.approx.f32  %f5004, %f5000;
	// end inline asm
	// begin inline asm
	fma.rn.f32 %f5006, %f5004, %f49156, %f5000;
	// end inline asm
	// begin inline asm
	sin.approx.f32  %f5010, %f5006;
	// end inline asm
	// begin inline asm
	fma.rn.f32 %f5012, %f5010, %f49156, %f5006;
	// end inline asm
	// begin inline asm
	sin.approx.f32  %f5016, %f5012;
	// end inline asm
	// begin inline asm
	fma.rn.f32 %f5018, %f5016, %f49156, %f5012;
	// end inline asm
	// begin inline asm
	sin.approx.f32  %f5022, %f5018;
	// end inline asm
	// begin inline asm
	fma.rn.f32 %f5024, %f5022, %f49156, %f5018;
	// end inline asm
	// begin inline asm
	sin.approx.f32  %f5028, %f5024;
	// end inline asm
	// begin inline asm
	fma.rn.f32 %f5030, %f5028, %f49156, %f5024;
	// end inline asm
	// begin inline asm
	sin.approx.f32  %f5034, %f5030;
	// end inline asm
	// begin inline asm
	fma.rn.f32 %f5036, %f5034, %f49156, %f5030;
	// end inline asm
	// begin inline asm
	sin.approx.f32  %f5040, %f5036;
	// end inline asm
	// begin inline asm
	fma.rn.f32 %f5042, %f5040, %f49156, %f5036;
	// end inline asm
	// begin inline asm
	sin.approx.f32  %f5046, %f5042;
	// end inline asm
	// begin inline asm
	fma.rn.f32 %f5048, %f5046, %f49156, %f5042;
	// end inline asm
	// begin inline asm
	sin.approx.f32  %f5052, %f5048;
	// end inline asm
	// begin inline asm
	fma.rn.f32 %f5054, %f5052, %f49156, %f5048;
	// end inline asm
	// begin inline asm
	sin.approx.f32  %f5058, %f5054;
	// end inline asm
	// begin inline asm
	fma.rn.f32 %f5060, %f5058, %f49156, %f5054;
	// end inline asm
	// begin inline asm
	sin.approx.f32  %f5064, %f5060;
	// end inline asm
	// begin inline asm
	fma.rn.f32 %f5066, %f5064, %f49156, %f5060;
	// end inline asm
	// begin inline asm
	sin.approx.f32  %f5070, %f5066;
	// end inline asm
	// begin inline asm
	fma.rn.f32 %f5072, %f5070, %f49156, %f5066;
	// end inline asm
	// begin inline asm
	sin.approx.f32  %f5076, %f5072;
	// end inline asm
	// begin inline asm
	fma.rn.f32 %f5078, %f5076, %f49156, %f5072;
	// end inline asm
	// begin inline asm
	sin.approx.f32  %f5082, %f5078;
	// end inline asm
	// begin inline asm
	fma.rn.f32 %f5084, %f5082, %f49156, %f5078;
	// end inline asm
	// begin inline asm
	sin.approx.f32  %f5088, %f5084;
	// end inline asm
	// begin inline asm
	fma.rn.f32 %f5090, %f5088, %f49156, %f5084;
	// end inline asm
	// begin inline asm
	sin.approx.f32  %f5094, %f5090;
	// end inline asm
	// begin inline asm
	fma.rn.f32 %f5096, %f5094, %f49156, %f5090;
	// end inline asm
	// begin inline asm
	sin.approx.f32  %f5100, %f5096;
	// end inline asm
	// begin inline asm
	fma.rn.f32 %f5102, %f5100, %f49156, %f5096;
	// end inline asm
	// begin inline asm
	sin.approx.f32  %f5106, %f5102;
	// end inline asm
	// begin inline asm
	fma.rn.f32 %f5108, %f5106, %f49156, %f5102;
	// end inline asm
	// begin inline asm
	sin.approx.f32  %f5112, %f5108;
	// end inline asm
	// begin inline asm
	fma.rn.f32 %f5114, %f5112, %f49156, %f5108;
	// end inline asm
	// begin inline asm
	sin.approx.f32  %f5118, %f5114;
	// end inline asm
	// begin inline asm
	fma.rn.f32 %f5120, %f5118, %f49156, %f5114;
	// end inline asm
	// begin inline asm
	sin.approx.f32  %f5124, %f5120;
	// end inline asm
	// begin inline asm
	fma.rn.f32 %f5126, %f5124, %f49156, %f5120;
	// end inline asm
	// begin inline asm
	sin.approx.f32  %f5130, %f5126;
	// end inline asm
	// begin inline asm
	fma.rn.f32 %f5132, %f5130, %f49156, %f5126;
	// end inline asm
	// begin inline asm
	sin.approx.f32  %f5136, %f5132;
	// end inline asm
	// begin inline asm
	fma.rn.f32 %f5138, %f5136, %f49156, %f5132;
	// end inline asm
	// begin inline asm
	sin.approx.f32  %f5142, %f5138;
	// end inline asm
	// begin inline asm
	fma.rn.f32 %f5144, %f5142, %f49156, %f5138;
	// end inline asm
	// begin inline asm
	sin.approx.f32  %f5148, %f5144;
	// end inline asm
	// begin inline asm
	fma.rn.f32 %f5150, %f5148, %f49156, %f5144;
	// end inline asm
	// begin inline asm
	sin.approx.f32  %f5154, %f5150;
	// end inline asm
	// begin inline asm
	fma.rn.f32 %f5156, %f5154, %f49156, %f5150;
	// end inline asm
	// begin inline asm
	sin.approx.f32  %f5160, %f5156;
	// end inline asm
	// begin inline asm
	fma.rn.f32 %f5162, %f5160, %f49156, %f5156;
	// end inline asm
	// begin inline asm
	sin.approx.f32  %f5166, %f5162;
	// end inline asm
	// begin inline asm
	fma.rn.f32 %f5168, %f5166, %f49156, %f5162;
	// end inline asm
	// begin inline asm
	sin.approx.f32  %f5172, %f5168;
	// end inline asm
	// begin inline asm
	fma.rn.f32 %f5174, %f5172, %f49156, %f5168;
	// end inline asm
	// begin inline asm
	sin.approx.f32  %f5178, %f5174;
	// end inline asm
	// begin inline asm
	fma.rn.f32 %f5180, %f5178, %f49156, %f5174;
	// end inline asm
	// begin inline asm
	sin.approx.f32  %f5184, %f5180;
	// end inline asm
	// begin inline asm
	fma.rn.f32 %f5186, %f5184, %f49156, %f5180;
	// end inline asm
	// begin inline asm
	sin.approx.f32  %f5190, %f5186;
	// end inline asm
	// begin inline asm
	fma.rn.f32 %f5192, %f5190, %f49156, %f5186;
	// end inline asm
	// begin inline asm
	sin.approx.f32  %f5196, %f5192;
	// end inline asm
	// begin inline asm
	fma.rn.f32 %f5198, %f5196, %f49156, %f5192;
	// end inline asm
	// begin inline asm
	sin.approx.f32  %f5202, %f5198;
	// end inline asm
	// begin inline asm
	fma.rn.f32 %f5204, %f5202, %f49156, %f5198;
	// end inline asm
	// begin inline asm
	sin.approx.f32  %f5208, %f5204;
	// end inline asm
	// begin inline asm
	fma.rn.f32 %f5210, %f5208, %f49156, %f5204;
	// end inline asm
	// begin inline asm
	sin.approx.f32  %f5214, %f5210;
	// end inline asm
	// begin inline asm
	fma.rn.f32 %f5216, %f5214, %f49156, %f5210;
	// end inline asm
	// begin inline asm
	sin.approx.f32  %f5220, %f5216;
	// end inline asm
	// begin inline asm
	fma.rn.f32 %f5222, %f5220, %f49156, %f5216;
	// end inline asm
	// begin inline asm
	sin.approx.f32  %f5226, %f5222;
	// end inline asm
	// begin inline asm
	fma.rn.f32 %f5228, %f5226, %f49156, %f5222;
	// end inline asm
	// begin inline asm
	sin.approx.f32  %f5232, %f5228;
	// end inline asm
	// begin inline asm
	fma.rn.f32 %f5234, %f5232, %f49156, %f5228;
	// end inline asm
	// begin inline asm
	sin.approx.f32  %f5238, %f5234;
	// end inline asm
	// begin inline asm
	fma.rn.f32 %f5240, %f5238, %f49156, %f5234;
	// end inline asm
	// begin inline asm
	sin.approx.f32  %f5244, %f5240;
	// end inline asm
	// begin inline asm
	fma.rn.f32 %f5246, %f5244, %f49156, %f5240;
	// end inline asm
	// begin inline asm
	sin.approx.f32  %f5250, %f5246;
	// end inline asm
	// begin inline asm
	fma.rn.f32 %f5252, %f5250, %f49156, %f5246;
	// end inline asm
	// begin inline asm
	sin.approx.f32  %f5256, %f5252;
	// end inline asm
	// begin inline asm
	fma.rn.f32 %f5258, %f5256, %f49156, %f5252;
	// end inline asm
	// begin inline asm
	sin.approx.f32  %f5262, %f5258;
	// end inline asm
	// begin inline asm
	fma.rn.f32 %f5264, %f5262, %f49156, %f5258;
	// end inline asm
	// begin inline asm
	sin.approx.f32  %f5268, %f5264;
	// end inline asm
	// begin inline asm
	fma.rn.f32 %f5270, %f5268, %f49156, %f5264;
	// end inline asm
	// begin inline asm
	sin.approx.f32  %f5274, %f5270;
	// end inline asm
	// begin inline asm
	fma.rn.f32 %f5276, %f5274, %f49156, %f5270;
	// end inline asm
	// begin inline asm
	sin.approx.f32  %f5280, %f5276;
	// end inline asm
	// begin inline asm
	fma.rn.f32 %f5282, %f5280, %f49156, %f5276;
	// end inline asm
	// begin inline asm
	sin.approx.f32  %f5286, %f5282;
	// end inline asm
	// begin inline asm
	fma.rn.f32 %f5288, %f5286, %f49156, %f5282;
	// end inline asm
	// begin inline asm
	sin.approx.f32  %f5292, %f5288;
	// end inline asm
	// begin inline asm
	fma.rn.f32 %f5294, %f5292, %f49156, %f5288;
	// end inline asm
	// begin inline asm
	sin.approx.f32  %f5298, %f5294;
	// end inline asm
	// begin inline asm
	fma.rn.f32 %f5300, %f5298, %f49156, %f5294;
	// end inline asm
	// begin inline asm
	sin.approx.f32  %f5304, %f5300;
	// end inline asm
	// begin inline asm
	fma.rn.f32 %f5306, %f5304, %f49156, %f5300;
	// end inline asm
	// begin inline asm
	sin.approx.f32  %f5310, %f5306;
	// end inline asm
	// begin inline asm
	fma.rn.f32 %f5312, %f5310, %f49156, %f5306;
	// end inline asm
	// begin inline asm
	sin.approx.f32  %f5316, %f5312;
	// end inline asm
	// begin inline asm
	fma.rn.f32 %f5318, %f5316, %f49156, %f5312;
	// end inline asm
	// begin inline asm
	sin.approx.f32  %f5322, %f5318;
	// end inline asm
	// begin inline asm
	fma.rn.f32 %f5324, %f5322, %f49156, %f5318;
	// end inline asm
	// begin inline asm
	sin.approx.f32  %f5328, %f5324;
	// end inline asm
	// begin inline asm
	fma.rn.f32 %f5330, %f5328, %f49156, %f5324;
	// end inline asm
	// begin inline asm
	sin.approx.f32  %f5334, %f5330;
	// end inline asm
	// begin inline asm
	fma.rn.f32 %f5336, %f5334, %f49156, %f5330;
	// end inline asm
	// begin inline asm
	sin.approx.f32  %f5340, %f5336;
	// end inline asm
	// begin inline asm
	fma.rn.f32 %f5342, %f5340, %f49156, %f5336;
	// end inline asm
	// begin inline asm
	sin.approx.f32  %f5346, %f5342;
	// end inline asm
	// begin inline asm
	fma.rn.f32 %f5348, %f5346, %f49156, %f5342;
	// end inline asm
	// begin inline asm
	sin.approx.f32  %f5352, %f5348;
	// end inline asm
	// begin inline asm
	fma.rn.f32 %f5354, %f5352, %f49156, %f5348;
	// end inline asm
	// begin inline asm
	sin.approx.f32  %f5358, %f5354;
	// end inline asm
	// begin inline asm
	fma.rn.f32 %f5360, %f5358, %f49156, %f5354;
	// end inline asm
	// begin inline asm
	sin.approx.f32  %f5364, %f5360;
	// end inline asm
	// begin inline asm
	fma.rn.f32 %f5366, %f5364, %f49156, %f5360;
	// end inline asm
	// begin inline asm
	sin.approx.f32  %f5370, %f5366;
	// end inline asm
	// begin inline asm
	fma.rn.f32 %f5372, %f5370, %f49156, %f5366;
	// end inline asm
	// begin inline asm
	sin.approx.f32  %f5376, %f5372;
	// end inline asm
	// begin inline asm
	fma.rn.f32 %f5378, %f5376, %f49156, %f5372;
	// end inline asm
	// begin inline asm
	sin.approx.f32  %f5382, %f5378;
	// end inline asm
	// begin inline asm
	fma.rn.f32 %f5384, %f5382, %f49156, %f5378;
	// end inline asm
	// begin inline asm
	sin.approx.f32  %f5388, %f5384;
	// end inline asm
	// begin inline asm
	fma.rn.f32 %f5390, %f5388, %f49156, %f5384;
	// end inline asm
	// begin inline asm
	sin.approx.f32  %f5394, %f5390;
	// end inline asm
	// begin inline asm
	fma.rn.f32 %f5396, %f5394, %f49156, %f5390;
	// end inline asm
	// begin inline asm
	sin.approx.f32  %f5400, %f5396;
	// end inline asm
	// begin inline asm
	fma.rn.f32 %f5402, %f5400, %f49156, %f5396;
	// end inline asm
	// begin inline asm
	sin.approx.f32  %f5406, %f5402;
	// end inline asm
	// begin inline asm
	fma.rn.f32 %f5408, %f5406, %f49156, %f5402;
	// end inline asm
	// begin inline asm
	sin.approx.f32  %f5412, %f5408;
	// end inline asm
	// begin inline asm
	fma.rn.f32 %f5414, %f5412, %f49156, %f5408;
	// end inline asm
	// begin inline asm
	sin.approx.f32  %f5418, %f5414;
	// end inline asm
	// begin inline asm
	fma.rn.f32 %f5420, %f5418, %f49156, %f5414;
	// end inline asm
	// begin inline asm
	sin.approx.f32  %f5424, %f5420;
	// end inline asm
	// begin inline asm
	fma.rn.f32 %f5426, %f5424, %f49156, %f5420;
	// end inline asm
	// begin inline asm
	sin.approx.f32  %f5430, %f5426;
	// end inline asm
	// begin inline asm
	fma.rn.f32 %f5432, %f5430, %f49156, %f5426;
	// end inline asm
	// begin inline asm
	sin.approx.f32  %f5436, %f5432;
	// end inline asm
	// begin inline asm
	fma.rn.f32 %f5438, %f5436, %f49156, %f5432;
	// end inline asm
	// begin inline asm
	sin.approx.f32  %f5442, %f5438;
	// end inline asm
	// begin inline asm
	fma.rn.f32 %f5444, %f5442, %f49156, %f5438;
	// end inline asm
	// begin inline asm
	sin.approx.f32  %f5448, %f5444;
	// end inline asm
	// begin inline asm
	fma.rn.f32 %f5450, %f5448, %f49156, %f5444;
	// end inline asm
	// begin inline asm
	sin.approx.f32  %f5454, %f5450;
	// end inline asm
	// begin inline asm
	fma.rn.f32 %f5456, %f5454, %f49156, %f5450;
	// end inline asm
	// begin inline asm
	sin.approx.f32  %f5460, %f5456;
	// end inline asm
	// begin inline asm
	fma.rn.f32 %f5462, %f5460, %f49156, %f5456;
	// end inline asm
	// begin inline asm
	sin.approx.f32  %f5466, %f5462;
	// end inline asm
	// begin inline asm
	fma.rn.f32 %f5468, %f5466, %f49156, %f5462;
	// end inline asm
	// begin inline asm
	sin.approx.f32  %f5472, %f5468;
	// end inline asm
	// begin inline asm
	fma.rn.f32 %f5474, %f5472, %f49156, %f5468;
	// end inline asm
	// begin inline asm
	sin.approx.f32  %f5478, %f5474;
	// end inline asm
	// begin inline asm
	fma.rn.f32 %f5480, %f5478, %f49156, %f5474;
	// end inline asm
	// begin inline asm
	sin.approx.f32  %f5484, %f5480;
	// end inline asm
	// begin inline asm
	fma.rn.f32 %f5486, %f5484, %f49156, %f5480;
	// end inline asm
	// begin inline asm
	sin.approx.f32  %f5490, %f5486;
	// end inline asm
	// begin inline asm
	fma.rn.f32 %f5492, %f5490, %f49156, %f5486;
	// end inline asm
	// begin inline asm
	sin.approx.f32  %f5496, %f5492;
	// end inline asm
	// begin inline asm
	fma.rn.f32 %f5498, %f5496, %f49156, %f5492;
	// end inline asm
	// begin inline asm
	sin.approx.f32  %f5502, %f5498;
	// end inline asm
	// begin inline asm
	fma.rn.f32 %f5504, %f5502, %f49156, %f5498;
	// end inline asm
	// begin inline asm
	sin.approx.f32  %f5508, %f5504;
	// end inline asm
	// begin inline asm
	fma.rn.f32 %f5510, %f5508, %f49156, %f5504;
	// end inline asm
	// begin inline asm
	sin.approx.f32  %f5514, %f5510;
	// end inline asm
	// begin inline asm
	fma.rn.f32 %f5516, %f5514, %f49156, %f5510;
	// end inline asm
	// begin inline asm
	sin.approx.f32  %f5520, %f5516;
	// end inline asm
	// begin inline asm
	fma.rn.f32 %f5522, %f5520, %f49156, %f5516;
	// end inline asm
	// begin inline asm
	sin.approx.f32  %f5526, %f5522;
	// end inline asm
	// begin inline asm
	fma.rn.f32 %f5528, %f5526, %f49156, %f5522;
	// end inline asm
	// begin inline asm
	sin.approx.f32  %f5532, %f5528;
	// end inline asm
	// begin inline asm
	fma.rn.f32 %f5534, %f5532, %f49156, %f5528;
	// end inline asm
	// begin inline asm
	sin.approx.f32  %f5538, %f5534;
	// end inline asm
	// begin inline asm
	fma.rn.f32 %f5540, %f5538, %f49156, %f5534;
	// end inline asm
	// begin inline asm
	sin.approx.f32  %f5544, %f5540;
	// end inline asm
	// begin inline asm
	fma.rn.f32 %f5546, %f5544, %f49156, %f5540;
	// end inline asm
	// begin inline asm
	sin.approx.f32  %f5550, %f5546;
	// end inline asm
	// begin inline asm
	fma.rn.f32 %f5552, %f5550, %f49156, %f5546;
	// end inline asm
	// begin inline asm
	sin.approx.f32  %f5556, %f5552;
	// end inline asm
	// begin inline asm
	fma.rn.f32 %f5558, %f5556, %f49156, %f5552;
	// end inline asm
	// begin inline asm
	sin.approx.f32  %f5562, %f5558;
	// end inline asm
	// begin inline asm
	fma.rn.f32 %f5564, %f5562, %f49156, %f5558;
	// end inline asm
	// begin inline asm
	sin.approx.f32  %f5568, %f5564;
	// end inline asm
	// begin inline asm
	fma.rn.f32 %f5570, %f5568, %f49156, %f5564;
	// end inline asm
	// begin inline asm
	sin.approx.f32  %f5574, %f5570;
	// end inline asm
	// begin inline asm
	fma.rn.f32 %f5576, %f5574, %f49156, %f5570;
	// end inline asm
	// begin inline asm
	sin.approx.f32  %f5580, %f5576;
	// end inline asm
	// begin inline asm
	fma.rn.f32 %f5582, %f5580, %f49156, %f5576;
	// end inline asm
	// begin inline asm
	sin.approx.f32  %f5586, %f5582;
	// end inline asm
	// begin inline asm
	fma.rn.f32 %f5588, %f5586, %f49156, %f5582;
	// end inline asm
	// begin inline asm
	sin.approx.f32  %f5592, %f5588;
	// end inline asm
	// begin inline asm
	fma.rn.f32 %f5594, %f5592, %f49156, %f5588;
	// end inline asm
	// begin inline asm
	sin.approx.f32  %f5598, %f5594;
	// end inline asm
	// begin inline asm
	fma.rn.f32 %f5600, %f5598, %f49156, %f5594;
	// end inline asm
	// begin inline asm
	sin.approx.f32  %f5604, %f5600;
	// end inline asm
	// begin inline asm
	fma.rn.f32 %f5606, %f5604, %f49156, %f5600;
	// end inline asm
	// begin inline asm
	sin.approx.f32  %f5610, %f5606;
	// end inline asm
	// begin inline asm
	fma.rn.f32 %f5612, %f5610, %f49156, %f5606;
	// end inline asm
	// begin inline asm
	sin.approx.f32  %f5616, %f5612;
	// end inline asm
	// begin inline asm
	fma.rn.f32 %f5618, %f5616, %f49156, %f5612;
	// end inline asm
	// begin inline asm
	sin.approx.f32  %f5622, %f5618;
	// end inline asm
	// begin inline asm
	fma.rn.f32 %f5624, %f5622, %f49156, %f5618;
	// end inline asm
	// begin inline asm
	sin.approx.f32  %f5628, %f5624;
	// end inline asm
	// begin inline asm
	fma.rn.f32 %f5630, %f5628, %f49156, %f5624;
	// end inline asm
	// begin inline asm
	sin.approx.f32  %f5634, %f5630;
	// end inline asm
	// begin inline asm
	fma.rn.f32 %f5636, %f5634, %f49156, %f5630;
	// end inline asm
	// begin inline asm
	sin.approx.f32  %f5640, %f5636;
	// end inline asm
	// begin inline asm
	fma.rn.f32 %f5642, %f5640, %f49156, %f5636;
	// end inline asm
	// begin inline asm
	sin.approx.f32  %f5646, %f5642;
	// end inline asm
	// begin inline asm
	fma.rn.f32 %f5648, %f5646, %f49156, %f5642;
	// end inline asm
	// begin inline asm
	sin.approx.f32  %f5652, %f5648;
	// end inline asm
	// begin inline asm
	fma.rn.f32 %f5654, %f5652, %f49156, %f5648;
	// end inline asm
	// begin inline asm
	sin.approx.f32  %f5658, %f5654;
	// end inline asm
	// begin inline asm
	fma.rn.f32 %f5660, %f5658, %f49156, %f5654;
	// end inline asm
	// begin inline asm
	sin.approx.f32  %f5664, %f5660;
	// end inline asm
	// begin inline asm
	fma.rn.f32 %f5666, %f5664, %f49156, %f5660;
	// end inline asm
	// begin inline asm
	sin.approx.f32  %f5670, %f5666;
	// end inline asm
	// begin inline asm
	fma.rn.f32 %f5672, %f5670, %f49156, %f5666;
	// end inline asm
	// begin inline asm
	sin.approx.f32  %f5676, %f5672;
	// end inline asm
	// begin inline asm
	fma.rn.f32 %f5678, %f5676, %f49156, %f5672;
	// end inline asm
	// begin inline asm
	sin.approx.f32  %f5682, %f5678;
	// end inline asm
	// begin inline asm
	fma.rn.f32 %f5684, %f5682, %f49156, %f5678;
	// end inline asm
	// begin inline asm
	sin.approx.f32  %f5688, %f5684;
	// end inline asm
	// begin inline asm
	fma.rn.f32 %f5690, %f5688, %f49156, %f5684;
	// end inline asm
	// begin inline asm
	sin.approx.f32  %f5694, %f5690;
	// end inline asm
	// begin inline asm
	fma.rn.f32 %f5696, %f5694, %f49156, %f5690;
	// end inline asm
	// begin inline asm
	sin.approx.f32  %f5700, %f5696;
	// end inline asm
	// begin inline asm
	fma.rn.f32 %f5702, %f5700, %f49156, %f5696;
	// end inline asm
	// begin inline asm
	sin.approx.f32  %f5706, %f5702;
	// end inline asm
	// begin inline asm
	fma.rn.f32 %f5708, %f5706, %f49156, %f5702;
	// end inline asm
	// begin inline asm
	sin.approx.f32  %f5712, %f5708;
	// end inline asm
	// begin inline asm
	fma.rn.f32 %f5714, %f5712, %f49156, %f5708;
	// end inline asm
	// begin inline asm
	sin.approx.f32  %f5718, %f5714;
	// end inline asm
	// begin inline asm
	fma.rn.f32 %f5720, %f5718, %f49156, %f5714;
	// end inline asm
	// begin inline asm
	sin.approx.f32  %f5724, %f5720;
	// end inline asm
	// begin inline asm
	fma.rn.f32 %f5726, %f5724, %f49156, %f5720;
	// end inline asm
	// begin inline asm
	sin.approx.f32  %f5730, %f5726;
	// end inline asm
	// begin inline asm
	fma.rn.f32 %f5732, %f5730, %f49156, %f5726;
	// end inline asm
	// begin inline asm
	sin.approx.f32  %f5736, %f5732;
	// end inline asm
	// begin inline asm
	fma.rn.f32 %f5738, %f5736, %f49156, %f5732;
	// end inline asm
	// begin inline asm
	sin.approx.f32  %f5742, %f5738;
	// end inline asm
	// begin inline asm
	fma.rn.f32 %f5744, %f5742, %f49156, %f5738;
	// end inline asm
	// begin inline asm
	sin.approx.f32  %f5748, %f5744;
	// end inline asm
	// begin inline asm
	fma.rn.f32 %f5750, %f5748, %f49156, %f5744;
	// end inline asm
	// begin inline asm
	sin.approx.f32  %f5754, %f5750;
	// end inline asm
	// begin inline asm
	fma.rn.f32 %f5756, %f5754, %f49156, %f5750;
	// end inline asm
	// begin inline asm
	sin.approx.f32  %f5760, %f5756;
	// end inline asm
	// begin inline asm
	fma.rn.f32 %f5762, %f5760, %f49156, %f5756;
	// end inline asm
	// begin inline asm
	sin.approx.f32  %f5766, %f5762;
	// end inline asm
	// begin inline asm
	fma.rn.f32 %f5768, %f5766, %f49156, %f5762;
	// end inline asm
	// begin inline asm
	sin.approx.f32  %f5772, %f5768;
	// end inline asm
	// begin inline asm
	fma.rn.f32 %f5774, %f5772, %f49156, %f5768;
	// end inline asm
	// begin inline asm
	sin.approx.f32  %f5778, %f5774;
	// end inline asm
	// begin inline asm
	fma.rn.f32 %f5780, %f5778, %f49156, %f5774;
	// end inline asm
	// begin inline asm
	sin.approx.f32  %f5784, %f5780;
	// end inline asm
	// begin inline asm
	fma.rn.f32 %f5786, %f5784, %f49156, %f5780;
	// end inline asm
	// begin inline asm
	sin.approx.f32  %f5790, %f5786;
	// end inline asm
	// begin inline asm
	fma.rn.f32 %f5792, %f5790, %f49156, %f5786;
	// end inline asm
	// begin inline asm
	sin.approx.f32  %f5796, %f5792;
	// end inline asm
	// begin inline asm
	fma.rn.f32 %f5798, %f5796, %f49156, %f5792;
	// end inline asm
	// begin inline asm
	sin.approx.f32  %f5802, %f5798;
	// end inline asm
	// begin inline asm
	fma.rn.f32 %f5804, %f5802, %f49156, %f5798;
	// end inline asm
	// begin inline asm
	sin.approx.f32  %f5808, %f5804;
	// end inline asm
	// begin inline asm
	fma.rn.f32 %f5810, %f5808, %f49156, %f5804;
	// end inline asm
	// begin inline asm
	sin.approx.f32  %f5814, %f5810;
	// end inline asm
	// begin inline asm
	fma.rn.f32 %f5816, %f5814, %f49156, %f5810;
	// end inline asm
	// begin inline asm
	sin.approx.f32  %f5820, %f5816;
	// end inline asm
	// begin inline asm
	fma.rn.f32 %f5822, %f5820, %f49156, %f5816;
	// end inline asm
	// begin inline asm
	sin.approx.f32  %f5826, %f5822;
	// end inline asm
	// begin inline asm
	fma.rn.f32 %f5828, %f5826, %f49156, %f5822;
	// end inline asm
	// begin inline asm
	sin.approx.f32  %f5832, %f5828;
	// end inline asm
	// begin inline asm
	fma.rn.f32 %f5834, %f5832, %f49156, %f5828;
	// end inline asm
	// begin inline asm
	sin.approx.f32  %f5838, %f5834;
	// end inline asm
	// begin inline asm
	fma.rn.f32 %f5840, %f5838, %f49156, %f5834;
	// end inline asm
	// begin inline asm
	sin.approx.f32  %f5844, %f5840;
	// end inline asm
	// begin inline asm
	fma.rn.f32 %f5846, %f5844, %f49156, %f5840;
	// end inline asm
	// begin inline asm
	sin.approx.f32  %f5850, %f5846;
	// end inline asm
	// begin inline asm
	fma.rn.f32 %f5852, %f5850, %f49156, %f5846;
	// end inline asm
	// begin inline asm
	sin.approx.f32  %f5856, %f5852;
	// end inline asm
	// begin inline asm
	fma.rn.f32 %f5858, %f5856, %f49156, %f5852;
	// end inline asm
	// begin inline asm
	sin.approx.f32  %f5862, %f5858;
	// end inline asm
	// begin inline asm
	fma.rn.f32 %f5864, %f5862, %f49156, %f5858;
	// end inline asm
	// begin inline asm
	sin.approx.f32  %f5868, %f5864;
	// end inline asm
	// begin inline asm
	fma.rn.f32 %f5870, %f5868, %f49156, %f5864;
	// end inline asm
	// begin inline asm
	sin.approx.f32  %f5874, %f5870;
	// end inline asm
	// begin inline asm
	fma.rn.f32 %f5876, %f5874, %f49156, %f5870;
	// end inline asm
	// begin inline asm
	sin.approx.f32  %f5880, %f5876;
	// end inline asm
	// begin inline asm
	fma.rn.f32 %f5882, %f5880, %f49156, %f5876;
	// end inline asm
	// begin inline asm
	sin.approx.f32  %f5886, %f5882;
	// end inline asm
	// begin inline asm
	fma.rn.f32 %f5888, %f5886, %f49156, %f5882;
	// end inline asm
	// begin inline asm
	sin.approx.f32  %f5892, %f5888;
	// end inline asm
	// begin inline asm
	fma.rn.f32 %f5894, %f5892, %f49156, %f5888;
	// end inline asm
	// begin inline asm
	sin.approx.f32  %f5898, %f5894;
	// end inline asm
	// begin inline asm
	fma.rn.f32 %f5900, %f5898, %f49156, %f5894;
	// end inline asm
	// begin inline asm
	sin.approx.f32  %f5904, %f5900;
	// end inline asm
	// begin inline asm
	fma.rn.f32 %f5906, %f5904, %f49156, %f5900;
	// end inline asm
	// begin inline asm
	sin.approx.f32  %f5910, %f5906;
	// end inline asm
	// begin inline asm
	fma.rn.f32 %f5912, %f5910, %f49156, %f5906;
	// end inline asm
	// begin inline asm
	sin.approx.f32  %f5916, %f5912;
	// end inline asm
	// begin inline asm
	fma.rn.f32 %f5918, %f5916, %f49156, %f5912;
	// end inline asm
	// begin inline asm
	sin.approx.f32  %f5922, %f5918;
	// end inline asm
	// begin inline asm
	fma.rn.f32 %f5924, %f5922, %f49156, %f5918;
	// end inline asm
	// begin inline asm
	sin.approx.f32  %f5928, %f5924;
	// end inline asm
	// begin inline asm
	fma.rn.f32 %f5930, %f5928, %f49156, %f5924;
	// end inline asm
	// begin inline asm
	sin.approx.f32  %f5934, %f5930;
	// end inline asm
	// begin inline asm
	fma.rn.f32 %f5936, %f5934, %f49156, %f5930;
	// end inline asm
	// begin inline asm
	sin.approx.f32  %f5940, %f5936;
	// end inline asm
	// begin inline asm
	fma.rn.f32 %f5942, %f5940, %f49156, %f5936;
	// end inline asm
	// begin inline asm
	sin.approx.f32  %f5946, %f5942;
	// end inline asm
	// begin inline asm
	fma.rn.f32 %f5948, %f5946, %f49156, %f5942;
	// end inline asm
	// begin inline asm
	sin.approx.f32  %f5952, %f5948;
	// end inline asm
	// begin inline asm
	fma.rn.f32 %f5954, %f5952, %f49156, %f5948;
	// end inline asm
	// begin inline asm
	sin.approx.f32  %f5958, %f5954;
	// end inline asm
	// begin inline asm
	fma.rn.f32 %f5960, %f5958, %f49156, %f5954;
	// end inline asm
	// begin inline asm
	sin.approx.f32  %f5964, %f5960;
	// end inline asm
	// begin inline asm
	fma.rn.f32 %f5966, %f5964, %f49156, %f5960;
	// end inline asm
	// begin inline asm
	sin.approx.f32  %f5970, %f5966;
	// end inline asm
	// begin inline asm
	fma.rn.f32 %f5972, %f5970, %f49156, %f5966;
	// end inline asm
	// begin inline asm
	sin.approx.f32  %f5976, %f5972;
	// end inline asm
	// begin inline asm
	fma.rn.f32 %f5978, %f5976, %f49156, %f5972;
	// end inline asm
	// begin inline asm
	sin.approx.f32  %f5982, %f5978;
	// end inline asm
	// begin inline asm
	fma.rn.f32 %f5984, %f5982, %f49156, %f5978;
	// end inline asm
	// begin inline asm
	sin.approx.f32  %f5988, %f5984;
	// end inline asm
	// begin inline asm
	fma.rn.f32 %f5990, %f5988, %f49156, %f5984;
	// end inline asm
	// begin inline asm
	sin.approx.f32  %f5994, %f5990;
	// end inline asm
	// begin inline asm
	fma.rn.f32 %f5996, %f5994, %f49156, %f5990;
	// end inline asm
	// begin inline asm
	sin.approx.f32  %f6000, %f5996;
	// end inline asm
	// begin inline asm
	fma.rn.f32 %f6002, %f6000, %f49156, %f5996;
	// end inline asm
	// begin inline asm
	sin.approx.f32  %f6006, %f6002;
	// end inline asm
	// begin inline asm
	fma.rn.f32 %f6008, %f6006, %f49156, %f6002;
	// end inline asm
	// begin inline asm
	sin.approx.f32  %f6012, %f6008;
	// end inline asm
	// begin inline asm
	fma.rn.f32 %f6014, %f6012, %f49156, %f6008;
	// end inline asm
	// begin inline asm
	sin.approx.f32  %f6018, %f6014;
	// end inline asm
	// begin inline asm
	fma.rn.f32 %f6020, %f6018, %f49156, %f6014;
	// end inline asm
	// begin inline asm
	sin.approx.f32  %f6024, %f6020;
	// end inline asm
	// begin inline asm
	fma.rn.f32 %f6026, %f6024, %f49156, %f6020;
	// end inline asm
	// begin inline asm
	sin.approx.f32  %f6030, %f6026;
	// end inline asm
	// begin inline asm
	fma.rn.f32 %f6032, %f6030, %f49156, %f6026;
	// end inline asm
	// begin inline asm
	sin.approx.f32  %f6036, %f6032;
	// end inline asm
	// begin inline asm
	fma.rn.f32 %f6038, %f6036, %f49156, %f6032;
	// end inline asm
	// begin inline asm
	sin.approx.f32  %f6042, %f6038;
	// end inline asm
	// begin inline asm
	fma.rn.f32 %f6044, %f6042, %f49156, %f6038;
	// end inline asm
	// begin inline asm
	sin.approx.f32  %f6048, %f6044;
	// end inline asm
	// begin inline asm
	fma.rn.f32 %f6050, %f6048, %f49156, %f6044;
	// end inline asm
	// begin inline asm
	sin.approx.f32  %f6054, %f6050;
	// end inline asm
	// begin inline asm
	fma.rn.f32 %f6056, %f6054, %f49156, %f6050;
	// end inline asm
	// begin inline asm
	sin.approx.f32  %f6060, %f6056;
	// end inline asm
	// begin inline asm
	fma.rn.f32 %f6062, %f6060, %f49156, %f6056;
	// end inline asm
	// begin inline asm
	sin.approx.f32  %f6066, %f6062;
	// end inline asm
	// begin inline asm
	fma.rn.f32 %f6068, %f6066, %f49156, %f6062;
	// end inline asm
	// begin inline asm
	sin.approx.f32  %f6072, %f6068;
	// end inline asm
	// begin inline asm
	fma.rn.f32 %f6074, %f6072, %f49156, %f6068;
	// end inline asm
	// begin inline asm
	sin.approx.f32  %f6078, %f6074;
	// end inline asm
	// begin inline asm
	fma.rn.f32 %f6080, %f6078, %f49156, %f6074;
	// end inline asm
	// begin inline asm
	sin.approx.f32  %f6084, %f6080;
	// end inline asm
	// begin inline asm
	fma.rn.f32 %f6086, %f6084, %f49156, %f6080;
	// end inline asm
	// begin inline asm
	sin.approx.f32  %f6090, %f6086;
	// end inline asm
	// begin inline asm
	fma.rn.f32 %f6092, %f6090, %f49156, %f6086;
	// end inline asm
	// begin inline asm
	sin.approx.f32  %f6096, %f6092;
	// end inline asm
	// begin inline asm
	fma.rn.f32 %f6098, %f6096, %f49156, %f6092;
	// end inline asm
	// begin inline asm
	sin.approx.f32  %f6102, %f6098;
	// end inline asm
	// begin inline asm
	fma.rn.f32 %f6104, %f6102, %f49156, %f6098;
	// end inline asm
	// begin inline asm
	sin.approx.f32  %f6108, %f6104;
	// end inline asm
	// begin inline asm
	fma.rn.f32 %f6110, %f6108, %f49156, %f6104;
	// end inline asm
	// begin inline asm
	sin.approx.f32  %f6114, %f6110;
	// end inline asm
	// begin inline asm
	fma.rn.f32 %f6116, %f6114, %f49156, %f6110;
	// end inline asm
	// begin inline asm
	sin.approx.f32  %f6120, %f6116;
	// end inline asm
	// begin inline asm
	fma.rn.f32 %f6122, %f6120, %f49156, %f6116;
	// end inline asm
	// begin inline asm
	sin.approx.f32  %f6126, %f6122;
	// end inline asm
	// begin inline asm
	fma.rn.f32 %f6128, %f6126, %f49156, %f6122;
	// end inline asm
	// begin inline asm
	sin.approx.f32  %f6132, %f6128;
	// end inline asm
	// begin inline asm
	fma.rn.f32 %f6134, %f6132, %f49156, %f6128;
	// end inline asm
	// begin inline asm
	sin.approx.f32  %f6138, %f6134;
	// end inline asm
	// begin inline asm
	fma.rn.f32 %f6140, %f6138, %f49156, %f6134;
	// end inline asm
	// begin inline asm
	sin.approx.f32  %f6144, %f6140;
	// end inline asm
	// begin inline asm
	fma.rn.f32 %f6146, %f6144, %f49156, %f6140;
	// end inline asm
	// begin inline asm
	sin.approx.f32  %f6150, %f6146;
	// end inline asm
	// begin inline asm
	fma.rn.f32 %f6152, %f6150, %f49156, %f6146;
	// end inline asm
	// begin inline asm
	sin.approx.f32  %f6156, %f6152;
	// end inline asm
	// begin inline asm
	fma.rn.f32 %f6158, %f6156, %f49156, %f6152;
	// end inline asm
	// begin inline asm
	sin.approx.f32  %f6162, %f6158;
	// end inline asm
	// begin inline asm
	fma.rn.f32 %f6164, %f6162, %f49156, %f6158;
	// end inline asm
	// begin inline asm
	sin.approx.f32  %f6168, %f6164;
	// end inline asm
	// begin inline asm
	fma.rn.f32 %f6170, %f6168, %f49156, %f6164;
	// end inline asm
	// begin inline asm
	sin.approx.f32  %f6174, %f6170;
	// end inline asm
	// begin inline asm
	fma.rn.f32 %f6176, %f6174, %f49156, %f6170;
	// end inline asm
	// begin inline asm
	sin.approx.f32  %f6180, %f6176;
	// end inline asm
	// begin inline asm
	fma.rn.f32 %f6182, %f6180, %f49156, %f6176;
	// end inline asm
	// begin inline asm
	sin.approx.f32  %f6186, %f6182;
	// end inline asm
	// begin inline asm
	fma.rn.f32 %f6188, %f6186, %f49156, %f6182;
	// end inline asm
	// begin inline asm
	sin.approx.f32  %f6192, %f6188;
	// end inline asm
	// begin inline asm
	fma.rn.f32 %f6194, %f6192, %f49156, %f6188;
	// end inline asm
	// begin inline asm
	sin.approx.f32  %f6198, %f6194;
	// end inline asm
	// begin inline asm
	fma.rn.f32 %f6200, %f6198, %f49156, %f6194;
	// end inline asm
	// begin inline asm
	sin.approx.f32  %f6204, %f6200;
	// end inline asm
	// begin inline asm
	fma.rn.f32 %f6206, %f6204, %f49156, %f6200;
	// end inline asm
	// begin inline asm
	sin.approx.f32  %f6210, %f6206;
	// end inline asm
	// begin inline asm
	fma.rn.f32 %f6212, %f6210, %f49156, %f6206;
	// end inline asm
	// begin inline asm
	sin.approx.f32  %f6216, %f6212;
	// end inline asm
	// begin inline asm
	fma.rn.f32 %f6218, %f6216, %f49156, %f6212;
	// end inline asm
	// begin inline asm
	sin.approx.f32  %f6222, %f6218;
	// end inline asm
	// begin inline asm
	fma.rn.f32 %f6224, %f6222, %f49156, %f6218;
	// end inline asm
	// begin inline asm
	sin.approx.f32  %f6228, %f6224;
	// end inline asm
	// begin inline asm
	fma.rn.f32 %f6230, %f6228, %f49156, %f6224;
	// end inline asm
	// begin inline asm
	sin.approx.f32  %f6234, %f6230;
	// end inline asm
	// begin inline asm
	fma.rn.f32 %f6236, %f6234, %f49156, %f6230;
	// end inline asm
	// begin inline asm
	sin.approx.f32  %f6240, %f6236;
	// end inline asm
	// begin inline asm
	fma.rn.f32 %f6242, %f6240, %f49156, %f6236;
	// end inline asm
	// begin inline asm
	sin.approx.f32  %f6246, %f6242;
	// end inline asm
	// begin inline asm
	fma.rn.f32 %f6248, %f6246, %f49156, %f6242;
	// end inline asm
	// begin inline asm
	sin.approx.f32  %f6252, %f6248;
	// end inline asm
	// begin inline asm
	fma.rn.f32 %f6254, %f6252, %f49156, %f6248;
	// end inline asm
	// begin inline asm
	sin.approx.f32  %f6258, %f6254;
	// end inline asm
	// begin inline asm
	fma.rn.f32 %f6260, %f6258, %f49156, %f6254;
	// end inline asm
	// begin inline asm
	sin.approx.f32  %f6264, %f6260;
	// end inline asm
	// begin inline asm
	fma.rn.f32 %f6266, %f6264, %f49156, %f6260;
	// end inline asm
	// begin inline asm
	sin.approx.f32  %f6270, %f6266;
	// end inline asm
	// begin inline asm
	fma.rn.f32 %f6272, %f6270, %f49156, %f6266;
	// end inline asm
	// begin inline asm
	sin.approx.f32  %f6276, %f6272;
	// end inline asm
	// begin inline asm
	fma.rn.f32 %f6278, %f6276, %f49156, %f6272;
	// end inline asm
	// begin inline asm
	sin.approx.f32  %f6282, %f6278;
	// end inline asm
	// begin inline asm
	fma.rn.f32 %f6284, %f6282, %f49156, %f6278;
	// end inline asm
	// begin inline asm
	sin.approx.f32  %f6288, %f6284;
	// end inline asm
	// begin inline asm
	fma.rn.f32 %f6290, %f6288, %f49156, %f6284;
	// end inline asm
	// begin inline asm
	sin.approx.f32  %f6294, %f6290;
	// end inline asm
	// begin inline asm
	fma.rn.f32 %f6296, %f6294, %f49156, %f6290;
	// end inline asm
	// begin inline asm
	sin.approx.f32  %f6300, %f6296;
	// end inline asm
	// begin inline asm
	fma.rn.f32 %f6302, %f6300, %f49156, %f6296;
	// end inline asm
	// begin inline asm
	sin.approx.f32  %f6306, %f6302;
	// end inline asm
	// begin inline asm
	fma.rn.f32 %f6308, %f6306, %f49156, %f6302;
	// end inline asm
	// begin inline asm
	sin.approx.f32  %f6312, %f6308;
	// end inline asm
	// begin inline asm
	fma.rn.f32 %f6314, %f6312, %f49156, %f6308;
	// end inline asm
	// begin inline asm
	sin.approx.f32  %f6318, %f6314;
	// end inline asm
	// begin inline asm
	fma.rn.f32 %f6320, %f6318, %f49156, %f6314;
	// end inline asm
	// begin inline asm
	sin.approx.f32  %f6324, %f6320;
	// end inline asm
	// begin inline asm
	fma.rn.f32 %f6326, %f6324, %f49156, %f6320;
	// end inline asm
	// begin inline asm
	sin.approx.f32  %f6330, %f6326;
	// end inline asm
	// begin inline asm
	fma.rn.f32 %f6332, %f6330, %f49156, %f6326;
	// end inline asm
	// begin inline asm
	sin.approx.f32  %f6336, %f6332;
	// end inline asm
	// begin inline asm
	fma.rn.f32 %f6338, %f6336, %f49156, %f6332;
	// end inline asm
	// begin inline asm
	sin.approx.f32  %f6342, %f6338;
	// end inline asm
	// begin inline asm
	fma.rn.f32 %f6344, %f6342, %f49156, %f6338;
	// end inline asm
	// begin inline asm
	sin.approx.f32  %f6348, %f6344;
	// end inline asm
	// begin inline asm
	fma.rn.f32 %f6350, %f6348, %f49156, %f6344;
	// end inline asm
	// begin inline asm
	sin.approx.f32  %f6354, %f6350;
	// end inline asm
	// begin inline asm
	fma.rn.f32 %f6356, %f6354, %f49156, %f6350;
	// end inline asm
	// begin inline asm
	sin.approx.f32  %f6360, %f6356;
	// end inline asm
	// begin inline asm
	fma.rn.f32 %f6362, %f6360, %f49156, %f6356;
	// end inline asm
	// begin inline asm
	sin.approx.f32  %f6366, %f6362;
	// end inline asm
	// begin inline asm
	fma.rn.f32 %f6368, %f6366, %f49156, %f6362;
	// end inline asm
	// begin inline asm
	sin.approx.f32  %f6372, %f6368;
	// end inline asm
	// begin inline asm
	fma.rn.f32 %f6374, %f6372, %f49156, %f6368;
	// end inline asm
	// begin inline asm
	sin.approx.f32  %f6378, %f6374;
	// end inline asm
	// begin inline asm
	fma.rn.f32 %f6380, %f6378, %f49156, %f6374;
	// end inline asm
	// begin inline asm
	sin.approx.f32  %f6384, %f6380;
	// end inline asm
	// begin inline asm
	fma.rn.f32 %f6386, %f6384, %f49156, %f6380;
	// end inline asm
	// begin inline asm
	sin.approx.f32  %f6390, %f6386;
	// end inline asm
	// begin inline asm
	fma.rn.f32 %f6392, %f6390, %f49156, %f6386;
	// end inline asm
	// begin inline asm
	sin.approx.f32  %f6396, %f6392;
	// end inline asm
	// begin inline asm
	fma.rn.f32 %f6398, %f6396, %f49156, %f6392;
	// end inline asm
	// begin inline asm
	sin.approx.f32  %f6402, %f6398;
	// end inline asm
	// begin inline asm
	fma.rn.f32 %f6404, %f6402, %f49156, %f6398;
	// end inline asm
	// begin inline asm
	sin.approx.f32  %f6408, %f6404;
	// end inline asm
	// begin inline asm
	fma.rn.f32 %f6410, %f6408, %f49156, %f6404;
	// end inline asm
	// begin inline asm
	sin.approx.f32  %f6414, %f6410;
	// end inline asm
	// begin inline asm
	fma.rn.f32 %f6416, %f6414, %f49156, %f6410;
	// end inline asm
	// begin inline asm
	sin.approx.f32  %f6420, %f6416;
	// end inline asm
	// begin inline asm
	fma.rn.f32 %f6422, %f6420, %f49156, %f6416;
	// end inline asm
	// begin inline asm
	sin.approx.f32  %f6426, %f6422;
	// end inline asm
	// begin inline asm
	fma.rn.f32 %f6428, %f6426, %f49156, %f6422;
	// end inline asm
	// begin inline asm
	sin.approx.f32  %f6432, %f6428;
	// end inline asm
	// begin inline asm
	fma.rn.f32 %f6434, %f6432, %f49156, %f6428;
	// end inline asm
	// begin inline asm
	sin.approx.f32  %f6438, %f6434;
	// end inline asm
	// begin inline asm
	fma.rn.f32 %f6440, %f6438, %f49156, %f6434;
	// end inline asm
	// begin inline asm
	sin.approx.f32  %f6444, %f6440;
	// end inline asm
	// begin inline asm
	fma.rn.f32 %f6446, %f6444, %f49156, %f6440;
	// end inline asm
	// begin inline asm
	sin.approx.f32  %f6450, %f6446;
	// end inline asm
	// begin inline asm
	fma.rn.f32 %f6452, %f6450, %f49156, %f6446;
	// end inline asm
	// begin inline asm
	sin.approx.f32  %f6456, %f6452;
	// end inline asm
	// begin inline asm
	fma.rn.f32 %f6458, %f6456, %f49156, %f6452;
	// end inline asm
	// begin inline asm
	sin.approx.f32  %f6462, %f6458;
	// end inline asm
	// begin inline asm
	fma.rn.f32 %f6464, %f6462, %f49156, %f6458;
	// end inline asm
	// begin inline asm
	sin.approx.f32  %f6468, %f6464;
	// end inline asm
	// begin inline asm
	fma.rn.f32 %f6470, %f6468, %f49156, %f6464;
	// end inline asm
	// begin inline asm
	sin.approx.f32  %f6474, %f6470;
	// end inline asm
	// begin inline asm
	fma.rn.f32 %f6476, %f6474, %f49156, %f6470;
	// end inline asm
	// begin inline asm
	sin.approx.f32  %f6480, %f6476;
	// end inline asm
	// begin inline asm
	fma.rn.f32 %f6482, %f6480, %f49156, %f6476;
	// end inline asm
	// begin inline asm
	sin.approx.f32  %f6486, %f6482;
	// end inline asm
	// begin inline asm
	fma.rn.f32 %f6488, %f6486, %f49156, %f6482;
	// end inline asm
	// begin inline asm
	sin.approx.f32  %f6492, %f6488;
	// end inline asm
	// begin inline asm
	fma.rn.f32 %f6494, %f6492, %f49156, %f6488;
	// end inline asm
	// begin inline asm
	sin.approx.f32  %f6498, %f6494;
	// end inline asm
	// begin inline asm
	fma.rn.f32 %f6500, %f6498, %f49156, %f6494;
	// end inline asm
	// begin inline asm
	sin.approx.f32  %f6504, %f6500;
	// end inline asm
	// begin inline asm
	fma.rn.f32 %f6506, %f6504, %f49156, %f6500;
	// end inline asm
	// begin inline asm
	sin.approx.f32  %f6510, %f6506;
	// end inline asm
	// begin inline asm
	fma.rn.f32 %f6512, %f6510, %f49156, %f6506;
	// end inline asm
	// begin inline asm
	sin.approx.f32  %f6516, %f6512;
	// end inline asm
	// begin inline asm
	fma.rn.f32 %f6518, %f6516, %f49156, %f6512;
	// end inline asm
	// begin inline asm
	sin.approx.f32  %f6522, %f6518;
	// end inline asm
	// begin inline asm
	fma.rn.f32 %f6524, %f6522, %f49156, %f6518;
	// end inline asm
	// begin inline asm
	sin.approx.f32  %f6528, %f6524;
	// end inline asm
	// begin inline asm
	fma.rn.f32 %f6530, %f6528, %f49156, %f6524;
	// end inline asm
	// begin inline asm
	sin.approx.f32  %f6534, %f6530;
	// end inline asm
	// begin inline asm
	fma.rn.f32 %f6536, %f6534, %f49156, %f6530;
	// end inline asm
	// begin inline asm
	sin.approx.f32  %f6540, %f6536;
	// end inline asm
	// begin inline asm
	fma.rn.f32 %f6542, %f6540, %f49156, %f6536;
	// end inline asm
	// begin inline asm
	sin.approx.f32  %f6546, %f6542;
	// end inline asm
	// begin inline asm
	fma.rn.f32 %f6548, %f6546, %f49156, %f6542;
	// end inline asm
	// begin inline asm
	sin.approx.f32  %f6552, %f6548;
	// end inline asm
	// begin inline asm
	fma.rn.f32 %f6554, %f6552, %f49156, %f6548;
	// end inline asm
	// begin inline asm
	sin.approx.f32  %f6558, %f6554;
	// end inline asm
	// begin inline asm
	fma.rn.f32 %f6560, %f6558, %f49156, %f6554;
	// end inline asm
	// begin inline asm
	sin.approx.f32  %f6564, %f6560;
	// end inline asm
	// begin inline asm
	fma.rn.f32 %f6566, %f6564, %f49156, %f6560;
	// end inline asm
	// begin inline asm
	sin.approx.f32  %f6570, %f6566;
	// end inline asm
	// begin inline asm
	fma.rn.f32 %f6572, %f6570, %f49156, %f6566;
	// end inline asm
	// begin inline asm
	sin.approx.f32  %f6576, %f6572;
	// end inline asm
	// begin inline asm
	fma.rn.f32 %f6578, %f6576, %f49156, %f6572;
	// end inline asm
	// begin inline asm
	sin.approx.f32  %f6582, %f6578;
	// end inline asm
	// begin inline asm
	fma.rn.f32 %f6584, %f6582, %f49156, %f6578;
	// end inline asm
	// begin inline asm
	sin.approx.f32  %f6588, %f6584;
	// end inline asm
	// begin inline asm
	fma.rn.f32 %f6590, %f6588, %f49156, %f6584;
	// end inline asm
	// begin inline asm
	sin.approx.f32  %f6594, %f6590;
	// end inline asm
	// begin inline asm
	fma.rn.f32 %f6596, %f6594, %f49156, %f6590;
	// end inline asm
	// begin inline asm
	sin.approx.f32  %f6600, %f6596;
	// end inline asm
	// begin inline asm
	fma.rn.f32 %f6602, %f6600, %f49156, %f6596;
	// end inline asm
	// begin inline asm
	sin.approx.f32  %f6606, %f6602;
	// end inline asm
	// begin inline asm
	fma.rn.f32 %f6608, %f6606, %f49156, %f6602;
	// end inline asm
	// begin inline asm
	sin.approx.f32  %f6612, %f6608;
	// end inline asm
	// begin inline asm
	fma.rn.f32 %f6614, %f6612, %f49156, %f6608;
	// end inline asm
	// begin inline asm
	sin.approx.f32  %f6618, %f6614;
	// end inline asm
	// begin inline asm
	fma.rn.f32 %f6620, %f6618, %f49156, %f6614;
	// end inline asm
	// begin inline asm
	sin.approx.f32  %f6624, %f6620;
	// end inline asm
	// begin inline asm
	fma.rn.f32 %f6626, %f6624, %f49156, %f6620;
	// end inline asm
	// begin inline asm
	sin.approx.f32  %f6630, %f6626;
	// end inline asm
	// begin inline asm
	fma.rn.f32 %f6632, %f6630, %f49156, %f6626;
	// end inline asm
	// begin inline asm
	sin.approx.f32  %f6636, %f6632;
	// end inline asm
	// begin inline asm
	fma.rn.f32 %f6638, %f6636, %f49156, %f6632;
	// end inline asm
	// begin inline asm
	sin.approx.f32  %f6642, %f6638;
	// end inline asm
	// begin inline asm
	fma.rn.f32 %f6644, %f6642, %f49156, %f6638;
	// end inline asm
	// begin inline asm
	sin.approx.f32  %f6648, %f6644;
	// end inline asm
	// begin inline asm
	fma.rn.f32 %f6650, %f6648, %f49156, %f6644;
	// end inline asm
	// begin inline asm
	sin.approx.f32  %f6654, %f6650;
	// end inline asm
	// begin inline asm
	fma.rn.f32 %f6656, %f6654, %f49156, %f6650;
	// end inline asm
	// begin inline asm
	sin.approx.f32  %f6660, %f6656;
	// end inline asm
	// begin inline asm
	fma.rn.f32 %f6662, %f6660, %f49156, %f6656;
	// end inline asm
	// begin inline asm
	sin.approx.f32  %f6666, %f6662;
	// end inline asm
	// begin inline asm
	fma.rn.f32 %f6668, %f6666, %f49156, %f6662;
	// end inline asm
	// begin inline asm
	sin.approx.f32  %f6672, %f6668;
	// end inline asm
	// begin inline asm
	fma.rn.f32 %f6674, %f6672, %f49156, %f6668;
	// end inline asm
	// begin inline asm
	sin.approx.f32  %f6678, %f6674;
	// end inline asm
	// begin inline asm
	fma.rn.f32 %f6680, %f6678, %f49156, %f6674;
	// end inline asm
	// begin inline asm
	sin.approx.f32  %f6684, %f6680;
	// end inline asm
	// begin inline asm
	fma.rn.f32 %f6686, %f6684, %f49156, %f6680;
	// end inline asm
	// begin inline asm
	sin.approx.f32  %f6690, %f6686;
	// end inline asm
	// begin inline asm
	fma.rn.f32 %f6692, %f6690, %f49156, %f6686;
	// end inline asm
	// begin inline asm
	sin.approx.f32  %f6696, %f6692;
	// end inline asm
	// begin inline asm
	fma.rn.f32 %f6698, %f6696, %f49156, %f6692;
	// end inline asm
	// begin inline asm
	sin.approx.f32  %f6702, %f6698;
	// end inline asm
	// begin inline asm
	fma.rn.f32 %f6704, %f6702, %f49156, %f6698;
	// end inline asm
	// begin inline asm
	sin.approx.f32  %f6708, %f6704;
	// end inline asm
	// begin inline asm
	fma.rn.f32 %f6710, %f6708, %f49156, %f6704;
	// end inline asm
	// begin inline asm
	sin.approx.f32  %f6714, %f6710;
	// end inline asm
	// begin inline asm
	fma.rn.f32 %f6716, %f6714, %f49156, %f6710;
	// end inline asm
	// begin inline asm
	sin.approx.f32  %f6720, %f6716;
	// end inline asm
	// begin inline asm
	fma.rn.f32 %f6722, %f6720, %f49156, %f6716;
	// end inline asm
	// begin inline asm
	sin.approx.f32  %f6726, %f6722;
	// end inline asm
	// begin inline asm
	fma.rn.f32 %f6728, %f6726, %f49156, %f6722;
	// end inline asm
	// begin inline asm
	sin.approx.f32  %f6732, %f6728;
	// end inline asm
	// begin inline asm
	fma.rn.f32 %f6734, %f6732, %f49156, %f6728;
	// end inline asm
	// begin inline asm
	sin.approx.f32  %f6738, %f6734;
	// end inline asm
	// begin inline asm
	fma.rn.f32 %f6740, %f6738, %f49156, %f6734;
	// end inline asm
	// begin inline asm
	sin.approx.f32  %f6744, %f6740;
	// end inline asm
	// begin inline asm
	fma.rn.f32 %f6746, %f6744, %f49156, %f6740;
	// end inline asm
	// begin inline asm
	sin.approx.f32  %f6750, %f6746;
	// end inline asm
	// begin inline asm
	fma.rn.f32 %f6752, %f6750, %f49156, %f6746;
	// end inline asm
	// begin inline asm
	sin.approx.f32  %f6756, %f6752;
	// end inline asm
	// begin inline asm
	fma.rn.f32 %f6758, %f6756, %f49156, %f6752;
	// end inline asm
	// begin inline asm
	sin.approx.f32  %f6762, %f6758;
	// end inline asm
	// begin inline asm
	fma.rn.f32 %f6764, %f6762, %f49156, %f6758;
	// end inline asm
	// begin inline asm
	sin.approx.f32  %f6768, %f6764;
	// end inline asm
	// begin inline asm
	fma.rn.f32 %f6770, %f6768, %f49156, %f6764;
	// end inline asm
	// begin inline asm
	sin.approx.f32  %f6774, %f6770;
	// end inline asm
	// begin inline asm
	fma.rn.f32 %f6776, %f6774, %f49156, %f6770;
	// end inline asm
	// begin inline asm
	sin.approx.f32  %f6780, %f6776;
	// end inline asm
	// begin inline asm
	fma.rn.f32 %f6782, %f6780, %f49156, %f6776;
	// end inline asm
	// begin inline asm
	sin.approx.f32  %f6786, %f6782;
	// end inline asm
	// begin inline asm
	fma.rn.f32 %f6788, %f6786, %f49156, %f6782;
	// end inline asm
	// begin inline asm
	sin.approx.f32  %f6792, %f6788;
	// end inline asm
	// begin inline asm
	fma.rn.f32 %f6794, %f6792, %f49156, %f6788;
	// end inline asm
	// begin inline asm
	sin.approx.f32  %f6798, %f6794;
	// end inline asm
	// begin inline asm
	fma.rn.f32 %f6800, %f6798, %f49156, %f6794;
	// end inline asm
	// begin inline asm
	sin.approx.f32  %f6804, %f6800;
	// end inline asm
	// begin inline asm
	fma.rn.f32 %f6806, %f6804, %f49156, %f6800;
	// end inline asm
	// begin inline asm
	sin.approx.f32  %f6810, %f6806;
	// end inline asm
	// begin inline asm
	fma.rn.f32 %f6812, %f6810, %f49156, %f6806;
	// end inline asm
	// begin inline asm
	sin.approx.f32  %f6816, %f6812;
	// end inline asm
	// begin inline asm
	fma.rn.f32 %f6818, %f6816, %f49156, %f6812;
	// end inline asm
	// begin inline asm
	sin.approx.f32  %f6822, %f6818;
	// end inline asm
	// begin inline asm
	fma.rn.f32 %f6824, %f6822, %f49156, %f6818;
	// end inline asm
	// begin inline asm
	sin.approx.f32  %f6828, %f6824;
	// end inline asm
	// begin inline asm
	fma.rn.f32 %f6830, %f6828, %f49156, %f6824;
	// end inline asm
	// begin inline asm
	sin.approx.f32  %f6834, %f6830;
	// end inline asm
	// begin inline asm
	fma.rn.f32 %f6836, %f6834, %f49156, %f6830;
	// end inline asm
	// begin inline asm
	sin.approx.f32  %f6840, %f6836;
	// end inline asm
	// begin inline asm
	fma.rn.f32 %f6842, %f6840, %f49156, %f6836;
	// end inline asm
	// begin inline asm
	sin.approx.f32  %f6846, %f6842;
	// end inline asm
	// begin inline asm
	fma.rn.f32 %f6848, %f6846, %f49156, %f6842;
	// end inline asm
	// begin inline asm
	sin.approx.f32  %f6852, %f6848;
	// end inline asm
	// begin inline asm
	fma.rn.f32 %f6854, %f6852, %f49156, %f6848;
	// end inline asm
	// begin inline asm
	sin.approx.f32  %f6858, %f6854;
	// end inline asm
	// begin inline asm
	fma.rn.f32 %f6860, %f6858, %f49156, %f6854;
	// end inline asm
	// begin inline asm
	sin.approx.f32  %f6864, %f6860;
	// end inline asm
	// begin inline asm
	fma.rn.f32 %f6866, %f6864, %f49156, %f6860;
	// end inline asm
	// begin inline asm
	sin.approx.f32  %f6870, %f6866;
	// end inline asm
	// begin inline asm
	fma.rn.f32 %f6872, %f6870, %f49156, %f6866;
	// end inline asm
	// begin inline asm
	sin.approx.f32  %f6876, %f6872;
	// end inline asm
	// begin inline asm
	fma.rn.f32 %f6878, %f6876, %f49156, %f6872;
	// end inline asm
	// begin inline asm
	sin.approx.f32  %f6882, %f6878;
	// end inline asm
	// begin inline asm
	fma.rn.f32 %f6884, %f6882, %f49156, %f6878;
	// end inline asm
	// begin inline asm
	sin.approx.f32  %f6888, %f6884;
	// end inline asm
	// begin inline asm
	fma.rn.f32 %f6890, %f6888, %f49156, %f6884;
	// end inline asm
	// begin inline asm
	sin.approx.f32  %f6894, %f6890;
	// end inline asm
	// begin inline asm
	fma.rn.f32 %f6896, %f6894, %f49156, %f6890;
	// end inline asm
	// begin inline asm
	sin.approx.f32  %f6900, %f6896;
	// end inline asm
	// begin inline asm
	fma.rn.f32 %f6902, %f6900, %f49156, %f6896;
	// end inline asm
	// begin inline asm
	sin.approx.f32  %f6906, %f6902;
	// end inline asm
	// begin inline asm
	fma.rn.f32 %f6908, %f6906, %f49156, %f6902;
	// end inline asm
	// begin inline asm
	sin.approx.f32  %f6912, %f6908;
	// end inline asm
	// begin inline asm
	fma.rn.f32 %f6914, %f6912, %f49156, %f6908;
	// end inline asm
	// begin inline asm
	sin.approx.f32  %f6918, %f6914;
	// end inline asm
	// begin inline asm
	fma.rn.f32 %f6920, %f6918, %f49156, %f6914;
	// end inline asm
	// begin inline asm
	sin.approx.f32  %f6924, %f6920;
	// end inline asm
	// begin inline asm
	fma.rn.f32 %f6926, %f6924, %f49156, %f6920;
	// end inline asm
	// begin inline asm
	sin.approx.f32  %f6930, %f6926;
	// end inline asm
	// begin inline asm
	fma.rn.f32 %f6932, %f6930, %f49156, %f6926;
	// end inline asm
	// begin inline asm
	sin.approx.f32  %f6936, %f6932;
	// end inline asm
	// begin inline asm
	fma.rn.f32 %f6938, %f6936, %f49156, %f6932;
	// end inline asm
	// begin inline asm
	sin.approx.f32  %f6942, %f6938;
	// end inline asm
	// begin inline asm
	fma.rn.f32 %f6944, %f6942, %f49156, %f6938;
	// end inline asm
	// begin inline asm
	sin.approx.f32  %f6948, %f6944;
	// end inline asm
	// begin inline asm
	fma.rn.f32 %f6950, %f6948, %f49156, %f6944;
	// end inline asm
	// begin inline asm
	sin.approx.f32  %f6954, %f6950;
	// end inline asm
	// begin inline asm
	fma.rn.f32 %f6956, %f6954, %f49156, %f6950;
	// end inline asm
	// begin inline asm
	sin.approx.f32  %f6960, %f6956;
	// end inline asm
	// begin inline asm
	fma.rn.f32 %f6962, %f6960, %f49156, %f6956;
	// end inline asm
	// begin inline asm
	sin.approx.f32  %f6966, %f6962;
	// end inline asm
	// begin inline asm
	fma.rn.f32 %f6968, %f6966, %f49156, %f6962;
	// end inline asm
	// begin inline asm
	sin.approx.f32  %f6972, %f6968;
	// end inline asm
	// begin inline asm
	fma.rn.f32 %f6974, %f6972, %f49156, %f6968;
	// end inline asm
	// begin inline asm
	sin.approx.f32  %f6978, %f6974;
	// end inline asm
	// begin inline asm
	fma.rn.f32 %f6980, %f6978, %f49156, %f6974;
	// end inline asm
	// begin inline asm
	sin.approx.f32  %f6984, %f6980;
	// end inline asm
	// begin inline asm
	fma.rn.f32 %f6986, %f6984, %f49156, %f6980;
	// end inline asm
	// begin inline asm
	sin.approx.f32  %f6990, %f6986;
	// end inline asm
	// begin inline asm
	fma.rn.f32 %f6992, %f6990, %f49156, %f6986;
	// end inline asm
	// begin inline asm
	sin.approx.f32  %f6996, %f6992;
	// end inline asm
	// begin inline asm
	fma.rn.f32 %f6998, %f6996, %f49156, %f6992;
	// end inline asm
	// begin inline asm
	sin.approx.f32  %f7002, %f6998;
	// end inline asm
	// begin inline asm
	fma.rn.f32 %f7004, %f7002, %f49156, %f6998;
	// end inline asm
	// begin inline asm
	sin.approx.f32  %f7008, %f7004;
	// end inline asm
	// begin inline asm
	fma.rn.f32 %f7010, %f7008, %f49156, %f7004;
	// end inline asm
	// begin inline asm
	sin.approx.f32  %f7014, %f7010;
	// end inline asm
	// begin inline asm
	fma.rn.f32 %f7016, %f7014, %f49156, %f7010;
	// end inline asm
	// begin inline asm
	sin.approx.f32  %f7020, %f7016;
	// end inline asm
	// begin inline asm
	fma.rn.f32 %f7022, %f7020, %f49156, %f7016;
	// end inline asm
	// begin inline asm
	sin.approx.f32  %f7026, %f7022;
	// end inline asm
	// begin inline asm
	fma.rn.f32 %f7028, %f7026, %f49156, %f7022;
	// end inline asm
	// begin inline asm
	sin.approx.f32  %f7032, %f7028;
	// end inline asm
	// begin inline asm
	fma.rn.f32 %f7034, %f7032, %f49156, %f7028;
	// end inline asm
	// begin inline asm
	sin.approx.f32  %f7038, %f7034;
	// end inline asm
	// begin inline asm
	fma.rn.f32 %f7040, %f7038, %f49156, %f7034;
	// end inline asm
	// begin inline asm
	sin.approx.f32  %f7044, %f7040;
	// end inline asm
	// begin inline asm
	fma.rn.f32 %f7046, %f7044, %f49156, %f7040;
	// end inline asm
	// begin inline asm
	sin.approx.f32  %f7050, %f7046;
	// end inline asm
	// begin inline asm
	fma.rn.f32 %f7052, %f7050, %f49156, %f7046;
	// end inline asm
	// begin inline asm
	sin.approx.f32  %f7056, %f7052;
	// end inline asm
	// begin inline asm
	fma.rn.f32 %f7058, %f7056, %f49156, %f7052;
	// end inline asm
	// begin inline asm
	sin.approx.f32  %f7062, %f7058;
	// end inline asm
	// begin inline asm
	fma.rn.f32 %f7064, %f7062, %f49156, %f7058;
	// end inline asm
	// begin inline asm
	sin.approx.f32  %f7068, %f7064;
	// end inline asm
	// begin inline asm
	fma.rn.f32 %f7070, %f7068, %f49156, %f7064;
	// end inline asm
	// begin inline asm
	sin.approx.f32  %f7074, %f7070;
	// end inline asm
	// begin inline asm
	fma.rn.f32 %f7076, %f7074, %f49156, %f7070;
	// end inline asm
	// begin inline asm
	sin.approx.f32  %f7080, %f7076;
	// end inline asm
	// begin inline asm
	fma.rn.f32 %f7082, %f7080, %f49156, %f7076;
	// end inline asm
	// begin inline asm
	sin.approx.f32  %f7086, %f7082;
	// end inline asm
	// begin inline asm
	fma.rn.f32 %f7088, %f7086, %f49156, %f7082;
	// end inline asm
	// begin inline asm
	sin.approx.f32  %f7092, %f7088;
	// end inline asm
	// begin inline asm
	fma.rn.f32 %f7094, %f7092, %f49156, %f7088;
	// end inline asm
	// begin inline asm
	sin.approx.f32  %f7098, %f7094;
	// end inline asm
	// begin inline asm
	fma.rn.f32 %f7100, %f7098, %f49156, %f7094;
	// end inline asm
	// begin inline asm
	sin.approx.f32  %f7104, %f7100;
	// end inline asm
	// begin inline asm
	fma.rn.f32 %f7106, %f7104, %f49156, %f7100;
	// end inline asm
	// begin inline asm
	sin.approx.f32  %f7110, %f7106;
	// end inline asm
	// begin inline asm
	fma.rn.f32 %f7112, %f7110, %f49156, %f7106;
	// end inline asm
	// begin inline asm
	sin.approx.f32  %f7116, %f7112;
	// end inline asm
	// begin inline asm
	fma.rn.f32 %f7118, %f7116, %f49156, %f7112;
	// end inline asm
	// begin inline asm
	sin.approx.f32  %f7122, %f7118;
	// end inline asm
	// begin inline asm
	fma.rn.f32 %f7124, %f7122, %f49156, %f7118;
	// end inline asm
	// begin inline asm
	sin.approx.f32  %f7128, %f7124;
	// end inline asm
	// begin inline asm
	fma.rn.f32 %f7130, %f7128, %f49156, %f7124;
	// end inline asm
	// begin inline asm
	sin.approx.f32  %f7134, %f7130;
	// end inline asm
	// begin inline asm
	fma.rn.f32 %f7136, %f7134, %f49156, %f7130;
	// end inline asm
	// begin inline asm
	sin.approx.f32  %f7140, %f7136;
	// end inline asm
	// begin inline asm
	fma.rn.f32 %f7142, %f7140, %f49156, %f7136;
	// end inline asm
	// begin inline asm
	sin.approx.f32  %f7146, %f7142;
	// end inline asm
	// begin inline asm
	fma.rn.f32 %f7148, %f7146, %f49156, %f7142;
	// end inline asm
	// begin inline asm
	sin.approx.f32  %f7152, %f7148;
	// end inline asm
	// begin inline asm
	fma.rn.f32 %f7154, %f7152, %f49156, %f7148;
	// end inline asm
	// begin inline asm
	sin.approx.f32  %f7158, %f7154;
	// end inline asm
	// begin inline asm
	fma.rn.f32 %f7160, %f7158, %f49156, %f7154;
	// end inline asm
	// begin inline asm
	sin.approx.f32  %f7164, %f7160;
	// end inline asm
	// begin inline asm
	fma.rn.f32 %f7166, %f7164, %f49156, %f7160;
	// end inline asm
	// begin inline asm
	sin.approx.f32  %f7170, %f7166;
	// end inline asm
	// begin inline asm
	fma.rn.f32 %f7172, %f7170, %f49156, %f7166;
	// end inline asm
	// begin inline asm
	sin.approx.f32  %f7176, %f7172;
	// end inline asm
	// begin inline asm
	fma.rn.f32 %f7178, %f7176, %f49156, %f7172;
	// end inline asm
	// begin inline asm
	sin.approx.f32  %f7182, %f7178;
	// end inline asm
	// begin inline asm
	fma.rn.f32 %f7184, %f7182, %f49156, %f7178;
	// end inline asm
	// begin inline asm
	sin.approx.f32  %f7188, %f7184;
	// end inline asm
	// begin inline asm
	fma.rn.f32 %f7190, %f7188, %f49156, %f7184;
	// end inline asm
	// begin inline asm
	sin.approx.f32  %f7194, %f7190;
	// end inline asm
	// begin inline asm
	fma.rn.f32 %f7196, %f7194, %f49156, %f7190;
	// end inline asm
	// begin inline asm
	sin.approx.f32  %f7200, %f7196;
	// end inline asm
	// begin inline asm
	fma.rn.f32 %f7202, %f7200, %f49156, %f7196;
	// end inline asm
	// begin inline asm
	sin.approx.f32  %f7206, %f7202;
	// end inline asm
	// begin inline asm
	fma.rn.f32 %f7208, %f7206, %f49156, %f7202;
	// end inline asm
	// begin inline asm
	sin.approx.f32  %f7212, %f7208;
	// end inline asm
	// begin inline asm
	fma.rn.f32 %f7214, %f7212, %f49156, %f7208;
	// end inline asm
	// begin inline asm
	sin.approx.f32  %f7218, %f7214;
	// end inline asm
	// begin inline asm
	fma.rn.f32 %f7220, %f7218, %f49156, %f7214;
	// end inline asm
	// begin inline asm
	sin.approx.f32  %f7224, %f7220;
	// end inline asm
	// begin inline asm
	fma.rn.f32 %f7226, %f7224, %f49156, %f7220;
	// end inline asm
	// begin inline asm
	sin.approx.f32  %f7230, %f7226;
	// end inline asm
	// begin inline asm
	fma.rn.f32 %f7232, %f7230, %f49156, %f7226;
	// end inline asm
	// begin inline asm
	sin.approx.f32  %f7236, %f7232;
	// end inline asm
	// begin inline asm
	fma.rn.f32 %f7238, %f7236, %f49156, %f7232;
	// end inline asm
	// begin inline asm
	sin.approx.f32  %f7242, %f7238;
	// end inline asm
	// begin inline asm
	fma.rn.f32 %f7244, %f7242, %f49156, %f7238;
	// end inline asm
	// begin inline asm
	sin.approx.f32  %f7248, %f7244;
	// end inline asm
	// begin inline asm
	fma.rn.f32 %f7250, %f7248, %f49156, %f7244;
	// end inline asm
	// begin inline asm
	sin.approx.f32  %f7254, %f7250;
	// end inline asm
	// begin inline asm
	fma.rn.f32 %f7256, %f7254, %f49156, %f7250;
	// end inline asm
	// begin inline asm
	sin.approx.f32  %f7260, %f7256;
	// end inline asm
	// begin inline asm
	fma.rn.f32 %f7262, %f7260, %f49156, %f7256;
	// end inline asm
	// begin inline asm
	sin.approx.f32  %f7266, %f7262;
	// end inline asm
	// begin inline asm
	fma.rn.f32 %f7268, %f7266, %f49156, %f7262;
	// end inline asm
	// begin inline asm
	sin.approx.f32  %f7272, %f7268;
	// end inline asm
	// begin inline asm
	fma.rn.f32 %f7274, %f7272, %f49156, %f7268;
	// end inline asm
	// begin inline asm
	sin.approx.f32  %f7278, %f7274;
	// end inline asm
	// begin inline asm
	fma.rn.f32 %f7280, %f7278, %f49156, %f7274;
	// end inline asm
	// begin inline asm
	sin.approx.f32  %f7284, %f7280;
	// end inline asm
	// begin inline asm
	fma.rn.f32 %f7286, %f7284, %f49156, %f7280;
	// end inline asm
	// begin inline asm
	sin.approx.f32  %f7290, %f7286;
	// end inline asm
	// begin inline asm
	fma.rn.f32 %f7292, %f7290, %f49156, %f7286;
	// end inline asm
	// begin inline asm
	sin.approx.f32  %f7296, %f7292;
	// end inline asm
	// begin inline asm
	fma.rn.f32 %f7298, %f7296, %f49156, %f7292;
	// end inline asm
	// begin inline asm
	sin.approx.f32  %f7302, %f7298;
	// end inline asm
	// begin inline asm
	fma.rn.f32 %f7304, %f7302, %f49156, %f7298;
	// end inline asm
	// begin inline asm
	sin.approx.f32  %f7308, %f7304;
	// end inline asm
	// begin inline asm
	fma.rn.f32 %f7310, %f7308, %f49156, %f7304;
	// end inline asm
	// begin inline asm
	sin.approx.f32  %f7314, %f7310;
	// end inline asm
	// begin inline asm
	fma.rn.f32 %f7316, %f7314, %f49156, %f7310;
	// end inline asm
	// begin inline asm
	sin.approx.f32  %f7320, %f7316;
	// end inline asm
	// begin inline asm
	fma.rn.f32 %f7322, %f7320, %f49156, %f7316;
	// end inline asm
	// begin inline asm
	sin.approx.f32  %f7326, %f7322;
	// end inline asm
	// begin inline asm
	fma.rn.f32 %f7328, %f7326, %f49156, %f7322;
	// end inline asm
	// begin inline asm
	sin.approx.f32  %f7332, %f7328;
	// end inline asm
	// begin inline asm
	fma.rn.f32 %f7334, %f7332, %f49156, %f7328;
	// end inline asm
	// begin inline asm
	sin.approx.f32  %f7338, %f7334;
	// end inline asm
	// begin inline asm
	fma.rn.f32 %f7340, %f7338, %f49156, %f7334;
	// end inline asm
	// begin inline asm
	sin.approx.f32  %f7344, %f7340;
	// end inline asm
	// begin inline asm
	fma.rn.f32 %f7346, %f7344, %f49156, %f7340;
	// end inline asm
	// begin inline asm
	sin.approx.f32  %f7350, %f7346;
	// end inline asm
	// begin inline asm
	fma.rn.f32 %f7352, %f7350, %f49156, %f7346;
	// end inline asm
	// begin inline asm
	sin.approx.f32  %f7356, %f7352;
	// end inline asm
	// begin inline asm
	fma.rn.f32 %f7358, %f7356, %f49156, %f7352;
	// end inline asm
	// begin inline asm
	sin.approx.f32  %f7362, %f7358;
	// end inline asm
	// begin inline asm
	fma.rn.f32 %f7364, %f7362, %f49156, %f7358;
	// end inline asm
	// begin inline asm
	sin.approx.f32  %f7368, %f7364;
	// end inline asm
	// begin inline asm
	fma.rn.f32 %f7370, %f7368, %f49156, %f7364;
	// end inline asm
	// begin inline asm
	sin.approx.f32  %f7374, %f7370;
	// end inline asm
	// begin inline asm
	fma.rn.f32 %f7376, %f7374, %f49156, %f7370;
	// end inline asm
	// begin inline asm
	sin.approx.f32  %f7380, %f7376;
	// end inline asm
	// begin inline asm
	fma.rn.f32 %f7382, %f7380, %f49156, %f7376;
	// end inline asm
	// begin inline asm
	sin.approx.f32  %f7386, %f7382;
	// end inline asm
	// begin inline asm
	fma.rn.f32 %f7388, %f7386, %f49156, %f7382;
	// end inline asm
	// begin inline asm
	sin.approx.f32  %f7392, %f7388;
	// end inline asm
	// begin inline asm
	fma.rn.f32 %f7394, %f7392, %f49156, %f7388;
	// end inline asm
	// begin inline asm
	sin.approx.f32  %f7398, %f7394;
	// end inline asm
	// begin inline asm
	fma.rn.f32 %f7400, %f7398, %f49156, %f7394;
	// end inline asm
	// begin inline asm
	sin.approx.f32  %f7404, %f7400;
	// end inline asm
	// begin inline asm
	fma.rn.f32 %f7406, %f7404, %f49156, %f7400;
	// end inline asm
	// begin inline asm
	sin.approx.f32  %f7410, %f7406;
	// end inline asm
	// begin inline asm
	fma.rn.f32 %f7412, %f7410, %f49156, %f7406;
	// end inline asm
	// begin inline asm
	sin.approx.f32  %f7416, %f7412;
	// end inline asm
	// begin inline asm
	fma.rn.f32 %f7418, %f7416, %f49156, %f7412;
	// end inline asm
	// begin inline asm
	sin.approx.f32  %f7422, %f7418;
	// end inline asm
	// begin inline asm
	fma.rn.f32 %f7424, %f7422, %f49156, %f7418;
	// end inline asm
	// begin inline asm
	sin.approx.f32  %f7428, %f7424;
	// end inline asm
	// begin inline asm
	fma.rn.f32 %f7430, %f7428, %f49156, %f7424;
	// end inline asm
	// begin inline asm
	sin.approx.f32  %f7434, %f7430;
	// end inline asm
	// begin inline asm
	fma.rn.f32 %f7436, %f7434, %f49156, %f7430;
	// end inline asm
	// begin inline asm
	sin.approx.f32  %f7440, %f7436;
	// end inline asm
	// begin inline asm
	fma.rn.f32 %f7442, %f7440, %f49156, %f7436;
	// end inline asm
	// begin inline asm
	sin.approx.f32  %f7446, %f7442;
	// end inline asm
	// begin inline asm
	fma.rn.f32 %f7448, %f7446, %f49156, %f7442;
	// end inline asm
	// begin inline asm
	sin.approx.f32  %f7452, %f7448;
	// end inline asm
	// begin inline asm
	fma.rn.f32 %f7454, %f7452, %f49156, %f7448;
	// end inline asm
	// begin inline asm
	sin.approx.f32  %f7458, %f7454;
	// end inline asm
	// begin inline asm
	fma.rn.f32 %f7460, %f7458, %f49156, %f7454;
	// end inline asm
	// begin inline asm
	sin.approx.f32  %f7464, %f7460;
	// end inline asm
	// begin inline asm
	fma.rn.f32 %f7466, %f7464, %f49156, %f7460;
	// end inline asm
	// begin inline asm
	sin.approx.f32  %f7470, %f7466;
	// end inline asm
	// begin inline asm
	fma.rn.f32 %f7472, %f7470, %f49156, %f7466;
	// end inline asm
	// begin inline asm
	sin.approx.f32  %f7476, %f7472;
	// end inline asm
	// begin inline asm
	fma.rn.f32 %f7478, %f7476, %f49156, %f7472;
	// end inline asm
	// begin inline asm
	sin.approx.f32  %f7482, %f7478;
	// end inline asm
	// begin inline asm
	fma.rn.f32 %f7484, %f7482, %f49156, %f7478;
	// end inline asm
	// begin inline asm
	sin.approx.f32  %f7488, %f7484;
	// end inline asm
	// begin inline asm
	fma.rn.f32 %f7490, %f7488, %f49156, %f7484;
	// end inline asm
	// begin inline asm
	sin.approx.f32  %f7494, %f7490;
	// end inline asm
	// begin inline asm
	fma.rn.f32 %f7496, %f7494, %f49156, %f7490;
	// end inline asm
	// begin inline asm
	sin.approx.f32  %f7500, %f7496;
	// end inline asm
	// begin inline asm
	fma.rn.f32 %f7502, %f7500, %f49156, %f7496;
	// end inline asm
	// begin inline asm
	sin.approx.f32  %f7506, %f7502;
	// end inline asm
	// begin inline asm
	fma.rn.f32 %f7508, %f7506, %f49156, %f7502;
	// end inline asm
	// begin inline asm
	sin.approx.f32  %f7512, %f7508;
	// end inline asm
	// begin inline asm
	fma.rn.f32 %f7514, %f7512, %f49156, %f7508;
	// end inline asm
	// begin inline asm
	sin.approx.f32  %f7518, %f7514;
	// end inline asm
	// begin inline asm
	fma.rn.f32 %f7520, %f7518, %f49156, %f7514;
	// end inline asm
	// begin inline asm
	sin.approx.f32  %f7524, %f7520;
	// end inline asm
	// begin inline asm
	fma.rn.f32 %f7526, %f7524, %f49156, %f7520;
	// end inline asm
	// begin inline asm
	sin.approx.f32  %f7530, %f7526;
	// end inline asm
	// begin inline asm
	fma.rn.f32 %f7532, %f7530, %f49156, %f7526;
	// end inline asm
	// begin inline asm
	sin.approx.f32  %f7536, %f7532;
	// end inline asm
	// begin inline asm
	fma.rn.f32 %f7538, %f7536, %f49156, %f7532;
	// end inline asm
	// begin inline asm
	sin.approx.f32  %f7542, %f7538;
	// end inline asm
	// begin inline asm
	fma.rn.f32 %f7544, %f7542, %f49156, %f7538;
	// end inline asm
	// begin inline asm
	sin.approx.f32  %f7548, %f7544;
	// end inline asm
	// begin inline asm
	fma.rn.f32 %f7550, %f7548, %f49156, %f7544;
	// end inline asm
	// begin inline asm
	sin.approx.f32  %f7554, %f7550;
	// end inline asm
	// begin inline asm
	fma.rn.f32 %f7556, %f7554, %f49156, %f7550;
	// end inline asm
	// begin inline asm
	sin.approx.f32  %f7560, %f7556;
	// end inline asm
	// begin inline asm
	fma.rn.f32 %f7562, %f7560, %f49156, %f7556;
	// end inline asm
	// begin inline asm
	sin.approx.f32  %f7566, %f7562;
	// end inline asm
	// begin inline asm
	fma.rn.f32 %f7568, %f7566, %f49156, %f7562;
	// end inline asm
	// begin inline asm
	sin.approx.f32  %f7572, %f7568;
	// end inline asm
	// begin inline asm
	fma.rn.f32 %f7574, %f7572, %f49156, %f7568;
	// end inline asm
	// begin inline asm
	sin.approx.f32  %f7578, %f7574;
	// end inline asm
	// begin inline asm
	fma.rn.f32 %f7580, %f7578, %f49156, %f7574;
	// end inline asm
	// begin inline asm
	sin.approx.f32  %f7584, %f7580;
	// end inline asm
	// begin inline asm
	fma.rn.f32 %f7586, %f7584, %f49156, %f7580;
	// end inline asm
	// begin inline asm
	sin.approx.f32  %f7590, %f7586;
	// end inline asm
	// begin inline asm
	fma.rn.f32 %f7592, %f7590, %f49156, %f7586;
	// end inline asm
	// begin inline asm
	sin.approx.f32  %f7596, %f7592;
	// end inline asm
	// begin inline asm
	fma.rn.f32 %f7598, %f7596, %f49156, %f7592;
	// end inline asm
	// begin inline asm
	sin.approx.f32  %f7602, %f7598;
	// end inline asm
	// begin inline asm
	fma.rn.f32 %f7604, %f7602, %f49156, %f7598;
	// end inline asm
	// begin inline asm
	sin.approx.f32  %f7608, %f7604;
	// end inline asm
	// begin inline asm
	fma.rn.f32 %f7610, %f7608, %f49156, %f7604;
	// end inline asm
	// begin inline asm
	sin.approx.f32  %f7614, %f7610;
	// end inline asm
	// begin inline asm
	fma.rn.f32 %f7616, %f7614, %f49156, %f7610;
	// end inline asm
	// begin inline asm
	sin.approx.f32  %f7620, %f7616;
	// end inline asm
	// begin inline asm
	fma.rn.f32 %f7622, %f7620, %f49156, %f7616;
	// end inline asm
	// begin inline asm
	sin.approx.f32  %f7626, %f7622;
	// end inline asm
	// begin inline asm
	fma.rn.f32 %f7628, %f7626, %f49156, %f7622;
	// end inline asm
	// begin inline asm
	sin.approx.f32  %f7632, %f7628;
	// end inline asm
	// begin inline asm
	fma.rn.f32 %f7634, %f7632, %f49156, %f7628;
	// end inline asm
	// begin inline asm
	sin.approx.f32  %f7638, %f7634;
	// end inline asm
	// begin inline asm
	fma.rn.f32 %f7640, %f7638, %f49156, %f7634;
	// end inline asm
	// begin inline asm
	sin.approx.f32  %f7644, %f7640;
	// end inline asm
	// begin inline asm
	fma.rn.f32 %f7646, %f7644, %f49156, %f7640;
	// end inline asm
	// begin inline asm
	sin.approx.f32  %f7650, %f7646;
	// end inline asm
	// begin inline asm
	fma.rn.f32 %f7652, %f7650, %f49156, %f7646;
	// end inline asm
	// begin inline asm
	sin.approx.f32  %f7656, %f7652;
	// end inline asm
	// begin inline asm
	fma.rn.f32 %f7658, %f7656, %f49156, %f7652;
	// end inline asm
	// begin inline asm
	sin.approx.f32  %f7662, %f7658;
	// end inline asm
	// begin inline asm
	fma.rn.f32 %f7664, %f7662, %f49156, %f7658;
	// end inline asm
	// begin inline asm
	sin.approx.f32  %f7668, %f7664;
	// end inline asm
	// begin inline asm
	fma.rn.f32 %f7670, %f7668, %f49156, %f7664;
	// end inline asm
	// begin inline asm
	sin.approx.f32  %f7674, %f7670;
	// end inline asm
	// begin inline asm
	fma.rn.f32 %f7676, %f7674, %f49156, %f7670;
	// end inline asm
	// begin inline asm
	sin.approx.f32  %f7680, %f7676;
	// end inline asm
	// begin inline asm
	fma.rn.f32 %f7682, %f7680, %f49156, %f7676;
	// end inline asm
	// begin inline asm
	sin.approx.f32  %f7686, %f7682;
	// end inline asm
	// begin inline asm
	fma.rn.f32 %f7688, %f7686, %f49156, %f7682;
	// end inline asm
	// begin inline asm
	sin.approx.f32  %f7692, %f7688;
	// end inline asm
	// begin inline asm
	fma.rn.f32 %f7694, %f7692, %f49156, %f7688;
	// end inline asm
	// begin inline asm
	sin.approx.f32  %f7698, %f7694;
	// end inline asm
	// begin inline asm
	fma.rn.f32 %f7700, %f7698, %f49156, %f7694;
	// end inline asm
	// begin inline asm
	sin.approx.f32  %f7704, %f7700;
	// end inline asm
	// begin inline asm
	fma.rn.f32 %f7706, %f7704, %f49156, %f7700;
	// end inline asm
	// begin inline asm
	sin.approx.f32  %f7710, %f7706;
	// end inline asm
	// begin inline asm
	fma.rn.f32 %f7712, %f7710, %f49156, %f7706;
	// end inline asm
	// begin inline asm
	sin.approx.f32  %f7716, %f7712;
	// end inline asm
	// begin inline asm
	fma.rn.f32 %f7718, %f7716, %f49156, %f7712;
	// end inline asm
	// begin inline asm
	sin.approx.f32  %f7722, %f7718;
	// end inline asm
	// begin inline asm
	fma.rn.f32 %f7724, %f7722, %f49156, %f7718;
	// end inline asm
	// begin inline asm
	sin.approx.f32  %f7728, %f7724;
	// end inline asm
	// begin inline asm
	fma.rn.f32 %f7730, %f7728, %f49156, %f7724;
	// end inline asm
	// begin inline asm
	sin.approx.f32  %f7734, %f7730;
	// end inline asm
	// begin inline asm
	fma.rn.f32 %f7736, %f7734, %f49156, %f7730;
	// end inline asm
	// begin inline asm
	sin.approx.f32  %f7740, %f7736;
	// end inline asm
	// begin inline asm
	fma.rn.f32 %f7742, %f7740, %f49156, %f7736;
	// end inline asm
	// begin inline asm
	sin.approx.f32  %f7746, %f7742;
	// end inline asm
	// begin inline asm
	fma.rn.f32 %f7748, %f7746, %f49156, %f7742;
	// end inline asm
	// begin inline asm
	sin.approx.f32  %f7752, %f7748;
	// end inline asm
	// begin inline asm
	fma.rn.f32 %f7754, %f7752, %f49156, %f7748;
	// end inline asm
	// begin inline asm
	sin.approx.f32  %f7758, %f7754;
	// end inline asm
	// begin inline asm
	fma.rn.f32 %f7760, %f7758, %f49156, %f7754;
	// end inline asm
	// begin inline asm
	sin.approx.f32  %f7764, %f7760;
	// end inline asm
	// begin inline asm
	fma.rn.f32 %f7766, %f7764, %f49156, %f7760;
	// end inline asm
	// begin inline asm
	sin.approx.f32  %f7770, %f7766;
	// end inline asm
	// begin inline asm
	fma.rn.f32 %f7772, %f7770, %f49156, %f7766;
	// end inline asm
	// begin inline asm
	sin.approx.f32  %f7776, %f7772;
	// end inline asm
	// begin inline asm
	fma.rn.f32 %f7778, %f7776, %f49156, %f7772;
	// end inline asm
	// begin inline asm
	sin.approx.f32  %f7782, %f7778;
	// end inline asm
	// begin inline asm
	fma.rn.f32 %f7784, %f7782, %f49156, %f7778;
	// end inline asm
	// begin inline asm
	sin.approx.f32  %f7788, %f7784;
	// end inline asm
	// begin inline asm
	fma.rn.f32 %f7790, %f7788, %f49156, %f7784;
	// end inline asm
	// begin inline asm
	sin.approx.f32  %f7794, %f7790;
	// end inline asm
	// begin inline asm
	fma.rn.f32 %f7796, %f7794, %f49156, %f7790;
	// end inline asm
	// begin inline asm
	sin.approx.f32  %f7800, %f7796;
	// end inline asm
	// begin inline asm
	fma.rn.f32 %f7802, %f7800, %f49156, %f7796;
	// end inline asm
	// begin inline asm
	sin.approx.f32  %f7806, %f7802;
	// end inline asm
	// begin inline asm
	fma.rn.f32 %f7808, %f7806, %f49156, %f7802;
	// end inline asm
	// begin inline asm
	sin.approx.f32  %f7812, %f7808;
	// end inline asm
	// begin inline asm
	fma.rn.f32 %f7814, %f7812, %f49156, %f7808;
	// end inline asm
	// begin inline asm
	sin.approx.f32  %f7818, %f7814;
	// end inline asm
	// begin inline asm
	fma.rn.f32 %f7820, %f7818, %f49156, %f7814;
	// end inline asm
	// begin inline asm
	sin.approx.f32  %f7824, %f7820;
	// end inline asm
	// begin inline asm
	fma.rn.f32 %f7826, %f7824, %f49156, %f7820;
	// end inline asm
	// begin inline asm
	sin.approx.f32  %f7830, %f7826;
	// end inline asm
	// begin inline asm
	fma.rn.f32 %f7832, %f7830, %f49156, %f7826;
	// end inline asm
	// begin inline asm
	sin.approx.f32  %f7836, %f7832;
	// end inline asm
	// begin inline asm
	fma.rn.f32 %f7838, %f7836, %f49156, %f7832;
	// end inline asm
	// begin inline asm
	sin.approx.f32  %f7842, %f7838;
	// end inline asm
	// begin inline asm
	fma.rn.f32 %f7844, %f7842, %f49156, %f7838;
	// end inline asm
	// begin inline asm
	sin.approx.f32  %f7848, %f7844;
	// end inline asm
	// begin inline asm
	fma.rn.f32 %f7850, %f7848, %f49156, %f7844;
	// end inline asm
	// begin inline asm
	sin.approx.f32  %f7854, %f7850;
	// end inline asm
	// begin inline asm
	fma.rn.f32 %f7856, %f7854, %f49156, %f7850;
	// end inline asm
	// begin inline asm
	sin.approx.f32  %f7860, %f7856;
	// end inline asm
	// begin inline asm
	fma.rn.f32 %f7862, %f7860, %f49156, %f7856;
	// end inline asm
	// begin inline asm
	sin.approx.f32  %f7866, %f7862;
	// end inline asm
	// begin inline asm
	fma.rn.f32 %f7868, %f7866, %f49156, %f7862;
	// end inline asm
	// begin inline asm
	sin.approx.f32  %f7872, %f7868;
	// end inline asm
	// begin inline asm
	fma.rn.f32 %f7874, %f7872, %f49156, %f7868;
	// end inline asm
	// begin inline asm
	sin.approx.f32  %f7878, %f7874;
	// end inline asm
	// begin inline asm
	fma.rn.f32 %f7880, %f7878, %f49156, %f7874;
	// end inline asm
	// begin inline asm
	sin.approx.f32  %f7884, %f7880;
	// end inline asm
	// begin inline asm
	fma.rn.f32 %f7886, %f7884, %f49156, %f7880;
	// end inline asm
	// begin inline asm
	sin.approx.f32  %f7890, %f7886;
	// end inline asm
	// begin inline asm
	fma.rn.f32 %f7892, %f7890, %f49156, %f7886;
	// end inline asm
	// begin inline asm
	sin.approx.f32  %f7896, %f7892;
	// end inline asm
	// begin inline asm
	fma.rn.f32 %f7898, %f7896, %f49156, %f7892;
	// end inline asm
	// begin inline asm
	sin.approx.f32  %f7902, %f7898;
	// end inline asm
	// begin inline asm
	fma.rn.f32 %f7904, %f7902, %f49156, %f7898;
	// end inline asm
	// begin inline asm
	sin.approx.f32  %f7908, %f7904;
	// end inline asm
	// begin inline asm
	fma.rn.f32 %f7910, %f7908, %f49156, %f7904;
	// end inline asm
	// begin inline asm
	sin.approx.f32  %f7914, %f7910;
	// end inline asm
	// begin inline asm
	fma.rn.f32 %f7916, %f7914, %f49156, %f7910;
	// end inline asm
	// begin inline asm
	sin.approx.f32  %f7920, %f7916;
	// end inline asm
	// begin inline asm
	fma.rn.f32 %f7922, %f7920, %f49156, %f7916;
	// end inline asm
	// begin inline asm
	sin.approx.f32  %f7926, %f7922;
	// end inline asm
	// begin inline asm
	fma.rn.f32 %f7928, %f7926, %f49156, %f7922;
	// end inline asm
	// begin inline asm
	sin.approx.f32  %f7932, %f7928;
	// end inline asm
	// begin inline asm
	fma.rn.f32 %f7934, %f7932, %f49156, %f7928;
	// end inline asm
	// begin inline asm
	sin.approx.f32  %f7938, %f7934;
	// end inline asm
	// begin inline asm
	fma.rn.f32 %f7940, %f7938, %f49156, %f7934;
	// end inline asm
	// begin inline asm
	sin.approx.f32  %f7944, %f7940;
	// end inline asm
	// begin inline asm
	fma.rn.f32 %f7946, %f7944, %f49156, %f7940;
	// end inline asm
	// begin inline asm
	sin.approx.f32  %f7950, %f7946;
	// end inline asm
	// begin inline asm
	fma.rn.f32 %f7952, %f7950, %f49156, %f7946;
	// end inline asm
	// begin inline asm
	sin.approx.f32  %f7956, %f7952;
	// end inline asm
	// begin inline asm
	fma.rn.f32 %f7958, %f7956, %f49156, %f7952;
	// end inline asm
	// begin inline asm
	sin.approx.f32  %f7962, %f7958;
	// end inline asm
	// begin inline asm
	fma.rn.f32 %f7964, %f7962, %f49156, %f7958;
	// end inline asm
	// begin inline asm
	sin.approx.f32  %f7968, %f7964;
	// end inline asm
	// begin inline asm
	fma.rn.f32 %f7970, %f7968, %f49156, %f7964;
	// end inline asm
	// begin inline asm
	sin.approx.f32  %f7974, %f7970;
	// end inline asm
	// begin inline asm
	fma.rn.f32 %f7976, %f7974, %f49156, %f7970;
	// end inline asm
	// begin inline asm
	sin.approx.f32  %f7980, %f7976;
	// end inline asm
	// begin inline asm
	fma.rn.f32 %f7982, %f7980, %f49156, %f7976;
	// end inline asm
	// begin inline asm
	sin.approx.f32  %f7986, %f7982;
	// end inline asm
	// begin inline asm
	fma.rn.f32 %f7988, %f7986, %f49156, %f7982;
	// end inline asm
	// begin inline asm
	sin.approx.f32  %f7992, %f7988;
	// end inline asm
	// begin inline asm
	fma.rn.f32 %f7994, %f7992, %f49156, %f7988;
	// end inline asm
	// begin inline asm
	sin.approx.f32  %f7998, %f7994;
	// end inline asm
	// begin inline asm
	fma.rn.f32 %f8000, %f7998, %f49156, %f7994;
	// end inline asm
	// begin inline asm
	sin.approx.f32  %f8004, %f8000;
	// end inline asm
	// begin inline asm
	fma.rn.f32 %f8006, %f8004, %f49156, %f8000;
	// end inline asm
	// begin inline asm
	sin.approx.f32  %f8010, %f8006;
	// end inline asm
	// begin inline asm
	fma.rn.f32 %f8012, %f8010, %f49156, %f8006;
	// end inline asm
	// begin inline asm
	sin.approx.f32  %f8016, %f8012;
	// end inline asm
	// begin inline asm
	fma.rn.f32 %f8018, %f8016, %f49156, %f8012;
	// end inline asm
	// begin inline asm
	sin.approx.f32  %f8022, %f8018;
	// end inline asm
	// begin inline asm
	fma.rn.f32 %f8024, %f8022, %f49156, %f8018;
	// end inline asm
	// begin inline asm
	sin.approx.f32  %f8028, %f8024;
	// end inline asm
	// begin inline asm
	fma.rn.f32 %f8030, %f8028, %f49156, %f8024;
	// end inline asm
	// begin inline asm
	sin.approx.f32  %f8034, %f8030;
	// end inline asm
	// begin inline asm
	fma.rn.f32 %f8036, %f8034, %f49156, %f8030;
	// end inline asm
	// begin inline asm
	sin.approx.f32  %f8040, %f8036;
	// end inline asm
	// begin inline asm
	fma.rn.f32 %f8042, %f8040, %f49156, %f8036;
	// end inline asm
	// begin inline asm
	sin.approx.f32  %f8046, %f8042;
	// end inline asm
	// begin inline asm
	fma.rn.f32 %f8048, %f8046, %f49156, %f8042;
	// end inline asm
	// begin inline asm
	sin.approx.f32  %f8052, %f8048;
	// end inline asm
	// begin inline asm
	fma.rn.f32 %f8054, %f8052, %f49156, %f8048;
	// end inline asm
	// begin inline asm
	sin.approx.f32  %f8058, %f8054;
	// end inline asm
	// begin inline asm
	fma.rn.f32 %f8060, %f8058, %f49156, %f8054;
	// end inline asm
	// begin inline asm
	sin.approx.f32  %f8064, %f8060;
	// end inline asm
	// begin inline asm
	fma.rn.f32 %f8066, %f8064, %f49156, %f8060;
	// end inline asm
	// begin inline asm
	sin.approx.f32  %f8070, %f8066;
	// end inline asm
	// begin inline asm
	fma.rn.f32 %f8072, %f8070, %f49156, %f8066;
	// end inline asm
	// begin inline asm
	sin.approx.f32  %f8076, %f8072;
	// end inline asm
	// begin inline asm
	fma.rn.f32 %f8078, %f8076, %f49156, %f8072;
	// end inline asm
	// begin inline asm
	sin.approx.f32  %f8082, %f8078;
	// end inline asm
	// begin inline asm
	fma.rn.f32 %f8084, %f8082, %f49156, %f8078;
	// end inline asm
	// begin inline asm
	sin.approx.f32  %f8088, %f8084;
	// end inline asm
	// begin inline asm
	fma.rn.f32 %f8090, %f8088, %f49156, %f8084;
	// end inline asm
	// begin inline asm
	sin.approx.f32  %f8094, %f8090;
	// end inline asm
	// begin inline asm
	fma.rn.f32 %f8096, %f8094, %f49156, %f8090;
	// end inline asm
	// begin inline asm
	sin.approx.f32  %f8100, %f8096;
	// end inline asm
	// begin inline asm
	fma.rn.f32 %f8102, %f8100, %f49156, %f8096;
	// end inline asm
	// begin inline asm
	sin.approx.f32  %f8106, %f8102;
	// end inline asm
	// begin inline asm
	fma.rn.f32 %f8108, %f8106, %f49156, %f8102;
	// end inline asm
	// begin inline asm
	sin.approx.f32  %f8112, %f8108;
	// end inline asm
	// begin inline asm
	fma.rn.f32 %f8114, %f8112, %f49156, %f8108;
	// end inline asm
	// begin inline asm
	sin.approx.f32  %f8118, %f8114;
	// end inline asm
	// begin inline asm
	fma.rn.f32 %f8120, %f8118, %f49156, %f8114;
	// end inline asm
	// begin inline asm
	sin.approx.f32  %f8124, %f8120;
	// end inline asm
	// begin inline asm
	fma.rn.f32 %f8126, %f8124, %f49156, %f8120;
	// end inline asm
	// begin inline asm
	sin.approx.f32  %f8130, %f8126;
	// end inline asm
	// begin inline asm
	fma.rn.f32 %f8132, %f8130, %f49156, %f8126;
	// end inline asm
	// begin inline asm
	sin.approx.f32  %f8136, %f8132;
	// end inline asm
	// begin inline asm
	fma.rn.f32 %f8138, %f8136, %f49156, %f8132;
	// end inline asm
	// begin inline asm
	sin.approx.f32  %f8142, %f8138;
	// end inline asm
	// begin inline asm
	fma.rn.f32 %f8144, %f8142, %f49156, %f8138;
	// end inline asm
	// begin inline asm
	sin.approx.f32  %f8148, %f8144;
	// end inline asm
	// begin inline asm
	fma.rn.f32 %f8150, %f8148, %f49156, %f8144;
	// end inline asm
	// begin inline asm
	sin.approx.f32  %f8154, %f8150;
	// end inline asm
	// begin inline asm
	fma.rn.f32 %f8156, %f8154, %f49156, %f8150;
	// end inline asm
	// begin inline asm
	sin.approx.f32  %f8160, %f8156;
	// end inline asm
	// begin inline asm
	fma.rn.f32 %f8162, %f8160, %f49156, %f8156;
	// end inline asm
	// begin inline asm
	sin.approx.f32  %f8166, %f8162;
	// end inline asm
	// begin inline asm
	fma.rn.f32 %f8168, %f8166, %f49156, %f8162;
	// end inline asm
	// begin inline asm
	sin.approx.f32  %f8172, %f8168;
	// end inline asm
	// begin inline asm
	fma.rn.f32 %f8174, %f8172, %f49156, %f8168;
	// end inline asm
	// begin inline asm
	sin.approx.f32  %f8178, %f8174;
	// end inline asm
	// begin inline asm
	fma.rn.f32 %f8180, %f8178, %f49156, %f8174;
	// end inline asm
	// begin inline asm
	sin.approx.f32  %f8184, %f8180;
	// end inline asm
	// begin inline asm
	fma.rn.f32 %f8186, %f8184, %f49156, %f8180;
	// end inline asm
	// begin inline asm
	sin.approx.f32  %f8190, %f8186;
	// end inline asm
	// begin inline asm
	fma.rn.f32 %f8192, %f8190, %f49156, %f8186;
	// end inline asm
	// begin inline asm
	sin.approx.f32  %f8196, %f8192;
	// end inline asm
	// begin inline asm
	fma.rn.f32 %f8198, %f8196, %f49156, %f8192;
	// end inline asm
	// begin inline asm
	sin.approx.f32  %f8202, %f8198;
	// end inline asm
	// begin inline asm
	fma.rn.f32 %f8204, %f8202, %f49156, %f8198;
	// end inline asm
	// begin inline asm
	sin.approx.f32  %f8208, %f8204;
	// end inline asm
	// begin inline asm
	fma.rn.f32 %f8210, %f8208, %f49156, %f8204;
	// end inline asm
	// begin inline asm
	sin.approx.f32  %f8214, %f8210;
	// end inline asm
	// begin inline asm
	fma.rn.f32 %f8216, %f8214, %f49156, %f8210;
	// end inline asm
	// begin inline asm
	sin.approx.f32  %f8220, %f8216;
	// end inline asm
	// begin inline asm
	fma.rn.f32 %f8222, %f8220, %f49156, %f8216;
	// end inline asm
	// begin inline asm
	sin.approx.f32  %f8226, %f8222;
	// end inline asm
	// begin inline asm
	fma.rn.f32 %f8228, %f8226, %f49156, %f8222;
	// end inline asm
	// begin inline asm
	sin.approx.f32  %f8232, %f8228;
	// end inline asm
	// begin inline asm
	fma.rn.f32 %f8234, %f8232, %f49156, %f8228;
	// end inline asm
	// begin inline asm
	sin.approx.f32  %f8238, %f8234;
	// end inline asm
	// begin inline asm
	fma.rn.f32 %f8240, %f8238, %f49156, %f8234;
	// end inline asm
	// begin inline asm
	sin.approx.f32  %f8244, %f8240;
	// end inline asm
	// begin inline asm
	fma.rn.f32 %f8246, %f8244, %f49156, %f8240;
	// end inline asm
	// begin inline asm
	sin.approx.f32  %f8250, %f8246;
	// end inline asm
	// begin inline asm
	fma.rn.f32 %f8252, %f8250, %f49156, %f8246;
	// end inline asm
	// begin inline asm
	sin.approx.f32  %f8256, %f8252;
	// end inline asm
	// begin inline asm
	fma.rn.f32 %f8258, %f8256, %f49156, %f8252;
	// end inline asm
	// begin inline asm
	sin.approx.f32  %f8262, %f8258;
	// end inline asm
	// begin inline asm
	fma.rn.f32 %f8264, %f8262, %f49156, %f8258;
	// end inline asm
	// begin inline asm
	sin.approx.f32  %f8268, %f8264;
	// end inline asm
	// begin inline asm
	fma.rn.f32 %f8270, %f8268, %f49156, %f8264;
	// end inline asm
	// begin inline asm
	sin.approx.f32  %f8274, %f8270;
	// end inline asm
	// begin inline asm
	fma.rn.f32 %f8276, %f8274, %f49156, %f8270;
	// end inline asm
	// begin inline asm
	sin.approx.f32  %f8280, %f8276;
	// end inline asm
	// begin inline asm
	fma.rn.f32 %f8282, %f8280, %f49156, %f8276;
	// end inline asm
	// begin inline asm
	sin.approx.f32  %f8286, %f8282;
	// end inline asm
	// begin inline asm
	fma.rn.f32 %f8288, %f8286, %f49156, %f8282;
	// end inline asm
	// begin inline asm
	sin.approx.f32  %f8292, %f8288;
	// end inline asm
	// begin inline asm
	fma.rn.f32 %f8294, %f8292, %f49156, %f8288;
	// end inline asm
	// begin inline asm
	sin.approx.f32  %f8298, %f8294;
	// end inline asm
	// begin inline asm
	fma.rn.f32 %f8300, %f8298, %f49156, %f8294;
	// end inline asm
	// begin inline asm
	sin.approx.f32  %f8304, %f8300;
	// end inline asm
	// begin inline asm
	fma.rn.f32 %f8306, %f8304, %f49156, %f8300;
	// end inline asm
	// begin inline asm
	sin.approx.f32  %f8310, %f8306;
	// end inline asm
	// begin inline asm
	fma.rn.f32 %f8312, %f8310, %f49156, %f8306;
	// end inline asm
	// begin inline asm
	sin.approx.f32  %f8316, %f8312;
	// end inline asm
	// begin inline asm
	fma.rn.f32 %f8318, %f8316, %f49156, %f8312;
	// end inline asm
	// begin inline asm
	sin.approx.f32  %f8322, %f8318;
	// end inline asm
	// begin inline asm
	fma.rn.f32 %f8324, %f8322, %f49156, %f8318;
	// end inline asm
	// begin inline asm
	sin.approx.f32  %f8328, %f8324;
	// end inline asm
	// begin inline asm
	fma.rn.f32 %f8330, %f8328, %f49156, %f8324;
	// end inline asm
	// begin inline asm
	sin.approx.f32  %f8334, %f8330;
	// end inline asm
	// begin inline asm
	fma.rn.f32 %f8336, %f8334, %f49156, %f8330;
	// end inline asm
	// begin inline asm
	sin.approx.f32  %f8340, %f8336;
	// end inline asm
	// begin inline asm
	fma.rn.f32 %f8342, %f8340, %f49156, %f8336;
	// end inline asm
	// begin inline asm
	sin.approx.f32  %f8346, %f8342;
	// end inline asm
	// begin inline asm
	fma.rn.f32 %f8348, %f8346, %f49156, %f8342;
	// end inline asm
	// begin inline asm
	sin.approx.f32  %f8352, %f8348;
	// end inline asm
	// begin inline asm
	fma.rn.f32 %f8354, %f8352, %f49156, %f8348;
	// end inline asm
	// begin inline asm
	sin.approx.f32  %f8358, %f8354;
	// end inline asm
	// begin inline asm
	fma.rn.f32 %f8360, %f8358, %f49156, %f8354;
	// end inline asm
	// begin inline asm
	sin.approx.f32  %f8364, %f8360;
	// end inline asm
	// begin inline asm
	fma.rn.f32 %f8366, %f8364, %f49156, %f8360;
	// end inline asm
	// begin inline asm
	sin.approx.f32  %f8370, %f8366;
	// end inline asm
	// begin inline asm
	fma.rn.f32 %f8372, %f8370, %f49156, %f8366;
	// end inline asm
	// begin inline asm
	sin.approx.f32  %f8376, %f8372;
	// end inline asm
	// begin inline asm
	fma.rn.f32 %f8378, %f8376, %f49156, %f8372;
	// end inline asm
	// begin inline asm
	sin.approx.f32  %f8382, %f8378;
	// end inline asm
	// begin inline asm
	fma.rn.f32 %f8384, %f8382, %f49156, %f8378;
	// end inline asm
	// begin inline asm
	sin.approx.f32  %f8388, %f8384;
	// end inline asm
	// begin inline asm
	fma.rn.f32 %f8390, %f8388, %f49156, %f8384;
	// end inline asm
	// begin inline asm
	sin.approx.f32  %f8394, %f8390;
	// end inline asm
	// begin inline asm
	fma.rn.f32 %f8396, %f8394, %f49156, %f8390;
	// end inline asm
	// begin inline asm
	sin.approx.f32  %f8400, %f8396;
	// end inline asm
	// begin inline asm
	fma.rn.f32 %f8402, %f8400, %f49156, %f8396;
	// end inline asm
	// begin inline asm
	sin.approx.f32  %f8406, %f8402;
	// end inline asm
	// begin inline asm
	fma.rn.f32 %f8408, %f8406, %f49156, %f8402;
	// end inline asm
	// begin inline asm
	sin.approx.f32  %f8412, %f8408;
	// end inline asm
	// begin inline asm
	fma.rn.f32 %f8414, %f8412, %f49156, %f8408;
	// end inline asm
	// begin inline asm
	sin.approx.f32  %f8418, %f8414;
	// end inline asm
	// begin inline asm
	fma.rn.f32 %f8420, %f8418, %f49156, %f8414;
	// end inline asm
	// begin inline asm
	sin.approx.f32  %f8424, %f8420;
	// end inline asm
	// begin inline asm
	fma.rn.f32 %f8426, %f8424, %f49156, %f8420;
	// end inline asm
	// begin inline asm
	sin.approx.f32  %f8430, %f8426;
	// end inline asm
	// begin inline asm
	fma.rn.f32 %f8432, %f8430, %f49156, %f8426;
	// end inline asm
	// begin inline asm
	sin.approx.f32  %f8436, %f8432;
	// end inline asm
	// begin inline asm
	fma.rn.f32 %f8438, %f8436, %f49156, %f8432;
	// end inline asm
	// begin inline asm
	sin.approx.f32  %f8442, %f8438;
	// end inline asm
	// begin inline asm
	fma.rn.f32 %f8444, %f8442, %f49156, %f8438;
	// end inline asm
	// begin inline asm
	sin.approx.f32  %f8448, %f8444;
	// end inline asm
	// begin inline asm
	fma.rn.f32 %f8450, %f8448, %f49156, %f8444;
	// end inline asm
	// begin inline asm
	sin.approx.f32  %f8454, %f8450;
	// end inline asm
	// begin inline asm
	fma.rn.f32 %f8456, %f8454, %f49156, %f8450;
	// end inline asm
	// begin inline asm
	sin.approx.f32  %f8460, %f8456;
	// end inline asm
	// begin inline asm
	fma.rn.f32 %f8462, %f8460, %f49156, %f8456;
	// end inline asm
	// begin inline asm
	sin.approx.f32  %f8466, %f8462;
	// end inline asm
	// begin inline asm
	fma.rn.f32 %f8468, %f8466, %f49156, %f8462;
	// end inline asm
	// begin inline asm
	sin.approx.f32  %f8472, %f8468;
	// end inline asm
	// begin inline asm
	fma.rn.f32 %f8474, %f8472, %f49156, %f8468;
	// end inline asm
	// begin inline asm
	sin.approx.f32  %f8478, %f8474;
	// end inline asm
	// begin inline asm
	fma.rn.f32 %f8480, %f8478, %f49156, %f8474;
	// end inline asm
	// begin inline asm
	sin.approx.f32  %f8484, %f8480;
	// end inline asm
	// begin inline asm
	fma.rn.f32 %f8486, %f8484, %f49156, %f8480;
	// end inline asm
	// begin inline asm
	sin.approx.f32  %f8490, %f8486;
	// end inline asm
	// begin inline asm
	fma.rn.f32 %f8492, %f8490, %f49156, %f8486;
	// end inline asm
	// begin inline asm
	sin.approx.f32  %f8496, %f8492;
	// end inline asm
	// begin inline asm
	fma.rn.f32 %f8498, %f8496, %f49156, %f8492;
	// end inline asm
	// begin inline asm
	sin.approx.f32  %f8502, %f8498;
	// end inline asm
	// begin inline asm
	fma.rn.f32 %f8504, %f8502, %f49156, %f8498;
	// end inline asm
	// begin inline asm
	sin.approx.f32  %f8508, %f8504;
	// end inline asm
	// begin inline asm
	fma.rn.f32 %f8510, %f8508, %f49156, %f8504;
	// end inline asm
	// begin inline asm
	sin.approx.f32  %f8514, %f8510;
	// end inline asm
	// begin inline asm
	fma.rn.f32 %f8516, %f8514, %f49156, %f8510;
	// end inline asm
	// begin inline asm
	sin.approx.f32  %f8520, %f8516;
	// end inline asm
	// begin inline asm
	fma.rn.f32 %f8522, %f8520, %f49156, %f8516;
	// end inline asm
	// begin inline asm
	sin.approx.f32  %f8526, %f8522;
	// end inline asm
	// begin inline asm
	fma.rn.f32 %f8528, %f8526, %f49156, %f8522;
	// end inline asm
	// begin inline asm
	sin.approx.f32  %f8532, %f8528;
	// end inline asm
	// begin inline asm
	fma.rn.f32 %f8534, %f8532, %f49156, %f8528;
	// end inline asm
	// begin inline asm
	sin.approx.f32  %f8538, %f8534;
	// end inline asm
	// begin inline asm
	fma.rn.f32 %f8540, %f8538, %f49156, %f8534;
	// end inline asm
	// begin inline asm
	sin.approx.f32  %f8544, %f8540;
	// end inline asm
	// begin inline asm
	fma.rn.f32 %f8546, %f8544, %f49156, %f8540;
	// end inline asm
	// begin inline asm
	sin.approx.f32  %f8550, %f8546;
	// end inline asm
	// begin inline asm
	fma.rn.f32 %f8552, %f8550, %f49156, %f8546;
	// end inline asm
	// begin inline asm
	sin.approx.f32  %f8556, %f8552;
	// end inline asm
	// begin inline asm
	fma.rn.f32 %f8558, %f8556, %f49156, %f8552;
	// end inline asm
	// begin inline asm
	sin.approx.f32  %f8562, %f8558;
	// end inline asm
	// begin inline asm
	fma.rn.f32 %f8564, %f8562, %f49156, %f8558;
	// end inline asm
	// begin inline asm
	sin.approx.f32  %f8568, %f8564;
	// end inline asm
	// begin inline asm
	fma.rn.f32 %f8570, %f8568, %f49156, %f8564;
	// end inline asm
	// begin inline asm
	sin.approx.f32  %f8574, %f8570;
	// end inline asm
	// begin inline asm
	fma.rn.f32 %f8576, %f8574, %f49156, %f8570;
	// end inline asm
	// begin inline asm
	sin.approx.f32  %f8580, %f8576;
	// end inline asm
	// begin inline asm
	fma.rn.f32 %f8582, %f8580, %f49156, %f8576;
	// end inline asm
	// begin inline asm
	sin.approx.f32  %f8586, %f8582;
	// end inline asm
	// begin inline asm
	fma.rn.f32 %f8588, %f8586, %f49156, %f8582;
	// end inline asm
	// begin inline asm
	sin.approx.f32  %f8592, %f8588;
	// end inline asm
	// begin inline asm
	fma.rn.f32 %f8594, %f8592, %f49156, %f8588;
	// end inline asm
	// begin inline asm
	sin.approx.f32  %f8598, %f8594;
	// end inline asm
	// begin inline asm
	fma.rn.f32 %f8600, %f8598, %f49156, %f8594;
	// end inline asm
	// begin inline asm
	sin.approx.f32  %f8604, %f8600;
	// end inline asm
	// begin inline asm
	fma.rn.f32 %f8606, %f8604, %f49156, %f8600;
	// end inline asm
	// begin inline asm
	sin.approx.f32  %f8610, %f8606;
	// end inline asm
	// begin inline asm
	fma.rn.f32 %f8612, %f8610, %f49156, %f8606;
	// end inline asm
	// begin inline asm
	sin.approx.f32  %f8616, %f8612;
	// end inline asm
	// begin inline asm
	fma.rn.f32 %f8618, %f8616, %f49156, %f8612;
	// end inline asm
	// begin inline asm
	sin.approx.f32  %f8622, %f8618;
	// end inline asm
	// begin inline asm
	fma.rn.f32 %f8624, %f8622, %f49156, %f8618;
	// end inline asm
	// begin inline asm
	sin.approx.f32  %f8628, %f8624;
	// end inline asm
	// begin inline asm
	fma.rn.f32 %f8630, %f8628, %f49156, %f8624;
	// end inline asm
	// begin inline asm
	sin.approx.f32  %f8634, %f8630;
	// end inline asm
	// begin inline asm
	fma.rn.f32 %f8636, %f8634, %f49156, %f8630;
	// end inline asm
	// begin inline asm
	sin.approx.f32  %f8640, %f8636;
	// end inline asm
	// begin inline asm
	fma.rn.f32 %f8642, %f8640, %f49156, %f8636;
	// end inline asm
	// begin inline asm
	sin.approx.f32  %f8646, %f8642;
	// end inline asm
	// begin inline asm
	fma.rn.f32 %f8648, %f8646, %f49156, %f8642;
	// end inline asm
	// begin inline asm
	sin.approx.f32  %f8652, %f8648;
	// end inline asm
	// begin inline asm
	fma.rn.f32 %f8654, %f8652, %f49156, %f8648;
	// end inline asm
	// begin inline asm
	sin.approx.f32  %f8658, %f8654;
	// end inline asm
	// begin inline asm
	fma.rn.f32 %f8660, %f8658, %f49156, %f8654;
	// end inline asm
	// begin inline asm
	sin.approx.f32  %f8664, %f8660;
	// end inline asm
	// begin inline asm
	fma.rn.f32 %f8666, %f8664, %f49156, %f8660;
	// end inline asm
	// begin inline asm
	sin.approx.f32  %f8670, %f8666;
	// end inline asm
	// begin inline asm
	fma.rn.f32 %f8672, %f8670, %f49156, %f8666;
	// end inline asm
	// begin inline asm
	sin.approx.f32  %f8676, %f8672;
	// end inline asm
	// begin inline asm
	fma.rn.f32 %f8678, %f8676, %f49156, %f8672;
	// end inline asm
	// begin inline asm
	sin.approx.f32  %f8682, %f8678;
	// end inline asm
	// begin inline asm
	fma.rn.f32 %f8684, %f8682, %f49156, %f8678;
	// end inline asm
	// begin inline asm
	sin.approx.f32  %f8688, %f8684;
	// end inline asm
	// begin inline asm
	fma.rn.f32 %f8690, %f8688, %f49156, %f8684;
	// end inline asm
	// begin inline asm
	sin.approx.f32  %f8694, %f8690;
	// end inline asm
	// begin inline asm
	fma.rn.f32 %f8696, %f8694, %f49156, %f8690;
	// end inline asm
	// begin inline asm
	sin.approx.f32  %f8700, %f8696;
	// end inline asm
	// begin inline asm
	fma.rn.f32 %f8702, %f8700, %f49156, %f8696;
	// end inline asm
	// begin inline asm
	sin.approx.f32  %f8706, %f8702;
	// end inline asm
	// begin inline asm
	fma.rn.f32 %f8708, %f8706, %f49156, %f8702;
	// end inline asm
	// begin inline asm
	sin.approx.f32  %f8712, %f8708;
	// end inline asm
	// begin inline asm
	fma.rn.f32 %f8714, %f8712, %f49156, %f8708;
	// end inline asm
	// begin inline asm
	sin.approx.f32  %f8718, %f8714;
	// end inline asm
	// begin inline asm
	fma.rn.f32 %f8720, %f8718, %f49156, %f8714;
	// end inline asm
	// begin inline asm
	sin.approx.f32  %f8724, %f8720;
	// end inline asm
	// begin inline asm
	fma.rn.f32 %f8726, %f8724, %f49156, %f8720;
	// end inline asm
	// begin inline asm
	sin.approx.f32  %f8730, %f8726;
	// end inline asm
	// begin inline asm
	fma.rn.f32 %f8732, %f8730, %f49156, %f8726;
	// end inline asm
	// begin inline asm
	sin.approx.f32  %f8736, %f8732;
	// end inline asm
	// begin inline asm
	fma.rn.f32 %f8738, %f8736, %f49156, %f8732;
	// end inline asm
	// begin inline asm
	sin.approx.f32  %f8742, %f8738;
	// end inline asm
	// begin inline asm
	fma.rn.f32 %f8744, %f8742, %f49156, %f8738;
	// end inline asm
	// begin inline asm
	sin.approx.f32  %f8748, %f8744;
	// end inline asm
	// begin inline asm
	fma.rn.f32 %f8750, %f8748, %f49156, %f8744;
	// end inline asm
	// begin inline asm
	sin.approx.f32  %f8754, %f8750;
	// end inline asm
	// begin inline asm
	fma.rn.f32 %f8756, %f8754, %f49156, %f8750;
	// end inline asm
	// begin inline asm
	sin.approx.f32  %f8760, %f8756;
	// end inline asm
	// begin inline asm
	fma.rn.f32 %f8762, %f8760, %f49156, %f8756;
	// end inline asm
	// begin inline asm
	sin.approx.f32  %f8766, %f8762;
	// end inline asm
	// begin inline asm
	fma.rn.f32 %f8768, %f8766, %f49156, %f8762;
	// end inline asm
	// begin inline asm
	sin.approx.f32  %f8772, %f8768;
	// end inline asm
	// begin inline asm
	fma.rn.f32 %f8774, %f8772, %f49156, %f8768;
	// end inline asm
	// begin inline asm
	sin.approx.f32  %f8778, %f8774;
	// end inline asm
	// begin inline asm
	fma.rn.f32 %f8780, %f8778, %f49156, %f8774;
	// end inline asm
	// begin inline asm
	sin.approx.f32  %f8784, %f8780;
	// end inline asm
	// begin inline asm
	fma.rn.f32 %f8786, %f8784, %f49156, %f8780;
	// end inline asm
	// begin inline asm
	sin.approx.f32  %f8790, %f8786;
	// end inline asm
	// begin inline asm
	fma.rn.f32 %f8792, %f8790, %f49156, %f8786;
	// end inline asm
	// begin inline asm
	sin.approx.f32  %f8796, %f8792;
	// end inline asm
	// begin inline asm
	fma.rn.f32 %f8798, %f8796, %f49156, %f8792;
	// end inline asm
	// begin inline asm
	sin.approx.f32  %f8802, %f8798;
	// end inline asm
	// begin inline asm
	fma.rn.f32 %f8804, %f8802, %f49156, %f8798;
	// end inline asm
	// begin inline asm
	sin.approx.f32  %f8808, %f8804;
	// end inline asm
	// begin inline asm
	fma.rn.f32 %f8810, %f8808, %f49156, %f8804;
	// end inline asm
	// begin inline asm
	sin.approx.f32  %f8814, %f8810;
	// end inline asm
	// begin inline asm
	fma.rn.f32 %f8816, %f8814, %f49156, %f8810;
	// end inline asm
	// begin inline asm
	sin.approx.f32  %f8820, %f8816;
	// end inline asm
	// begin inline asm
	fma.rn.f32 %f8822, %f8820, %f49156, %f8816;
	// end inline asm
	// begin inline asm
	sin.approx.f32  %f8826, %f8822;
	// end inline asm
	// begin inline asm
	fma.rn.f32 %f8828, %f8826, %f49156, %f8822;
	// end inline asm
	// begin inline asm
	sin.approx.f32  %f8832, %f8828;
	// end inline asm
	// begin inline asm
	fma.rn.f32 %f8834, %f8832, %f49156, %f8828;
	// end inline asm
	// begin inline asm
	sin.approx.f32  %f8838, %f8834;
	// end inline asm
	// begin inline asm
	fma.rn.f32 %f8840, %f8838, %f49156, %f8834;
	// end inline asm
	// begin inline asm
	sin.approx.f32  %f8844, %f8840;
	// end inline asm
	// begin inline asm
	fma.rn.f32 %f8846, %f8844, %f49156, %f8840;
	// end inline asm
	// begin inline asm
	sin.approx.f32  %f8850, %f8846;
	// end inline asm
	// begin inline asm
	fma.rn.f32 %f8852, %f8850, %f49156, %f8846;
	// end inline asm
	// begin inline asm
	sin.approx.f32  %f8856, %f8852;
	// end inline asm
	// begin inline asm
	fma.rn.f32 %f8858, %f8856, %f49156, %f8852;
	// end inline asm
	// begin inline asm
	sin.approx.f32  %f8862, %f8858;
	// end inline asm
	// begin inline asm
	fma.rn.f32 %f8864, %f8862, %f49156, %f8858;
	// end inline asm
	// begin inline asm
	sin.approx.f32  %f8868, %f8864;
	// end inline asm
	// begin inline asm
	fma.rn.f32 %f8870, %f8868, %f49156, %f8864;
	// end inline asm
	// begin inline asm
	sin.approx.f32  %f8874, %f8870;
	// end inline asm
	// begin inline asm
	fma.rn.f32 %f8876, %f8874, %f49156, %f8870;
	// end inline asm
	// begin inline asm
	sin.approx.f32  %f8880, %f8876;
	// end inline asm
	// begin inline asm
	fma.rn.f32 %f8882, %f8880, %f49156, %f8876;
	// end inline asm
	// begin inline asm
	sin.approx.f32  %f8886, %f8882;
	// end inline asm
	// begin inline asm
	fma.rn.f32 %f8888, %f8886, %f49156, %f8882;
	// end inline asm
	// begin inline asm
	sin.approx.f32  %f8892, %f8888;
	// end inline asm
	// begin inline asm
	fma.rn.f32 %f8894, %f8892, %f49156, %f8888;
	// end inline asm
	// begin inline asm
	sin.approx.f32  %f8898, %f8894;
	// end inline asm
	// begin inline asm
	fma.rn.f32 %f8900, %f8898, %f49156, %f8894;
	// end inline asm
	// begin inline asm
	sin.approx.f32  %f8904, %f8900;
	// end inline asm
	// begin inline asm
	fma.rn.f32 %f8906, %f8904, %f49156, %f8900;
	// end inline asm
	// begin inline asm
	sin.approx.f32  %f8910, %f8906;
	// end inline asm
	// begin inline asm
	fma.rn.f32 %f8912, %f8910, %f49156, %f8906;
	// end inline asm
	// begin inline asm
	sin.approx.f32  %f8916, %f8912;
	// end inline asm
	// begin inline asm
	fma.rn.f32 %f8918, %f8916, %f49156, %f8912;
	// end inline asm
	// begin inline asm
	sin.approx.f32  %f8922, %f8918;
	// end inline asm
	// begin inline asm
	fma.rn.f32 %f8924, %f8922, %f49156, %f8918;
	// end inline asm
	// begin inline asm
	sin.approx.f32  %f8928, %f8924;
	// end inline asm
	// begin inline asm
	fma.rn.f32 %f8930, %f8928, %f49156, %f8924;
	// end inline asm
	// begin inline asm
	sin.approx.f32  %f8934, %f8930;
	// end inline asm
	// begin inline asm
	fma.rn.f32 %f8936, %f8934, %f49156, %f8930;
	// end inline asm
	// begin inline asm
	sin.approx.f32  %f8940, %f8936;
	// end inline asm
	// begin inline asm
	fma.rn.f32 %f8942, %f8940, %f49156, %f8936;
	// end inline asm
	// begin inline asm
	sin.approx.f32  %f8946, %f8942;
	// end inline asm
	// begin inline asm
	fma.rn.f32 %f8948, %f8946, %f49156, %f8942;
	// end inline asm
	// begin inline asm
	sin.approx.f32  %f8952, %f8948;
	// end inline asm
	// begin inline asm
	fma.rn.f32 %f8954, %f8952, %f49156, %f8948;
	// end inline asm
	// begin inline asm
	sin.approx.f32  %f8958, %f8954;
	// end inline asm
	// begin inline asm
	fma.rn.f32 %f8960, %f8958, %f49156, %f8954;
	// end inline asm
	// begin inline asm
	sin.approx.f32  %f8964, %f8960;
	// end inline asm
	// begin inline asm
	fma.rn.f32 %f8966, %f8964, %f49156, %f8960;
	// end inline asm
	// begin inline asm
	sin.approx.f32  %f8970, %f8966;
	// end inline asm
	// begin inline asm
	fma.rn.f32 %f8972, %f8970, %f49156, %f8966;
	// end inline asm
	// begin inline asm
	sin.approx.f32  %f8976, %f8972;
	// end inline asm
	// begin inline asm
	fma.rn.f32 %f8978, %f8976, %f49156, %f8972;
	// end inline asm
	// begin inline asm
	sin.approx.f32  %f8982, %f8978;
	// end inline asm
	// begin inline asm
	fma.rn.f32 %f8984, %f8982, %f49156, %f8978;
	// end inline asm
	// begin inline asm
	sin.approx.f32  %f8988, %f8984;
	// end inline asm
	// begin inline asm
	fma.rn.f32 %f8990, %f8988, %f49156, %f8984;
	// end inline asm
	// begin inline asm
	sin.approx.f32  %f8994, %f8990;
	// end inline asm
	// begin inline asm
	fma.rn.f32 %f8996, %f8994, %f49156, %f8990;
	// end inline asm
	// begin inline asm
	sin.approx.f32  %f9000, %f8996;
	// end inline asm
	// begin inline asm
	fma.rn.f32 %f9002, %f9000, %f49156, %f8996;
	// end inline asm
	// begin inline asm
	sin.approx.f32  %f9006, %f9002;
	// end inline asm
	// begin inline asm
	fma.rn.f32 %f9008, %f9006, %f49156, %f9002;
	// end inline asm
	// begin inline asm
	sin.approx.f32  %f9012, %f9008;
	// end inline asm
	// begin inline asm
	fma.rn.f32 %f9014, %f9012, %f49156, %f9008;
	// end inline asm
	// begin inline asm
	sin.approx.f32  %f9018, %f9014;
	// end inline asm
	// begin inline asm
	fma.rn.f32 %f9020, %f9018, %f49156, %f9014;
	// end inline asm
	// begin inline asm
	sin.approx.f32  %f9024, %f9020;
	// end inline asm
	// begin inline asm
	fma.rn.f32 %f9026, %f9024, %f49156, %f9020;
	// end inline asm
	// begin inline asm
	sin.approx.f32  %f9030, %f9026;
	// end inline asm
	// begin inline asm
	fma.rn.f32 %f9032, %f9030, %f49156, %f9026;
	// end inline asm
	// begin inline asm
	sin.approx.f32  %f9036, %f9032;
	// end inline asm
	// begin inline asm
	fma.rn.f32 %f9038, %f9036, %f49156, %f9032;
	// end inline asm
	// begin inline asm
	sin.approx.f32  %f9042, %f9038;
	// end inline asm
	// begin inline asm
	fma.rn.f32 %f9044, %f9042, %f49156, %f9038;
	// end inline asm
	// begin inline asm
	sin.approx.f32  %f9048, %f9044;
	// end inline asm
	// begin inline asm
	fma.rn.f32 %f9050, %f9048, %f49156, %f9044;
	// end inline asm
	// begin inline asm
	sin.approx.f32  %f9054, %f9050;
	// end inline asm
	// begin inline asm
	fma.rn.f32 %f9056, %f9054, %f49156, %f9050;
	// end inline asm
	// begin inline asm
	sin.approx.f32  %f9060, %f9056;
	// end inline asm
	// begin inline asm
	fma.rn.f32 %f9062, %f9060, %f49156, %f9056;
	// end inline asm
	// begin inline asm
	sin.approx.f32  %f9066, %f9062;
	// end inline asm
	// begin inline asm
	fma.rn.f32 %f9068, %f9066, %f49156, %f9062;
	// end inline asm
	// begin inline asm
	sin.approx.f32  %f9072, %f9068;
	// end inline asm
	// begin inline asm
	fma.rn.f32 %f9074, %f9072, %f49156, %f9068;
	// end inline asm
	// begin inline asm
	sin.approx.f32  %f9078, %f9074;
	// end inline asm
	// begin inline asm
	fma.rn.f32 %f9080, %f9078, %f49156, %f9074;
	// end inline asm
	// begin inline asm
	sin.approx.f32  %f9084, %f9080;
	// end inline asm
	// begin inline asm
	fma.rn.f32 %f9086, %f9084, %f49156, %f9080;
	// end inline asm
	// begin inline asm
	sin.approx.f32  %f9090, %f9086;
	// end inline asm
	// begin inline asm
	fma.rn.f32 %f9092, %f9090, %f49156, %f9086;
	// end inline asm
	// begin inline asm
	sin.approx.f32  %f9096, %f9092;
	// end inline asm
	// begin inline asm
	fma.rn.f32 %f9098, %f9096, %f49156, %f9092;
	// end inline asm
	// begin inline asm
	sin.approx.f32  %f9102, %f9098;
	// end inline asm
	// begin inline asm
	fma.rn.f32 %f9104, %f9102, %f49156, %f9098;
	// end inline asm
	// begin inline asm
	sin.approx.f32  %f9108, %f9104;
	// end inline asm
	// begin inline asm
	fma.rn.f32 %f9110, %f9108, %f49156, %f9104;
	// end inline asm
	// begin inline asm
	sin.approx.f32  %f9114, %f9110;
	// end inline asm
	// begin inline asm
	fma.rn.f32 %f9116, %f9114, %f49156, %f9110;
	// end inline asm
	// begin inline asm
	sin.approx.f32  %f9120, %f9116;
	// end inline asm
	// begin inline asm
	fma.rn.f32 %f9122, %f9120, %f49156, %f9116;
	// end inline asm
	// begin inline asm
	sin.approx.f32  %f9126, %f9122;
	// end inline asm
	// begin inline asm
	fma.rn.f32 %f9128, %f9126, %f49156, %f9122;
	// end inline asm
	// begin inline asm
	sin.approx.f32  %f9132, %f9128;
	// end inline asm
	// begin inline asm
	fma.rn.f32 %f9134, %f9132, %f49156, %f9128;
	// end inline asm
	// begin inline asm
	sin.approx.f32  %f9138, %f9134;
	// end inline asm
	// begin inline asm
	fma.rn.f32 %f9140, %f9138, %f49156, %f9134;
	// end inline asm
	// begin inline asm
	sin.approx.f32  %f9144, %f9140;
	// end inline asm
	// begin inline asm
	fma.rn.f32 %f9146, %f9144, %f49156, %f9140;
	// end inline asm
	// begin inline asm
	sin.approx.f32  %f9150, %f9146;
	// end inline asm
	// begin inline asm
	fma.rn.f32 %f9152, %f9150, %f49156, %f9146;
	// end inline asm
	// begin inline asm
	sin.approx.f32  %f9156, %f9152;
	// end inline asm
	// begin inline asm
	fma.rn.f32 %f9158, %f9156, %f49156, %f9152;
	// end inline asm
	// begin inline asm
	sin.approx.f32  %f9162, %f9158;
	// end inline asm
	// begin inline asm
	fma.rn.f32 %f9164, %f9162, %f49156, %f9158;
	// end inline asm
	// begin inline asm
	sin.approx.f32  %f9168, %f9164;
	// end inline asm
	// begin inline asm
	fma.rn.f32 %f9170, %f9168, %f49156, %f9164;
	// end inline asm
	// begin inline asm
	sin.approx.f32  %f9174, %f9170;
	// end inline asm
	// begin inline asm
	fma.rn.f32 %f9176, %f9174, %f49156, %f9170;
	// end inline asm
	// begin inline asm
	sin.approx.f32  %f9180, %f9176;
	// end inline asm
	// begin inline asm
	fma.rn.f32 %f9182, %f9180, %f49156, %f9176;
	// end inline asm
	// begin inline asm
	sin.approx.f32  %f9186, %f9182;
	// end inline asm
	// begin inline asm
	fma.rn.f32 %f9188, %f9186, %f49156, %f9182;
	// end inline asm
	// begin inline asm
	sin.approx.f32  %f9192, %f9188;
	// end inline asm
	// begin inline asm
	fma.rn.f32 %f9194, %f9192, %f49156, %f9188;
	// end inline asm
	// begin inline asm
	sin.approx.f32  %f9198, %f9194;
	// end inline asm
	// begin inline asm
	fma.rn.f32 %f9200, %f9198, %f49156, %f9194;
	// end inline asm
	// begin inline asm
	sin.approx.f32  %f9204, %f9200;
	// end inline asm
	// begin inline asm
	fma.rn.f32 %f9206, %f9204, %f49156, %f9200;
	// end inline asm
	// begin inline asm
	sin.approx.f32  %f9210, %f9206;
	// end inline asm
	// begin inline asm
	fma.rn.f32 %f9212, %f9210, %f49156, %f9206;
	// end inline asm
	// begin inline asm
	sin.approx.f32  %f9216, %f9212;
	// end inline asm
	// begin inline asm
	fma.rn.f32 %f9218, %f9216, %f49156, %f9212;
	// end inline asm
	// begin inline asm
	sin.approx.f32  %f9222, %f9218;
	// end inline asm
	// begin inline asm
	fma.rn.f32 %f9224, %f9222, %f49156, %f9218;
	// end inline asm
	// begin inline asm
	sin.approx.f32  %f9228, %f9224;
	// end inline asm
	// begin inline asm
	fma.rn.f32 %f9230, %f9228, %f49156, %f9224;
	// end inline asm
	// begin inline asm
	sin.approx.f32  %f9234, %f9230;
	// end inline asm
	// begin inline asm
	fma.rn.f32 %f9236, %f9234, %f49156, %f9230;
	// end inline asm
	// begin inline asm
	sin.approx.f32  %f9240, %f9236;
	// end inline asm
	// begin inline asm
	fma.rn.f32 %f9242, %f9240, %f49156, %f9236;
	// end inline asm
	// begin inline asm
	sin.approx.f32  %f9246, %f9242;
	// end inline asm
	// begin inline asm
	fma.rn.f32 %f9248, %f9246, %f49156, %f9242;
	// end inline asm
	// begin inline asm
	sin.approx.f32  %f9252, %f9248;
	// end inline asm
	// begin inline asm
	fma.rn.f32 %f9254, %f9252, %f49156, %f9248;
	// end inline asm
	// begin inline asm
	sin.approx.f32  %f9258, %f9254;
	// end inline asm
	// begin inline asm
	fma.rn.f32 %f9260, %f9258, %f49156, %f9254;
	// end inline asm
	// begin inline asm
	sin.approx.f32  %f9264, %f9260;
	// end inline asm
	// begin inline asm
	fma.rn.f32 %f9266, %f9264, %f49156, %f9260;
	// end inline asm
	// begin inline asm
	sin.approx.f32  %f9270, %f9266;
	// end inline asm
	// begin inline asm
	fma.rn.f32 %f9272, %f9270, %f49156, %f9266;
	// end inline asm
	// begin inline asm
	sin.approx.f32  %f9276, %f9272;
	// end inline asm
	// begin inline asm
	fma.rn.f32 %f9278, %f9276, %f49156, %f9272;
	// end inline asm
	// begin inline asm
	sin.approx.f32  %f9282, %f9278;
	// end inline asm
	// begin inline asm
	fma.rn.f32 %f9284, %f9282, %f49156, %f9278;
	// end inline asm
	// begin inline asm
	sin.approx.f32  %f9288, %f9284;
	// end inline asm
	// begin inline asm
	fma.rn.f32 %f9290, %f9288, %f49156, %f9284;
	// end inline asm
	// begin inline asm
	sin.approx.f32  %f9294, %f9290;
	// end inline asm
	// begin inline asm
	fma.rn.f32 %f9296, %f9294, %f49156, %f9290;
	// end inline asm
	// begin inline asm
	sin.approx.f32  %f9300, %f9296;
	// end inline asm
	// begin inline asm
	fma.rn.f32 %f9302, %f9300, %f49156, %f9296;
	// end inline asm
	// begin inline asm
	sin.approx.f32  %f9306, %f9302;
	// end inline asm
	// begin inline asm
	fma.rn.f32 %f9308, %f9306, %f49156, %f9302;
	// end inline asm
	// begin inline asm
	sin.approx.f32  %f9312, %f9308;
	// end inline asm
	// begin inline asm
	fma.rn.f32 %f9314, %f9312, %f49156, %f9308;
	// end inline asm
	// begin inline asm
	sin.approx.f32  %f9318, %f9314;
	// end inline asm
	// begin inline asm
	fma.rn.f32 %f9320, %f9318, %f49156, %f9314;
	// end inline asm
	// begin inline asm
	sin.approx.f32  %f9324, %f9320;
	// end inline asm
	// begin inline asm
	fma.rn.f32 %f9326, %f9324, %f49156, %f9320;
	// end inline asm
	// begin inline asm
	sin.approx.f32  %f9330, %f9326;
	// end inline asm
	// begin inline asm
	fma.rn.f32 %f9332, %f9330, %f49156, %f9326;
	// end inline asm
	// begin inline asm
	sin.approx.f32  %f9336, %f9332;
	// end inline asm
	// begin inline asm
	fma.rn.f32 %f9338, %f9336, %f49156, %f9332;
	// end inline asm
	// begin inline asm
	sin.approx.f32  %f9342, %f9338;
	// end inline asm
	// begin inline asm
	fma.rn.f32 %f9344, %f9342, %f49156, %f9338;
	// end inline asm
	// begin inline asm
	sin.approx.f32  %f9348, %f9344;
	// end inline asm
	// begin inline asm
	fma.rn.f32 %f9350, %f9348, %f49156, %f9344;
	// end inline asm
	// begin inline asm
	sin.approx.f32  %f9354, %f9350;
	// end inline asm
	// begin inline asm
	fma.rn.f32 %f9356, %f9354, %f49156, %f9350;
	// end inline asm
	// begin inline asm
	sin.approx.f32  %f9360, %f9356;
	// end inline asm
	// begin inline asm
	fma.rn.f32 %f9362, %f9360, %f49156, %f9356;
	// end inline asm
	// begin inline asm
	sin.approx.f32  %f9366, %f9362;
	// end inline asm
	// begin inline asm
	fma.rn.f32 %f9368, %f9366, %f49156, %f9362;
	// end inline asm
	// begin inline asm
	sin.approx.f32  %f9372, %f9368;
	// end inline asm
	// begin inline asm
	fma.rn.f32 %f9374, %f9372, %f49156, %f9368;
	// end inline asm
	// begin inline asm
	sin.approx.f32  %f9378, %f9374;
	// end inline asm
	// begin inline asm
	fma.rn.f32 %f9380, %f9378, %f49156, %f9374;
	// end inline asm
	// begin inline asm
	sin.approx.f32  %f9384, %f9380;
	// end inline asm
	// begin inline asm
	fma.rn.f32 %f9386, %f9384, %f49156, %f9380;
	// end inline asm
	// begin inline asm
	sin.approx.f32  %f9390, %f9386;
	// end inline asm
	// begin inline asm
	fma.rn.f32 %f9392, %f9390, %f49156, %f9386;
	// end inline asm
	// begin inline asm
	sin.approx.f32  %f9396, %f9392;
	// end inline asm
	// begin inline asm
	fma.rn.f32 %f9398, %f9396, %f49156, %f9392;
	// end inline asm
	// begin inline asm
	sin.approx.f32  %f9402, %f9398;
	// end inline asm
	// begin inline asm
	fma.rn.f32 %f9404, %f9402, %f49156, %f9398;
	// end inline asm
	// begin inline asm
	sin.approx.f32  %f9408, %f9404;
	// end inline asm
	// begin inline asm
	fma.rn.f32 %f9410, %f9408, %f49156, %f9404;
	// end inline asm
	// begin inline asm
	sin.approx.f32  %f9414, %f9410;
	// end inline asm
	// begin inline asm
	fma.rn.f32 %f9416, %f9414, %f49156, %f9410;
	// end inline asm
	// begin inline asm
	sin.approx.f32  %f9420, %f9416;
	// end inline asm
	// begin inline asm
	fma.rn.f32 %f9422, %f9420, %f49156, %f9416;
	// end inline asm
	// begin inline asm
	sin.approx.f32  %f9426, %f9422;
	// end inline asm
	// begin inline asm
	fma.rn.f32 %f9428, %f9426, %f49156, %f9422;
	// end inline asm
	// begin inline asm
	sin.approx.f32  %f9432, %f9428;
	// end inline asm
	// begin inline asm
	fma.rn.f32 %f9434, %f9432, %f49156, %f9428;
	// end inline asm
	// begin inline asm
	sin.approx.f32  %f9438, %f9434;
	// end inline asm
	// begin inline asm
	fma.rn.f32 %f9440, %f9438, %f49156, %f9434;
	// end inline asm
	// begin inline asm
	sin.approx.f32  %f9444, %f9440;
	// end inline asm
	// begin inline asm
	fma.rn.f32 %f9446, %f9444, %f49156, %f9440;
	// end inline asm
	// begin inline asm
	sin.approx.f32  %f9450, %f9446;
	// end inline asm
	// begin inline asm
	fma.rn.f32 %f9452, %f9450, %f49156, %f9446;
	// end inline asm
	// begin inline asm
	sin.approx.f32  %f9456, %f9452;
	// end inline asm
	// begin inline asm
	fma.rn.f32 %f9458, %f9456, %f49156, %f9452;
	// end inline asm
	// begin inline asm
	sin.approx.f32  %f9462, %f9458;
	// end inline asm
	// begin inline asm
	fma.rn.f32 %f9464, %f9462, %f49156, %f9458;
	// end inline asm
	// begin inline asm
	sin.approx.f32  %f9468, %f9464;
	// end inline asm
	// begin inline asm
	fma.rn.f32 %f9470, %f9468, %f49156, %f9464;
	// end inline asm
	// begin inline asm
	sin.approx.f32  %f9474, %f9470;
	// end inline asm
	// begin inline asm
	fma.rn.f32 %f9476, %f9474, %f49156, %f9470;
	// end inline asm
	// begin inline asm
	sin.approx.f32  %f9480, %f9476;
	// end inline asm
	// begin inline asm
	fma.rn.f32 %f9482, %f9480, %f49156, %f9476;
	// end inline asm
	// begin inline asm
	sin.approx.f32  %f9486, %f9482;
	// end inline asm
	// begin inline asm
	fma.rn.f32 %f9488, %f9486, %f49156, %f9482;
	// end inline asm
	// begin inline asm
	sin.approx.f32  %f9492, %f9488;
	// end inline asm
	// begin inline asm
	fma.rn.f32 %f9494, %f9492, %f49156, %f9488;
	// end inline asm
	// begin inline asm
	sin.approx.f32  %f9498, %f9494;
	// end inline asm
	// begin inline asm
	fma.rn.f32 %f9500, %f9498, %f49156, %f9494;
	// end inline asm
	// begin inline asm
	sin.approx.f32  %f9504, %f9500;
	// end inline asm
	// begin inline asm
	fma.rn.f32 %f9506, %f9504, %f49156, %f9500;
	// end inline asm
	// begin inline asm
	sin.approx.f32  %f9510, %f9506;
	// end inline asm
	// begin inline asm
	fma.rn.f32 %f9512, %f9510, %f49156, %f9506;
	// end inline asm
	// begin inline asm
	sin.approx.f32  %f9516, %f9512;
	// end inline asm
	// begin inline asm
	fma.rn.f32 %f9518, %f9516, %f49156, %f9512;
	// end inline asm
	// begin inline asm
	sin.approx.f32  %f9522, %f9518;
	// end inline asm
	// begin inline asm
	fma.rn.f32 %f9524, %f9522, %f49156, %f9518;
	// end inline asm
	// begin inline asm
	sin.approx.f32  %f9528, %f9524;
	// end inline asm
	// begin inline asm
	fma.rn.f32 %f9530, %f9528, %f49156, %f9524;
	// end inline asm
	// begin inline asm
	sin.approx.f32  %f9534, %f9530;
	// end inline asm
	// begin inline asm
	fma.rn.f32 %f9536, %f9534, %f49156, %f9530;
	// end inline asm
	// begin inline asm
	sin.approx.f32  %f9540, %f9536;
	// end inline asm
	// begin inline asm
	fma.rn.f32 %f9542, %f9540, %f49156, %f9536;
	// end inline asm
	// begin inline asm
	sin.approx.f32  %f9546, %f9542;
	// end inline asm
	// begin inline asm
	fma.rn.f32 %f9548, %f9546, %f49156, %f9542;
	// end inline asm
	// begin inline asm
	sin.approx.f32  %f9552, %f9548;
	// end inline asm
	// begin inline asm
	fma.rn.f32 %f9554, %f9552, %f49156, %f9548;
	// end inline asm
	// begin inline asm
	sin.approx.f32  %f9558, %f9554;
	// end inline asm
	// begin inline asm
	fma.rn.f32 %f9560, %f9558, %f49156, %f9554;
	// end inline asm
	// begin inline asm
	sin.approx.f32  %f9564, %f9560;
	// end inline asm
	// begin inline asm
	fma.rn.f32 %f9566, %f9564, %f49156, %f9560;
	// end inline asm
	// begin inline asm
	sin.approx.f32  %f9570, %f9566;
	// end inline asm
	// begin inline asm
	fma.rn.f32 %f9572, %f9570, %f49156, %f9566;
	// end inline asm
	// begin inline asm
	sin.approx.f32  %f9576, %f9572;
	// end inline asm
	// begin inline asm
	fma.rn.f32 %f9578, %f9576, %f49156, %f9572;
	// end inline asm
	// begin inline asm
	sin.approx.f32  %f9582, %f9578;
	// end inline asm
	// begin inline asm
	fma.rn.f32 %f9584, %f9582, %f49156, %f9578;
	// end inline asm
	// begin inline asm
	sin.approx.f32  %f9588, %f9584;
	// end inline asm
	// begin inline asm
	fma.rn.f32 %f9590, %f9588, %f49156, %f9584;
	// end inline asm
	// begin inline asm
	sin.approx.f32  %f9594, %f9590;
	// end inline asm
	// begin inline asm
	fma.rn.f32 %f9596, %f9594, %f49156, %f9590;
	// end inline asm
	// begin inline asm
	sin.approx.f32  %f9600, %f9596;
	// end inline asm
	// begin inline asm
	fma.rn.f32 %f9602, %f9600, %f49156, %f9596;
	// end inline asm
	// begin inline asm
	sin.approx.f32  %f9606, %f9602;
	// end inline asm
	// begin inline asm
	fma.rn.f32 %f9608, %f9606, %f49156, %f9602;
	// end inline asm
	// begin inline asm
	sin.approx.f32  %f9612, %f9608;
	// end inline asm
	// begin inline asm
	fma.rn.f32 %f9614, %f9612, %f49156, %f9608;
	// end inline asm
	// begin inline asm
	sin.approx.f32  %f9618, %f9614;
	// end inline asm
	// begin inline asm
	fma.rn.f32 %f9620, %f9618, %f49156, %f9614;
	// end inline asm
	// begin inline asm
	sin.approx.f32  %f9624, %f9620;
	// end inline asm
	// begin inline asm
	fma.rn.f32 %f9626, %f9624, %f49156, %f9620;
	// end inline asm
	// begin inline asm
	sin.approx.f32  %f9630, %f9626;
	// end inline asm
	// begin inline asm
	fma.rn.f32 %f9632, %f9630, %f49156, %f9626;
	// end inline asm
	// begin inline asm
	sin.approx.f32  %f9636, %f9632;
	// end inline asm
	// begin inline asm
	fma.rn.f32 %f9638, %f9636, %f49156, %f9632;
	// end inline asm
	// begin inline asm
	sin.approx.f32  %f9642, %f9638;
	// end inline asm
	// begin inline asm
	fma.rn.f32 %f9644, %f9642, %f49156, %f9638;
	// end inline asm
	// begin inline asm
	sin.approx.f32  %f9648, %f9644;
	// end inline asm
	// begin inline asm
	fma.rn.f32 %f9650, %f9648, %f49156, %f9644;
	// end inline asm
	// begin inline asm
	sin.approx.f32  %f9654, %f9650;
	// end inline asm
	// begin inline asm
	fma.rn.f32 %f9656, %f9654, %f49156, %f9650;
	// end inline asm
	// begin inline asm
	sin.approx.f32  %f9660, %f9656;
	// end inline asm
	// begin inline asm
	fma.rn.f32 %f9662, %f9660, %f49156, %f9656;
	// end inline asm
	// begin inline asm
	sin.approx.f32  %f9666, %f9662;
	// end inline asm
	// begin inline asm
	fma.rn.f32 %f9668, %f9666, %f49156, %f9662;
	// end inline asm
	// begin inline asm
	sin.approx.f32  %f9672, %f9668;
	// end inline asm
	// begin inline asm
	fma.rn.f32 %f9674, %f9672, %f49156, %f9668;
	// end inline asm
	// begin inline asm
	sin.approx.f32  %f9678, %f9674;
	// end inline asm
	// begin inline asm
	fma.rn.f32 %f9680, %f9678, %f49156, %f9674;
	// end inline asm
	// begin inline asm
	sin.approx.f32  %f9684, %f9680;
	// end inline asm
	// begin inline asm
	fma.rn.f32 %f9686, %f9684, %f49156, %f9680;
	// end inline asm
	// begin inline asm
	sin.approx.f32  %f9690, %f9686;
	// end inline asm
	// begin inline asm
	fma.rn.f32 %f9692, %f9690, %f49156, %f9686;
	// end inline asm
	// begin inline asm
	sin.approx.f32  %f9696, %f9692;
	// end inline asm
	// begin inline asm
	fma.rn.f32 %f9698, %f9696, %f49156, %f9692;
	// end inline asm
	// begin inline asm
	sin.approx.f32  %f9702, %f9698;
	// end inline asm
	// begin inline asm
	fma.rn.f32 %f9704, %f9702, %f49156, %f9698;
	// end inline asm
	// begin inline asm
	sin.approx.f32  %f9708, %f9704;
	// end inline asm
	// begin inline asm
	fma.rn.f32 %f9710, %f9708, %f49156, %f9704;
	// end inline asm
	// begin inline asm
	sin.approx.f32  %f9714, %f9710;
	// end inline asm
	// begin inline asm
	fma.rn.f32 %f9716, %f9714, %f49156, %f9710;
	// end inline asm
	// begin inline asm
	sin.approx.f32  %f9720, %f9716;
	// end inline asm
	// begin inline asm
	fma.rn.f32 %f9722, %f9720, %f49156, %f9716;
	// end inline asm
	// begin inline asm
	sin.approx.f32  %f9726, %f9722;
	// end inline asm
	// begin inline asm
	fma.rn.f32 %f9728, %f9726, %f49156, %f9722;
	// end inline asm
	// begin inline asm
	sin.approx.f32  %f9732, %f9728;
	// end inline asm
	// begin inline asm
	fma.rn.f32 %f9734, %f9732, %f49156, %f9728;
	// end inline asm
	// begin inline asm
	sin.approx.f32  %f9738, %f9734;
	// end inline asm
	// begin inline asm
	fma.rn.f32 %f9740, %f9738, %f49156, %f9734;
	// end inline asm
	// begin inline asm
	sin.approx.f32  %f9744, %f9740;
	// end inline asm
	// begin inline asm
	fma.rn.f32 %f9746, %f9744, %f49156, %f9740;
	// end inline asm
	// begin inline asm
	sin.approx.f32  %f9750, %f9746;
	// end inline asm
	// begin inline asm
	fma.rn.f32 %f9752, %f9750, %f49156, %f9746;
	// end inline asm
	// begin inline asm
	sin.approx.f32  %f9756, %f9752;
	// end inline asm
	// begin inline asm
	fma.rn.f32 %f9758, %f9756, %f49156, %f9752;
	// end inline asm
	// begin inline asm
	sin.approx.f32  %f9762, %f9758;
	// end inline asm
	// begin inline asm
	fma.rn.f32 %f9764, %f9762, %f49156, %f9758;
	// end inline asm
	// begin inline asm
	sin.approx.f32  %f9768, %f9764;
	// end inline asm
	// begin inline asm
	fma.rn.f32 %f9770, %f9768, %f49156, %f9764;
	// end inline asm
	// begin inline asm
	sin.approx.f32  %f9774, %f9770;
	// end inline asm
	// begin inline asm
	fma.rn.f32 %f9776, %f9774, %f49156, %f9770;
	// end inline asm
	// begin inline asm
	sin.approx.f32  %f9780, %f9776;
	// end inline asm
	// begin inline asm
	fma.rn.f32 %f9782, %f9780, %f49156, %f9776;
	// end inline asm
	// begin inline asm
	sin.approx.f32  %f9786, %f9782;
	// end inline asm
	// begin inline asm
	fma.rn.f32 %f9788, %f9786, %f49156, %f9782;
	// end inline asm
	// begin inline asm
	sin.approx.f32  %f9792, %f9788;
	// end inline asm
	// begin inline asm
	fma.rn.f32 %f9794, %f9792, %f49156, %f9788;
	// end inline asm
	// begin inline asm
	sin.approx.f32  %f9798, %f9794;
	// end inline asm
	// begin inline asm
	fma.rn.f32 %f9800, %f9798, %f49156, %f9794;
	// end inline asm
	// begin inline asm
	sin.approx.f32  %f9804, %f9800;
	// end inline asm
	// begin inline asm
	fma.rn.f32 %f9806, %f9804, %f49156, %f9800;
	// end inline asm
	// begin inline asm
	sin.approx.f32  %f9810, %f9806;
	// end inline asm
	// begin inline asm
	fma.rn.f32 %f9812, %f9810, %f49156, %f9806;
	// end inline asm
	// begin inline asm
	sin.approx.f32  %f9816, %f9812;
	// end inline asm
	// begin inline asm
	fma.rn.f32 %f9818, %f9816, %f49156, %f9812;
	// end inline asm
	// begin inline asm
	sin.approx.f32  %f9822, %f9818;
	// end inline asm
	// begin inline asm
	fma.rn.f32 %f9824, %f9822, %f49156, %f9818;
	// end inline asm
	// begin inline asm
	sin.approx.f32  %f9828, %f9824;
	// end inline asm
	// begin inline asm
	fma.rn.f32 %f9830, %f9828, %f49156, %f9824;
	// end inline asm
	// begin inline asm
	sin.approx.f32  %f9834, %f9830;
	// end inline asm
	// begin inline asm
	fma.rn.f32 %f9836, %f9834, %f49156, %f9830;
	// end inline asm
	// begin inline asm
	sin.approx.f32  %f9840, %f9836;
	// end inline asm
	// begin inline asm
	fma.rn.f32 %f9842, %f9840, %f49156, %f9836;
	// end inline asm
	// begin inline asm
	sin.approx.f32  %f9846, %f9842;
	// end inline asm
	// begin inline asm
	fma.rn.f32 %f9848, %f9846, %f49156, %f9842;
	// end inline asm
	// begin inline asm
	sin.approx.f32  %f9852, %f9848;
	// end inline asm
	// begin inline asm
	fma.rn.f32 %f9854, %f9852, %f49156, %f9848;
	// end inline asm
	// begin inline asm
	sin.approx.f32  %f9858, %f9854;
	// end inline asm
	// begin inline asm
	fma.rn.f32 %f9860, %f9858, %f49156, %f9854;
	// end inline asm
	// begin inline asm
	sin.approx.f32  %f9864, %f9860;
	// end inline asm
	// begin inline asm
	fma.rn.f32 %f9866, %f9864, %f49156, %f9860;
	// end inline asm
	// begin inline asm
	sin.approx.f32  %f9870, %f9866;
	// end inline asm
	// begin inline asm
	fma.rn.f32 %f9872, %f9870, %f49156, %f9866;
	// end inline asm
	// begin inline asm
	sin.approx.f32  %f9876, %f9872;
	// end inline asm
	// begin inline asm
	fma.rn.f32 %f9878, %f9876, %f49156, %f9872;
	// end inline asm
	// begin inline asm
	sin.approx.f32  %f9882, %f9878;
	// end inline asm
	// begin inline asm
	fma.rn.f32 %f9884, %f9882, %f49156, %f9878;
	// end inline asm
	// begin inline asm
	sin.approx.f32  %f9888, %f9884;
	// end inline asm
	// begin inline asm
	fma.rn.f32 %f9890, %f9888, %f49156, %f9884;
	// end inline asm
	// begin inline asm
	sin.approx.f32  %f9894, %f9890;
	// end inline asm
	// begin inline asm
	fma.rn.f32 %f9896, %f9894, %f49156, %f9890;
	// end inline asm
	// begin inline asm
	sin.approx.f32  %f9900, %f9896;
	// end inline asm
	// begin inline asm
	fma.rn.f32 %f9902, %f9900, %f49156, %f9896;
	// end inline asm
	// begin inline asm
	sin.approx.f32  %f9906, %f9902;
	// end inline asm
	// begin inline asm
	fma.rn.f32 %f9908, %f9906, %f49156, %f9902;
	// end inline asm
	// begin inline asm
	sin.approx.f32  %f9912, %f9908;
	// end inline asm
	// begin inline asm
	fma.rn.f32 %f9914, %f9912, %f49156, %f9908;
	// end inline asm
	// begin inline asm
	sin.approx.f32  %f9918, %f9914;
	// end inline asm
	// begin inline asm
	fma.rn.f32 %f9920, %f9918, %f49156, %f9914;
	// end inline asm
	// begin inline asm
	sin.approx.f32  %f9924, %f9920;
	// end inline asm
	// begin inline asm
	fma.rn.f32 %f9926, %f9924, %f49156, %f9920;
	// end inline asm
	// begin inline asm
	sin.approx.f32  %f9930, %f9926;
	// end inline asm
	// begin inline asm
	fma.rn.f32 %f9932, %f9930, %f49156, %f9926;
	// end inline asm
	// begin inline asm
	sin.approx.f32  %f9936, %f9932;
	// end inline asm
	// begin inline asm
	fma.rn.f32 %f9938, %f9936, %f49156, %f9932;
	// end inline asm
	// begin inline asm
	sin.approx.f32  %f9942, %f9938;
	// end inline asm
	// begin inline asm
	fma.rn.f32 %f9944, %f9942, %f49156, %f9938;
	// end inline asm
	// begin inline asm
	sin.approx.f32  %f9948, %f9944;
	// end inline asm
	// begin inline asm
	fma.rn.f32 %f9950, %f9948, %f49156, %f9944;
	// end inline asm
	// begin inline asm
	sin.approx.f32  %f9954, %f9950;
	// end inline asm
	// begin inline asm
	fma.rn.f32 %f9956, %f9954, %f49156, %f9950;
	// end inline asm
	// begin inline asm
	sin.approx.f32  %f9960, %f9956;
	// end inline asm
	// begin inline asm
	fma.rn.f32 %f9962, %f9960, %f49156, %f9956;
	// end inline asm
	// begin inline asm
	sin.approx.f32  %f9966, %f9962;
	// end inline asm
	// begin inline asm
	fma.rn.f32 %f9968, %f9966, %f49156, %f9962;
	// end inline asm
	// begin inline asm
	sin.approx.f32  %f9972, %f9968;
	// end inline asm
	// begin inline asm
	fma.rn.f32 %f9974, %f9972, %f49156, %f9968;
	// end inline asm
	// begin inline asm
	sin.approx.f32  %f9978, %f9974;
	// end inline asm
	// begin inline asm
	fma.rn.f32 %f9980, %f9978, %f49156, %f9974;
	// end inline asm
	// begin inline asm
	sin.approx.f32  %f9984, %f9980;
	// end inline asm
	// begin inline asm
	fma.rn.f32 %f9986, %f9984, %f49156, %f9980;
	// end inline asm
	// begin inline asm
	sin.approx.f32  %f9990, %f9986;
	// end inline asm
	// begin inline asm
	fma.rn.f32 %f9992, %f9990, %f49156, %f9986;
	// end inline asm
	// begin inline asm
	sin.approx.f32  %f9996, %f9992;
	// end inline asm
	// begin inline asm
	fma.rn.f32 %f9998, %f9996, %f49156, %f9992;
	// end inline asm
	// begin inline asm
	sin.approx.f32  %f10002, %f9998;
	// end inline asm
	// begin inline asm
	fma.rn.f32 %f10004, %f10002, %f49156, %f9998;
	// end inline asm
	// begin inline asm
	sin.approx.f32  %f10008, %f10004;
	// end inline asm
	// begin inline asm
	fma.rn.f32 %f10010, %f10008, %f49156, %f10004;
	// end inline asm
	// begin inline asm
	sin.approx.f32  %f10014, %f10010;
	// end inline asm
	// begin inline asm
	fma.rn.f32 %f10016, %f10014, %f49156, %f10010;
	// end inline asm
	// begin inline asm
	sin.approx.f32  %f10020, %f10016;
	// end inline asm
	// begin inline asm
	fma.rn.f32 %f10022, %f10020, %f49156, %f10016;
	// end inline asm
	// begin inline asm
	sin.approx.f32  %f10026, %f10022;
	// end inline asm
	// begin inline asm
	fma.rn.f32 %f10028, %f10026, %f49156, %f10022;
	// end inline asm
	// begin inline asm
	sin.approx.f32  %f10032, %f10028;
	// end inline asm
	// begin inline asm
	fma.rn.f32 %f10034, %f10032, %f49156, %f10028;
	// end inline asm
	// begin inline asm
	sin.approx.f32  %f10038, %f10034;
	// end inline asm
	// begin inline asm
	fma.rn.f32 %f10040, %f10038, %f49156, %f10034;
	// end inline asm
	// begin inline asm
	sin.approx.f32  %f10044, %f10040;
	// end inline asm
	// begin inline asm
	fma.rn.f32 %f10046, %f10044, %f49156, %f10040;
	// end inline asm
	// begin inline asm
	sin.approx.f32  %f10050, %f10046;
	// end inline asm
	// begin inline asm
	fma.rn.f32 %f10052, %f10050, %f49156, %f10046;
	// end inline asm
	// begin inline asm
	sin.approx.f32  %f10056, %f10052;
	// end inline asm
	// begin inline asm
	fma.rn.f32 %f10058, %f10056, %f49156, %f10052;
	// end inline asm
	// begin inline asm
	sin.approx.f32  %f10062, %f10058;
	// end inline asm
	// begin inline asm
	fma.rn.f32 %f10064, %f10062, %f49156, %f10058;
	// end inline asm
	// begin inline asm
	sin.approx.f32  %f10068, %f10064;
	// end inline asm
	// begin inline asm
	fma.rn.f32 %f10070, %f10068, %f49156, %f10064;
	// end inline asm
	// begin inline asm
	sin.approx.f32  %f10074, %f10070;
	// end inline asm
	// begin inline asm
	fma.rn.f32 %f10076, %f10074, %f49156, %f10070;
	// end inline asm
	// begin inline asm
	sin.approx.f32  %f10080, %f10076;
	// end inline asm
	// begin inline asm
	fma.rn.f32 %f10082, %f10080, %f49156, %f10076;
	// end inline asm
	// begin inline asm
	sin.approx.f32  %f10086, %f10082;
	// end inline asm
	// begin inline asm
	fma.rn.f32 %f10088, %f10086, %f49156, %f10082;
	// end inline asm
	// begin inline asm
	sin.approx.f32  %f10092, %f10088;
	// end inline asm
	// begin inline asm
	fma.rn.f32 %f10094, %f10092, %f49156, %f10088;
	// end inline asm
	// begin inline asm
	sin.approx.f32  %f10098, %f10094;
	// end inline asm
	// begin inline asm
	fma.rn.f32 %f10100, %f10098, %f49156, %f10094;
	// end inline asm
	// begin inline asm
	sin.approx.f32  %f10104, %f10100;
	// end inline asm
	// begin inline asm
	fma.rn.f32 %f10106, %f10104, %f49156, %f10100;
	// end inline asm
	// begin inline asm
	sin.approx.f32  %f10110, %f10106;
	// end inline asm
	// begin inline asm
	fma.rn.f32 %f10112, %f10110, %f49156, %f10106;
	// end inline asm
	// begin inline asm
	sin.approx.f32  %f10116, %f10112;
	// end inline asm
	// begin inline asm
	fma.rn.f32 %f10118, %f10116, %f49156, %f10112;
	// end inline asm
	// begin inline asm
	sin.approx.f32  %f10122, %f10118;
	// end inline asm
	// begin inline asm
	fma.rn.f32 %f10124, %f10122, %f49156, %f10118;
	// end inline asm
	// begin inline asm
	sin.approx.f32  %f10128, %f10124;
	// end inline asm
	// begin inline asm
	fma.rn.f32 %f10130, %f10128, %f49156, %f10124;
	// end inline asm
	// begin inline asm
	sin.approx.f32  %f10134, %f10130;
	// end inline asm
	// begin inline asm
	fma.rn.f32 %f10136, %f10134, %f49156, %f10130;
	// end inline asm
	// begin inline asm
	sin.approx.f32  %f10140, %f10136;
	// end inline asm
	// begin inline asm
	fma.rn.f32 %f10142, %f10140, %f49156, %f10136;
	// end inline asm
	// begin inline asm
	sin.approx.f32  %f10146, %f10142;
	// end inline asm
	// begin inline asm
	fma.rn.f32 %f10148, %f10146, %f49156, %f10142;
	// end inline asm
	// begin inline asm
	sin.approx.f32  %f10152, %f10148;
	// end inline asm
	// begin inline asm
	fma.rn.f32 %f10154, %f10152, %f49156, %f10148;
	// end inline asm
	// begin inline asm
	sin.approx.f32  %f10158, %f10154;
	// end inline asm
	// begin inline asm
	fma.rn.f32 %f10160, %f10158, %f49156, %f10154;
	// end inline asm
	// begin inline asm
	sin.approx.f32  %f10164, %f10160;
	// end inline asm
	// begin inline asm
	fma.rn.f32 %f10166, %f10164, %f49156, %f10160;
	// end inline asm
	// begin inline asm
	sin.approx.f32  %f10170, %f10166;
	// end inline asm
	// begin inline asm
	fma.rn.f32 %f10172, %f10170, %f49156, %f10166;
	// end inline asm
	// begin inline asm
	sin.approx.f32  %f10176, %f10172;
	// end inline asm
	// begin inline asm
	fma.rn.f32 %f10178, %f10176, %f49156, %f10172;
	// end inline asm
	// begin inline asm
	sin.approx.f32  %f10182, %f10178;
	// end inline asm
	// begin inline asm
	fma.rn.f32 %f10184, %f10182, %f49156, %f10178;
	// end inline asm
	// begin inline asm
	sin.approx.f32  %f10188, %f10184;
	// end inline asm
	// begin inline asm
	fma.rn.f32 %f10190, %f10188, %f49156, %f10184;
	// end inline asm
	// begin inline asm
	sin.approx.f32  %f10194, %f10190;
	// end inline asm
	// begin inline asm
	fma.rn.f32 %f10196, %f10194, %f49156, %f10190;
	// end inline asm
	// begin inline asm
	sin.approx.f32  %f10200, %f10196;
	// end inline asm
	// begin inline asm
	fma.rn.f32 %f10202, %f10200, %f49156, %f10196;
	// end inline asm
	// begin inline asm
	sin.approx.f32  %f10206, %f10202;
	// end inline asm
	// begin inline asm
	fma.rn.f32 %f10208, %f10206, %f49156, %f10202;
	// end inline asm
	// begin inline asm
	sin.approx.f32  %f10212, %f10208;
	// end inline asm
	// begin inline asm
	fma.rn.f32 %f10214, %f10212, %f49156, %f10208;
	// end inline asm
	// begin inline asm
	sin.approx.f32  %f10218, %f10214;
	// end inline asm
	// begin inline asm
	fma.rn.f32 %f10220, %f10218, %f49156, %f10214;
	// end inline asm
	// begin inline asm
	sin.approx.f32  %f10224, %f10220;
	// end inline asm
	// begin inline asm
	fma.rn.f32 %f10226, %f10224, %f49156, %f10220;
	// end inline asm
	// begin inline asm
	sin.approx.f32  %f10230, %f10226;
	// end inline asm
	// begin inline asm
	fma.rn.f32 %f10232, %f10230, %f49156, %f10226;
	// end inline asm
	// begin inline asm
	sin.approx.f32  %f10236, %f10232;
	// end inline asm
	// begin inline asm
	fma.rn.f32 %f10238, %f10236, %f49156, %f10232;
	// end inline asm
	// begin inline asm
	sin.approx.f32  %f10242, %f10238;
	// end inline asm
	// begin inline asm
	fma.rn.f32 %f10244, %f10242, %f49156, %f10238;
	// end inline asm
	// begin inline asm
	sin.approx.f32  %f10248, %f10244;
	// end inline asm
	// begin inline asm
	fma.rn.f32 %f10250, %f10248, %f49156, %f10244;
	// end inline asm
	// begin inline asm
	sin.approx.f32  %f10254, %f10250;
	// end inline asm
	// begin inline asm
	fma.rn.f32 %f10256, %f10254, %f49156, %f10250;
	// end inline asm
	// begin inline asm
	sin.approx.f32  %f10260, %f10256;
	// end inline asm
	// begin inline asm
	fma.rn.f32 %f10262, %f10260, %f49156, %f10256;
	// end inline asm
	// begin inline asm
	sin.approx.f32  %f10266, %f10262;
	// end inline asm
	// begin inline asm
	fma.rn.f32 %f10268, %f10266, %f49156, %f10262;
	// end inline asm
	// begin inline asm
	sin.approx.f32  %f10272, %f10268;
	// end inline asm
	// begin inline asm
	fma.rn.f32 %f10274, %f10272, %f49156, %f10268;
	// end inline asm
	// begin inline asm
	sin.approx.f32  %f10278, %f10274;
	// end inline asm
	// begin inline asm
	fma.rn.f32 %f10280, %f10278, %f49156, %f10274;
	// end inline asm
	// begin inline asm
	sin.approx.f32  %f10284, %f10280;
	// end inline asm
	// begin inline asm
	fma.rn.f32 %f10286, %f10284, %f49156, %f10280;
	// end inline asm
	// begin inline asm
	sin.approx.f32  %f10290, %f10286;
	// end inline asm
	// begin inline asm
	fma.rn.f32 %f10292, %f10290, %f49156, %f10286;
	// end inline asm
	// begin inline asm
	sin.approx.f32  %f10296, %f10292;
	// end inline asm
	// begin inline asm
	fma.rn.f32 %f10298, %f10296, %f49156, %f10292;
	// end inline asm
	// begin inline asm
	sin.approx.f32  %f10302, %f10298;
	// end inline asm
	// begin inline asm
	fma.rn.f32 %f10304, %f10302, %f49156, %f10298;
	// end inline asm
	// begin inline asm
	sin.approx.f32  %f10308, %f10304;
	// end inline asm
	// begin inline asm
	fma.rn.f32 %f10310, %f10308, %f49156, %f10304;
	// end inline asm
	// begin inline asm
	sin.approx.f32  %f10314, %f10310;
	// end inline asm
	// begin inline asm
	fma.rn.f32 %f10316, %f10314, %f49156, %f10310;
	// end inline asm
	// begin inline asm
	sin.approx.f32  %f10320, %f10316;
	// end inline asm
	// begin inline asm
	fma.rn.f32 %f10322, %f10320, %f49156, %f10316;
	// end inline asm
	// begin inline asm
	sin.approx.f32  %f10326, %f10322;
	// end inline asm
	// begin inline asm
	fma.rn.f32 %f10328, %f10326, %f49156, %f10322;
	// end inline asm
	// begin inline asm
	sin.approx.f32  %f10332, %f10328;
	// end inline asm
	// begin inline asm
	fma.rn.f32 %f10334, %f10332, %f49156, %f10328;
	// end inline asm
	// begin inline asm
	sin.approx.f32  %f10338, %f10334;
	// end inline asm
	// begin inline asm
	fma.rn.f32 %f10340, %f10338, %f49156, %f10334;
	// end inline asm
	// begin inline asm
	sin.approx.f32  %f10344, %f10340;
	// end inline asm
	// begin inline asm
	fma.rn.f32 %f10346, %f10344, %f49156, %f10340;
	// end inline asm
	// begin inline asm
	sin.approx.f32  %f10350, %f10346;
	// end inline asm
	// begin inline asm
	fma.rn.f32 %f10352, %f10350, %f49156, %f10346;
	// end inline asm
	// begin inline asm
	sin.approx.f32  %f10356, %f10352;
	// end inline asm
	// begin inline asm
	fma.rn.f32 %f10358, %f10356, %f49156, %f10352;
	// end inline asm
	// begin inline asm
	sin.approx.f32  %f10362, %f10358;
	// end inline asm
	// begin inline asm
	fma.rn.f32 %f10364, %f10362, %f49156, %f10358;
	// end inline asm
	// begin inline asm
	sin.approx.f32  %f10368, %f10364;
	// end inline asm
	// begin inline asm
	fma.rn.f32 %f10370, %f10368, %f49156, %f10364;
	// end inline asm
	// begin inline asm
	sin.approx.f32  %f10374, %f10370;
	// end inline asm
	// begin inline asm
	fma.rn.f32 %f10376, %f10374, %f49156, %f10370;
	// end inline asm
	// begin inline asm
	sin.approx.f32  %f10380, %f10376;
	// end inline asm
	// begin inline asm
	fma.rn.f32 %f10382, %f10380, %f49156, %f10376;
	// end inline asm
	// begin inline asm
	sin.approx.f32  %f10386, %f10382;
	// end inline asm
	// begin inline asm
	fma.rn.f32 %f10388, %f10386, %f49156, %f10382;
	// end inline asm
	// begin inline asm
	sin.approx.f32  %f10392, %f10388;
	// end inline asm
	// begin inline asm
	fma.rn.f32 %f10394, %f10392, %f49156, %f10388;
	// end inline asm
	// begin inline asm
	sin.approx.f32  %f10398, %f10394;
	// end inline asm
	// begin inline asm
	fma.rn.f32 %f10400, %f10398, %f49156, %f10394;
	// end inline asm
	// begin inline asm
	sin.approx.f32  %f10404, %f10400;
	// end inline asm
	// begin inline asm
	fma.rn.f32 %f10406, %f10404, %f49156, %f10400;
	// end inline asm
	// begin inline asm
	sin.approx.f32  %f10410, %f10406;
	// end inline asm
	// begin inline asm
	fma.rn.f32 %f10412, %f10410, %f49156, %f10406;
	// end inline asm
	// begin inline asm
	sin.approx.f32  %f10416, %f10412;
	// end inline asm
	// begin inline asm
	fma.rn.f32 %f10418, %f10416, %f49156, %f10412;
	// end inline asm
	// begin inline asm
	sin.approx.f32  %f10422, %f10418;
	// end inline asm
	// begin inline asm
	fma.rn.f32 %f10424, %f10422, %f49156, %f10418;
	// end inline asm
	// begin inline asm
	sin.approx.f32  %f10428, %f10424;
	// end inline asm
	// begin inline asm
	fma.rn.f32 %f10430, %f10428, %f49156, %f10424;
	// end inline asm
	// begin inline asm
	sin.approx.f32  %f10434, %f10430;
	// end inline asm
	// begin inline asm
	fma.rn.f32 %f10436, %f10434, %f49156, %f10430;
	// end inline asm
	// begin inline asm
	sin.approx.f32  %f10440, %f10436;
	// end inline asm
	// begin inline asm
	fma.rn.f32 %f10442, %f10440, %f49156, %f10436;
	// end inline asm
	// begin inline asm
	sin.approx.f32  %f10446, %f10442;
	// end inline asm
	// begin inline asm
	fma.rn.f32 %f10448, %f10446, %f49156, %f10442;
	// end inline asm
	// begin inline asm
	sin.approx.f32  %f10452, %f10448;
	// end inline asm
	// begin inline asm
	fma.rn.f32 %f10454, %f10452, %f49156, %f10448;
	// end inline asm
	// begin inline asm
	sin.approx.f32  %f10458, %f10454;
	// end inline asm
	// begin inline asm
	fma.rn.f32 %f10460, %f10458, %f49156, %f10454;
	// end inline asm
	// begin inline asm
	sin.approx.f32  %f10464, %f10460;
	// end inline asm
	// begin inline asm
	fma.rn.f32 %f10466, %f10464, %f49156, %f10460;
	// end inline asm
	// begin inline asm
	sin.approx.f32  %f10470, %f10466;
	// end inline asm
	// begin inline asm
	fma.rn.f32 %f10472, %f10470, %f49156, %f10466;
	// end inline asm
	// begin inline asm
	sin.approx.f32  %f10476, %f10472;
	// end inline asm
	// begin inline asm
	fma.rn.f32 %f10478, %f10476, %f49156, %f10472;
	// end inline asm
	// begin inline asm
	sin.approx.f32  %f10482, %f10478;
	// end inline asm
	// begin inline asm
	fma.rn.f32 %f10484, %f10482, %f49156, %f10478;
	// end inline asm
	// begin inline asm
	sin.approx.f32  %f10488, %f10484;
	// end inline asm
	// begin inline asm
	fma.rn.f32 %f10490, %f10488, %f49156, %f10484;
	// end inline asm
	// begin inline asm
	sin.approx.f32  %f10494, %f10490;
	// end inline asm
	// begin inline asm
	fma.rn.f32 %f10496, %f10494, %f49156, %f10490;
	// end inline asm
	// begin inline asm
	sin.approx.f32  %f10500, %f10496;
	// end inline asm
	// begin inline asm
	fma.rn.f32 %f10502, %f10500, %f49156, %f10496;
	// end inline asm
	// begin inline asm
	sin.approx.f32  %f10506, %f10502;
	// end inline asm
	// begin inline asm
	fma.rn.f32 %f10508, %f10506, %f49156, %f10502;
	// end inline asm
	// begin inline asm
	sin.approx.f32  %f10512, %f10508;
	// end inline asm
	// begin inline asm
	fma.rn.f32 %f10514, %f10512, %f49156, %f10508;
	// end inline asm
	// begin inline asm
	sin.approx.f32  %f10518, %f10514;
	// end inline asm
	// begin inline asm
	fma.rn.f32 %f10520, %f10518, %f49156, %f10514;
	// end inline asm
	// begin inline asm
	sin.approx.f32  %f10524, %f10520;
	// end inline asm
	// begin inline asm
	fma.rn.f32 %f10526, %f10524, %f49156, %f10520;
	// end inline asm
	// begin inline asm
	sin.approx.f32  %f10530, %f10526;
	// end inline asm
	// begin inline asm
	fma.rn.f32 %f10532, %f10530, %f49156, %f10526;
	// end inline asm
	// begin inline asm
	sin.approx.f32  %f10536, %f10532;
	// end inline asm
	// begin inline asm
	fma.rn.f32 %f10538, %f10536, %f49156, %f10532;
	// end inline asm
	// begin inline asm
	sin.approx.f32  %f10542, %f10538;
	// end inline asm
	// begin inline asm
	fma.rn.f32 %f10544, %f10542, %f49156, %f10538;
	// end inline asm
	// begin inline asm
	sin.approx.f32  %f10548, %f10544;
	// end inline asm
	// begin inline asm
	fma.rn.f32 %f10550, %f10548, %f49156, %f10544;
	// end inline asm
	// begin inline asm
	sin.approx.f32  %f10554, %f10550;
	// end inline asm
	// begin inline asm
	fma.rn.f32 %f10556, %f10554, %f49156, %f10550;
	// end inline asm
	// begin inline asm
	sin.approx.f32  %f10560, %f10556;
	// end inline asm
	// begin inline asm
	fma.rn.f32 %f10562, %f10560, %f49156, %f10556;
	// end inline asm
	// begin inline asm
	sin.approx.f32  %f10566, %f10562;
	// end inline asm
	// begin inline asm
	fma.rn.f32 %f10568, %f10566, %f49156, %f10562;
	// end inline asm
	// begin inline asm
	sin.approx.f32  %f10572, %f10568;
	// end inline asm
	// begin inline asm
	fma.rn.f32 %f10574, %f10572, %f49156, %f10568;
	// end inline asm
	// begin inline asm
	sin.approx.f32  %f10578, %f10574;
	// end inline asm
	// begin inline asm
	fma.rn.f32 %f10580, %f10578, %f49156, %f10574;
	// end inline asm
	// begin inline asm
	sin.approx.f32  %f10584, %f10580;
	// end inline asm
	// begin inline asm
	fma.rn.f32 %f10586, %f10584, %f49156, %f10580;
	// end inline asm
	// begin inline asm
	sin.approx.f32  %f10590, %f10586;
	// end inline asm
	// begin inline asm
	fma.rn.f32 %f10592, %f10590, %f49156, %f10586;
	// end inline asm
	// begin inline asm
	sin.approx.f32  %f10596, %f10592;
	// end inline asm
	// begin inline asm
	fma.rn.f32 %f10598, %f10596, %f49156, %f10592;
	// end inline asm
	// begin inline asm
	sin.approx.f32  %f10602, %f10598;
	// end inline asm
	// begin inline asm
	fma.rn.f32 %f10604, %f10602, %f49156, %f10598;
	// end inline asm
	// begin inline asm
	sin.approx.f32  %f10608, %f10604;
	// end inline asm
	// begin inline asm
	fma.rn.f32 %f10610, %f10608, %f49156, %f10604;
	// end inline asm
	// begin inline asm
	sin.approx.f32  %f10614, %f10610;
	// end inline asm
	// begin inline asm
	fma.rn.f32 %f10616, %f10614, %f49156, %f10610;
	// end inline asm
	// begin inline asm
	sin.approx.f32  %f10620, %f10616;
	// end inline asm
	// begin inline asm
	fma.rn.f32 %f10622, %f10620, %f49156, %f10616;
	// end inline asm
	// begin inline asm
	sin.approx.f32  %f10626, %f10622;
	// end inline asm
	// begin inline asm
	fma.rn.f32 %f10628, %f10626, %f49156, %f10622;
	// end inline asm
	// begin inline asm
	sin.approx.f32  %f10632, %f10628;
	// end inline asm
	// begin inline asm
	fma.rn.f32 %f10634, %f10632, %f49156, %f10628;
	// end inline asm
	// begin inline asm
	sin.approx.f32  %f10638, %f10634;
	// end inline asm
	// begin inline asm
	fma.rn.f32 %f10640, %f10638, %f49156, %f10634;
	// end inline asm
	// begin inline asm
	sin.approx.f32  %f10644, %f10640;
	// end inline asm
	// begin inline asm
	fma.rn.f32 %f10646, %f10644, %f49156, %f10640;
	// end inline asm
	// begin inline asm
	sin.approx.f32  %f10650, %f10646;
	// end inline asm
	// begin inline asm
	fma.rn.f32 %f10652, %f10650, %f49156, %f10646;
	// end inline asm
	// begin inline asm
	sin.approx.f32  %f10656, %f10652;
	// end inline asm
	// begin inline asm
	fma.rn.f32 %f10658, %f10656, %f49156, %f10652;
	// end inline asm
	// begin inline asm
	sin.approx.f32  %f10662, %f10658;
	// end inline asm
	// begin inline asm
	fma.rn.f32 %f10664, %f10662, %f49156, %f10658;
	// end inline asm
	// begin inline asm
	sin.approx.f32  %f10668, %f10664;
	// end inline asm
	// begin inline asm
	fma.rn.f32 %f10670, %f10668, %f49156, %f10664;
	// end inline asm
	// begin inline asm
	sin.approx.f32  %f10674, %f10670;
	// end inline asm
	// begin inline asm
	fma.rn.f32 %f10676, %f10674, %f49156, %f10670;
	// end inline asm
	// begin inline asm
	sin.approx.f32  %f10680, %f10676;
	// end inline asm
	// begin inline asm
	fma.rn.f32 %f10682, %f10680, %f49156, %f10676;
	// end inline asm
	// begin inline asm
	sin.approx.f32  %f10686, %f10682;
	// end inline asm
	// begin inline asm
	fma.rn.f32 %f10688, %f10686, %f49156, %f10682;
	// end inline asm
	// begin inline asm
	sin.approx.f32  %f10692, %f10688;
	// end inline asm
	// begin inline asm
	fma.rn.f32 %f10694, %f10692, %f49156, %f10688;
	// end inline asm
	// begin inline asm
	sin.approx.f32  %f10698, %f10694;
	// end inline asm
	// begin inline asm
	fma.rn.f32 %f10700, %f10698, %f49156, %f10694;
	// end inline asm
	// begin inline asm
	sin.approx.f32  %f10704, %f10700;
	// end inline asm
	// begin inline asm
	fma.rn.f32 %f10706, %f10704, %f49156, %f10700;
	// end inline asm
	// begin inline asm
	sin.approx.f32  %f10710, %f10706;
	// end inline asm
	// begin inline asm
	fma.rn.f32 %f10712, %f10710, %f49156, %f10706;
	// end inline asm
	// begin inline asm
	sin.approx.f32  %f10716, %f10712;
	// end inline asm
	// begin inline asm
	fma.rn.f32 %f10718, %f10716, %f49156, %f10712;
	// end inline asm
	// begin inline asm
	sin.approx.f32  %f10722, %f10718;
	// end inline asm
	// begin inline asm
	fma.rn.f32 %f10724, %f10722, %f49156, %f10718;
	// end inline asm
	// begin inline asm
	sin.approx.f32  %f10728, %f10724;
	// end inline asm
	// begin inline asm
	fma.rn.f32 %f10730, %f10728, %f49156, %f10724;
	// end inline asm
	// begin inline asm
	sin.approx.f32  %f10734, %f10730;
	// end inline asm
	// begin inline asm
	fma.rn.f32 %f10736, %f10734, %f49156, %f10730;
	// end inline asm
	// begin inline asm
	sin.approx.f32  %f10740, %f10736;
	// end inline asm
	// begin inline asm
	fma.rn.f32 %f10742, %f10740, %f49156, %f10736;
	// end inline asm
	// begin inline asm
	sin.approx.f32  %f10746, %f10742;
	// end inline asm
	// begin inline asm
	fma.rn.f32 %f10748, %f10746, %f49156, %f10742;
	// end inline asm
	// begin inline asm
	sin.approx.f32  %f10752, %f10748;
	// end inline asm
	// begin inline asm
	fma.rn.f32 %f10754, %f10752, %f49156, %f10748;
	// end inline asm
	// begin inline asm
	sin.approx.f32  %f10758, %f10754;
	// end inline asm
	// begin inline asm
	fma.rn.f32 %f10760, %f10758, %f49156, %f10754;
	// end inline asm
	// begin inline asm
	sin.approx.f32  %f10764, %f10760;
	// end inline asm
	// begin inline asm
	fma.rn.f32 %f10766, %f10764, %f49156, %f10760;
	// end inline asm
	// begin inline asm
	sin.approx.f32  %f10770, %f10766;
	// end inline asm
	// begin inline asm
	fma.rn.f32 %f10772, %f10770, %f49156, %f10766;
	// end inline asm
	// begin inline asm
	sin.approx.f32  %f10776, %f10772;
	// end inline asm
	// begin inline asm
	fma.rn.f32 %f10778, %f10776, %f49156, %f10772;
	// end inline asm
	// begin inline asm
	sin.approx.f32  %f10782, %f10778;
	// end inline asm
	// begin inline asm
	fma.rn.f32 %f10784, %f10782, %f49156, %f10778;
	// end inline asm
	// begin inline asm
	sin.approx.f32  %f10788, %f10784;
	// end inline asm
	// begin inline asm
	fma.rn.f32 %f10790, %f10788, %f49156, %f10784;
	// end inline asm
	// begin inline asm
	sin.approx.f32  %f10794, %f10790;
	// end inline asm
	// begin inline asm
	fma.rn.f32 %f10796, %f10794, %f49156, %f10790;
	// end inline asm
	// begin inline asm
	sin.approx.f32  %f10800, %f10796;
	// end inline asm
	// begin inline asm
	fma.rn.f32 %f10802, %f10800, %f49156, %f10796;
	// end inline asm
	// begin inline asm
	sin.approx.f32  %f10806, %f10802;
	// end inline asm
	// begin inline asm
	fma.rn.f32 %f10808, %f10806, %f49156, %f10802;
	// end inline asm
	// begin inline asm
	sin.approx.f32  %f10812, %f10808;
	// end inline asm
	// begin inline asm
	fma.rn.f32 %f10814, %f10812, %f49156, %f10808;
	// end inline asm
	// begin inline asm
	sin.approx.f32  %f10818, %f10814;
	// end inline asm
	// begin inline asm
	fma.rn.f32 %f10820, %f10818, %f49156, %f10814;
	// end inline asm
	// begin inline asm
	sin.approx.f32  %f10824, %f10820;
	// end inline asm
	// begin inline asm
	fma.rn.f32 %f10826, %f10824, %f49156, %f10820;
	// end inline asm
	// begin inline asm
	sin.approx.f32  %f10830, %f10826;
	// end inline asm
	// begin inline asm
	fma.rn.f32 %f10832, %f10830, %f49156, %f10826;
	// end inline asm
	// begin inline asm
	sin.approx.f32  %f10836, %f10832;
	// end inline asm
	// begin inline asm
	fma.rn.f32 %f10838, %f10836, %f49156, %f10832;
	// end inline asm
	// begin inline asm
	sin.approx.f32  %f10842, %f10838;
	// end inline asm
	// begin inline asm
	fma.rn.f32 %f10844, %f10842, %f49156, %f10838;
	// end inline asm
	// begin inline asm
	sin.approx.f32  %f10848, %f10844;
	// end inline asm
	// begin inline asm
	fma.rn.f32 %f10850, %f10848, %f49156, %f10844;
	// end inline asm
	// begin inline asm
	sin.approx.f32  %f10854, %f10850;
	// end inline asm
	// begin inline asm
	fma.rn.f32 %f10856, %f10854, %f49156, %f10850;
	// end inline asm
	// begin inline asm
	sin.approx.f32  %f10860, %f10856;
	// end inline asm
	// begin inline asm
	fma.rn.f32 %f10862, %f10860, %f49156, %f10856;
	// end inline asm
	// begin inline asm
	sin.approx.f32  %f10866, %f10862;
	// end inline asm
	// begin inline asm
	fma.rn.f32 %f10868, %f10866, %f49156, %f10862;
	// end inline asm
	// begin inline asm
	sin.approx.f32  %f10872, %f10868;
	// end inline asm
	// begin inline asm
	fma.rn.f32 %f10874, %f10872, %f49156, %f10868;
	// end inline asm
	// begin inline asm
	sin.approx.f32  %f10878, %f10874;
	// end inline asm
	// begin inline asm
	fma.rn.f32 %f10880, %f10878, %f49156, %f10874;
	// end inline asm
	// begin inline asm
	sin.approx.f32  %f10884, %f10880;
	// end inline asm
	// begin inline asm
	fma.rn.f32 %f10886, %f10884, %f49156, %f10880;
	// end inline asm
	// begin inline asm
	sin.approx.f32  %f10890, %f10886;
	// end inline asm
	// begin inline asm
	fma.rn.f32 %f10892, %f10890, %f49156, %f10886;
	// end inline asm
	// begin inline asm
	sin.approx.f32  %f10896, %f10892;
	// end inline asm
	// begin inline asm
	fma.rn.f32 %f10898, %f10896, %f49156, %f10892;
	// end inline asm
	// begin inline asm
	sin.approx.f32  %f10902, %f10898;
	// end inline asm
	// begin inline asm
	fma.rn.f32 %f10904, %f10902, %f49156, %f10898;
	// end inline asm
	// begin inline asm
	sin.approx.f32  %f10908, %f10904;
	// end inline asm
	// begin inline asm
	fma.rn.f32 %f10910, %f10908, %f49156, %f10904;
	// end inline asm
	// begin inline asm
	sin.approx.f32  %f10914, %f10910;
	// end inline asm
	// begin inline asm
	fma.rn.f32 %f10916, %f10914, %f49156, %f10910;
	// end inline asm
	// begin inline asm
	sin.approx.f32  %f10920, %f10916;
	// end inline asm
	// begin inline asm
	fma.rn.f32 %f10922, %f10920, %f49156, %f10916;
	// end inline asm
	// begin inline asm
	sin.approx.f32  %f10926, %f10922;
	// end inline asm
	// begin inline asm
	fma.rn.f32 %f10928, %f10926, %f49156, %f10922;
	// end inline asm
	// begin inline asm
	sin.approx.f32  %f10932, %f10928;
	// end inline asm
	// begin inline asm
	fma.rn.f32 %f10934, %f10932, %f49156, %f10928;
	// end inline asm
	// begin inline asm
	sin.approx.f32  %f10938, %f10934;
	// end inline asm
	// begin inline asm
	fma.rn.f32 %f10940, %f10938, %f49156, %f10934;
	// end inline asm
	// begin inline asm
	sin.approx.f32  %f10944, %f10940;
	// end inline asm
	// begin inline asm
	fma.rn.f32 %f10946, %f10944, %f49156, %f10940;
	// end inline asm
	// begin inline asm
	sin.approx.f32  %f10950, %f10946;
	// end inline asm
	// begin inline asm
	fma.rn.f32 %f10952, %f10950, %f49156, %f10946;
	// end inline asm
	// begin inline asm
	sin.approx.f32  %f10956, %f10952;
	// end inline asm
	// begin inline asm
	fma.rn.f32 %f10958, %f10956, %f49156, %f10952;
	// end inline asm
	// begin inline asm
	sin.approx.f32  %f10962, %f10958;
	// end inline asm
	// begin inline asm
	fma.rn.f32 %f10964, %f10962, %f49156, %f10958;
	// end inline asm
	// begin inline asm
	sin.approx.f32  %f10968, %f10964;
	// end inline asm
	// begin inline asm
	fma.rn.f32 %f10970, %f10968, %f49156, %f10964;
	// end inline asm
	// begin inline asm
	sin.approx.f32  %f10974, %f10970;
	// end inline asm
	// begin inline asm
	fma.rn.f32 %f10976, %f10974, %f49156, %f10970;
	// end inline asm
	// begin inline asm
	sin.approx.f32  %f10980, %f10976;
	// end inline asm
	// begin inline asm
	fma.rn.f32 %f10982, %f10980, %f49156, %f10976;
	// end inline asm
	// begin inline asm
	sin.approx.f32  %f10986, %f10982;
	// end inline asm
	// begin inline asm
	fma.rn.f32 %f10988, %f10986, %f49156, %f10982;
	// end inline asm
	// begin inline asm
	sin.approx.f32  %f10992, %f10988;
	// end inline asm
	// begin inline asm
	fma.rn.f32 %f10994, %f10992, %f49156, %f10988;
	// end inline asm
	// begin inline asm
	sin.approx.f32  %f10998, %f10994;
	// end inline asm
	// begin inline asm
	fma.rn.f32 %f11000, %f10998, %f49156, %f10994;
	// end inline asm
	// begin inline asm
	sin.approx.f32  %f11004, %f11000;
	// end inline asm
	// begin inline asm
	fma.rn.f32 %f11006, %f11004, %f49156, %f11000;
	// end inline asm
	// begin inline asm
	sin.approx.f32  %f11010, %f11006;
	// end inline asm
	// begin inline asm
	fma.rn.f32 %f11012, %f11010, %f49156, %f11006;
	// end inline asm
	// begin inline asm
	sin.approx.f32  %f11016, %f11012;
	// end inline asm
	// begin inline asm
	fma.rn.f32 %f11018, %f11016, %f49156, %f11012;
	// end inline asm
	// begin inline asm
	sin.approx.f32  %f11022, %f11018;
	// end inline asm
	// begin inline asm
	fma.rn.f32 %f11024, %f11022, %f49156, %f11018;
	// end inline asm
	// begin inline asm
	sin.approx.f32  %f11028, %f11024;
	// end inline asm
	// begin inline asm
	fma.rn.f32 %f11030, %f11028, %f49156, %f11024;
	// end inline asm
	// begin inline asm
	sin.approx.f32  %f11034, %f11030;
	// end inline asm
	// begin inline asm
	fma.rn.f32 %f11036, %f11034, %f49156, %f11030;
	// end inline asm
	// begin inline asm
	sin.approx.f32  %f11040, %f11036;
	// end inline asm
	// begin inline asm
	fma.rn.f32 %f11042, %f11040, %f49156, %f11036;
	// end inline asm
	// begin inline asm
	sin.approx.f32  %f11046, %f11042;
	// end inline asm
	// begin inline asm
	fma.rn.f32 %f11048, %f11046, %f49156, %f11042;
	// end inline asm
	// begin inline asm
	sin.approx.f32  %f11052, %f11048;
	// end inline asm
	// begin inline asm
	fma.rn.f32 %f11054, %f11052, %f49156, %f11048;
	// end inline asm
	// begin inline asm
	sin.approx.f32  %f11058, %f11054;
	// end inline asm
	// begin inline asm
	fma.rn.f32 %f11060, %f11058, %f49156, %f11054;
	// end inline asm
	// begin inline asm
	sin.approx.f32  %f11064, %f11060;
	// end inline asm
	// begin inline asm
	fma.rn.f32 %f11066, %f11064, %f49156, %f11060;
	// end inline asm
	// begin inline asm
	sin.approx.f32  %f11070, %f11066;
	// end inline asm
	// begin inline asm
	fma.rn.f32 %f11072, %f11070, %f49156, %f11066;
	// end inline asm
	// begin inline asm
	sin.approx.f32  %f11076, %f11072;
	// end inline asm
	// begin inline asm
	fma.rn.f32 %f11078, %f11076, %f49156, %f11072;
	// end inline asm
	// begin inline asm
	sin.approx.f32  %f11082, %f11078;
	// end inline asm
	// begin inline asm
	fma.rn.f32 %f11084, %f11082, %f49156, %f11078;
	// end inline asm
	// begin inline asm
	sin.approx.f32  %f11088, %f11084;
	// end inline asm
	// begin inline asm
	fma.rn.f32 %f11090, %f11088, %f49156, %f11084;
	// end inline asm
	// begin inline asm
	sin.approx.f32  %f11094, %f11090;
	// end inline asm
	// begin inline asm
	fma.rn.f32 %f11096, %f11094, %f49156, %f11090;
	// end inline asm
	// begin inline asm
	sin.approx.f32  %f11100, %f11096;
	// end inline asm
	// begin inline asm
	fma.rn.f32 %f11102, %f11100, %f49156, %f11096;
	// end inline asm
	// begin inline asm
	sin.approx.f32  %f11106, %f11102;
	// end inline asm
	// begin inline asm
	fma.rn.f32 %f11108, %f11106, %f49156, %f11102;
	// end inline asm
	// begin inline asm
	sin.approx.f32  %f11112, %f11108;
	// end inline asm
	// begin inline asm
	fma.rn.f32 %f11114, %f11112, %f49156, %f11108;
	// end inline asm
	// begin inline asm
	sin.approx.f32  %f11118, %f11114;
	// end inline asm
	// begin inline asm
	fma.rn.f32 %f11120, %f11118, %f49156, %f11114;
	// end inline asm
	// begin inline asm
	sin.approx.f32  %f11124, %f11120;
	// end inline asm
	// begin inline asm
	fma.rn.f32 %f11126, %f11124, %f49156, %f11120;
	// end inline asm
	// begin inline asm
	sin.approx.f32  %f11130, %f11126;
	// end inline asm
	// begin inline asm
	fma.rn.f32 %f11132, %f11130, %f49156, %f11126;
	// end inline asm
	// begin inline asm
	sin.approx.f32  %f11136, %f11132;
	// end inline asm
	// begin inline asm
	fma.rn.f32 %f11138, %f11136, %f49156, %f11132;
	// end inline asm
	// begin inline asm
	sin.approx.f32  %f11142, %f11138;
	// end inline asm
	// begin inline asm
	fma.rn.f32 %f11144, %f11142, %f49156, %f11138;
	// end inline asm
	// begin inline asm
	sin.approx.f32  %f11148, %f11144;
	// end inline asm
	// begin inline asm
	fma.rn.f32 %f11150, %f11148, %f49156, %f11144;
	// end inline asm
	// begin inline asm
	sin.approx.f32  %f11154, %f11150;
	// end inline asm
	// begin inline asm
	fma.rn.f32 %f11156, %f11154, %f49156, %f11150;
	// end inline asm
	// begin inline asm
	sin.approx.f32  %f11160, %f11156;
	// end inline asm
	// begin inline asm
	fma.rn.f32 %f11162, %f11160, %f49156, %f11156;
	// end inline asm
	// begin inline asm
	sin.approx.f32  %f11166, %f11162;
	// end inline asm
	// begin inline asm
	fma.rn.f32 %f11168, %f11166, %f49156, %f11162;
	// end inline asm
	// begin inline asm
	sin.approx.f32  %f11172, %f11168;
	// end inline asm
	// begin inline asm
	fma.rn.f32 %f11174, %f11172, %f49156, %f11168;
	// end inline asm
	// begin inline asm
	sin.approx.f32  %f11178, %f11174;
	// end inline asm
	// begin inline asm
	fma.rn.f32 %f11180, %f11178, %f49156, %f11174;
	// end inline asm
	// begin inline asm
	sin.approx.f32  %f11184, %f11180;
	// end inline asm
	// begin inline asm
	fma.rn.f32 %f11186, %f11184, %f49156, %f11180;
	// end inline asm
	// begin inline asm
	sin.approx.f32  %f11190, %f11186;
	// end inline asm
	// begin inline asm
	fma.rn.f32 %f11192, %f11190, %f49156, %f11186;
	// end inline asm
	// begin inline asm
	sin.approx.f32  %f11196, %f11192;
	// end inline asm
	// begin inline asm
	fma.rn.f32 %f11198, %f11196, %f49156, %f11192;
	// end inline asm
	// begin inline asm
	sin.approx.f32  %f11202, %f11198;
	// end inline asm
	// begin inline asm
	fma.rn.f32 %f11204, %f11202, %f49156, %f11198;
	// end inline asm
	// begin inline asm
	sin.approx.f32  %f11208, %f11204;
	// end inline asm
	// begin inline asm
	fma.rn.f32 %f11210, %f11208, %f49156, %f11204;
	// end inline asm
	// begin inline asm
	sin.approx.f32  %f11214, %f11210;
	// end inline asm
	// begin inline asm
	fma.rn.f32 %f11216, %f11214, %f49156, %f11210;
	// end inline asm
	// begin inline asm
	sin.approx.f32  %f11220, %f11216;
	// end inline asm
	// begin inline asm
	fma.rn.f32 %f11222, %f11220, %f49156, %f11216;
	// end inline asm
	// begin inline asm
	sin.approx.f32  %f11226, %f11222;
	// end inline asm
	// begin inline asm
	fma.rn.f32 %f11228, %f11226, %f49156, %f11222;
	// end inline asm
	// begin inline asm
	sin.approx.f32  %f11232, %f11228;
	// end inline asm
	// begin inline asm
	fma.rn.f32 %f11234, %f11232, %f49156, %f11228;
	// end inline asm
	// begin inline asm
	sin.approx.f32  %f11238, %f11234;
	// end inline asm
	// begin inline asm
	fma.rn.f32 %f11240, %f11238, %f49156, %f11234;
	// end inline asm
	// begin inline asm
	sin.approx.f32  %f11244, %f11240;
	// end inline asm
	// begin inline asm
	fma.rn.f32 %f11246, %f11244, %f49156, %f11240;
	// end inline asm
	// begin inline asm
	sin.approx.f32  %f11250, %f11246;
	// end inline asm
	// begin inline asm
	fma.rn.f32 %f11252, %f11250, %f49156, %f11246;
	// end inline asm
	// begin inline asm
	sin.approx.f32  %f11256, %f11252;
	// end inline asm
	// begin inline asm
	fma.rn.f32 %f11258, %f11256, %f49156, %f11252;
	// end inline asm
	// begin inline asm
	sin.approx.f32  %f11262, %f11258;
	// end inline asm
	// begin inline asm
	fma.rn.f32 %f11264, %f11262, %f49156, %f11258;
	// end inline asm
	// begin inline asm
	sin.approx.f32  %f11268, %f11264;
	// end inline asm
	// begin inline asm
	fma.rn.f32 %f11270, %f11268, %f49156, %f11264;
	// end inline asm
	// begin inline asm
	sin.approx.f32  %f11274, %f11270;
	// end inline asm
	// begin inline asm
	fma.rn.f32 %f11276, %f11274, %f49156, %f11270;
	// end inline asm
	// begin inline asm
	sin.approx.f32  %f11280, %f11276;
	// end inline asm
	// begin inline asm
	fma.rn.f32 %f11282, %f11280, %f49156, %f11276;
	// end inline asm
	// begin inline asm
	sin.approx.f32  %f11286, %f11282;
	// end inline asm
	// begin inline asm
	fma.rn.f32 %f11288, %f11286, %f49156, %f11282;
	// end inline asm
	// begin inline asm
	sin.approx.f32  %f11292, %f11288;
	// end inline asm
	// begin inline asm
	fma.rn.f32 %f11294, %f11292, %f49156, %f11288;
	// end inline asm
	// begin inline asm
	sin.approx.f32  %f11298, %f11294;
	// end inline asm
	// begin inline asm
	fma.rn.f32 %f11300, %f11298, %f49156, %f11294;
	// end inline asm
	// begin inline asm
	sin.approx.f32  %f11304, %f11300;
	// end inline asm
	// begin inline asm
	fma.rn.f32 %f11306, %f11304, %f49156, %f11300;
	// end inline asm
	// begin inline asm
	sin.approx.f32  %f11310, %f11306;
	// end inline asm
	// begin inline asm
	fma.rn.f32 %f11312, %f11310, %f49156, %f11306;
	// end inline asm
	// begin inline asm
	sin.approx.f32  %f11316, %f11312;
	// end inline asm
	// begin inline asm
	fma.rn.f32 %f11318, %f11316, %f49156, %f11312;
	// end inline asm
	// begin inline asm
	sin.approx.f32  %f11322, %f11318;
	// end inline asm
	// begin inline asm
	fma.rn.f32 %f11324, %f11322, %f49156, %f11318;
	// end inline asm
	// begin inline asm
	sin.approx.f32  %f11328, %f11324;
	// end inline asm
	// begin inline asm
	fma.rn.f32 %f11330, %f11328, %f49156, %f11324;
	// end inline asm
	// begin inline asm
	sin.approx.f32  %f11334, %f11330;
	// end inline asm
	// begin inline asm
	fma.rn.f32 %f11336, %f11334, %f49156, %f11330;
	// end inline asm
	// begin inline asm
	sin.approx.f32  %f11340, %f11336;
	// end inline asm
	// begin inline asm
	fma.rn.f32 %f11342, %f11340, %f49156, %f11336;
	// end inline asm
	// begin inline asm
	sin.approx.f32  %f11346, %f11342;
	// end inline asm
	// begin inline asm
	fma.rn.f32 %f11348, %f11346, %f49156, %f11342;
	// end inline asm
	// begin inline asm
	sin.approx.f32  %f11352, %f11348;
	// end inline asm
	// begin inline asm
	fma.rn.f32 %f11354, %f11352, %f49156, %f11348;
	// end inline asm
	// begin inline asm
	sin.approx.f32  %f11358, %f11354;
	// end inline asm
	// begin inline asm
	fma.rn.f32 %f11360, %f11358, %f49156, %f11354;
	// end inline asm
	// begin inline asm
	sin.approx.f32  %f11364, %f11360;
	// end inline asm
	// begin inline asm
	fma.rn.f32 %f11366, %f11364, %f49156, %f11360;
	// end inline asm
	// begin inline asm
	sin.approx.f32  %f11370, %f11366;
	// end inline asm
	// begin inline asm
	fma.rn.f32 %f11372, %f11370, %f49156, %f11366;
	// end inline asm
	// begin inline asm
	sin.approx.f32  %f11376, %f11372;
	// end inline asm
	// begin inline asm
	fma.rn.f32 %f11378, %f11376, %f49156, %f11372;
	// end inline asm
	// begin inline asm
	sin.approx.f32  %f11382, %f11378;
	// end inline asm
	// begin inline asm
	fma.rn.f32 %f11384, %f11382, %f49156, %f11378;
	// end inline asm
	// begin inline asm
	sin.approx.f32  %f11388, %f11384;
	// end inline asm
	// begin inline asm
	fma.rn.f32 %f11390, %f11388, %f49156, %f11384;
	// end inline asm
	// begin inline asm
	sin.approx.f32  %f11394, %f11390;
	// end inline asm
	// begin inline asm
	fma.rn.f32 %f11396, %f11394, %f49156, %f11390;
	// end inline asm
	// begin inline asm
	sin.approx.f32  %f11400, %f11396;
	// end inline asm
	// begin inline asm
	fma.rn.f32 %f11402, %f11400, %f49156, %f11396;
	// end inline asm
	// begin inline asm
	sin.approx.f32  %f11406, %f11402;
	// end inline asm
	// begin inline asm
	fma.rn.f32 %f11408, %f11406, %f49156, %f11402;
	// end inline asm
	// begin inline asm
	sin.approx.f32  %f11412, %f11408;
	// end inline asm
	// begin inline asm
	fma.rn.f32 %f11414, %f11412, %f49156, %f11408;
	// end inline asm
	// begin inline asm
	sin.approx.f32  %f11418, %f11414;
	// end inline asm
	// begin inline asm
	fma.rn.f32 %f11420, %f11418, %f49156, %f11414;
	// end inline asm
	// begin inline asm
	sin.approx.f32  %f11424, %f11420;
	// end inline asm
	// begin inline asm
	fma.rn.f32 %f11426, %f11424, %f49156, %f11420;
	// end inline asm
	// begin inline asm
	sin.approx.f32  %f11430, %f11426;
	// end inline asm
	// begin inline asm
	fma.rn.f32 %f11432, %f11430, %f49156, %f11426;
	// end inline asm
	// begin inline asm
	sin.approx.f32  %f11436, %f11432;
	// end inline asm
	// begin inline asm
	fma.rn.f32 %f11438, %f11436, %f49156, %f11432;
	// end inline asm
	// begin inline asm
	sin.approx.f32  %f11442, %f11438;
	// end inline asm
	// begin inline asm
	fma.rn.f32 %f11444, %f11442, %f49156, %f11438;
	// end inline asm
	// begin inline asm
	sin.approx.f32  %f11448, %f11444;
	// end inline asm
	// begin inline asm
	fma.rn.f32 %f11450, %f11448, %f49156, %f11444;
	// end inline asm
	// begin inline asm
	sin.approx.f32  %f11454, %f11450;
	// end inline asm
	// begin inline asm
	fma.rn.f32 %f11456, %f11454, %f49156, %f11450;
	// end inline asm
	// begin inline asm
	sin.approx.f32  %f11460, %f11456;
	// end inline asm
	// begin inline asm
	fma.rn.f32 %f11462, %f11460, %f49156, %f11456;
	// end inline asm
	// begin inline asm
	sin.approx.f32  %f11466, %f11462;
	// end inline asm
	// begin inline asm
	fma.rn.f32 %f11468, %f11466, %f49156, %f11462;
	// end inline asm
	// begin inline asm
	sin.approx.f32  %f11472, %f11468;
	// end inline asm
	// begin inline asm
	fma.rn.f32 %f11474, %f11472, %f49156, %f11468;
	// end inline asm
	// begin inline asm
	sin.approx.f32  %f11478, %f11474;
	// end inline asm
	// begin inline asm
	fma.rn.f32 %f11480, %f11478, %f49156, %f11474;
	// end inline asm
	// begin inline asm
	sin.approx.f32  %f11484, %f11480;
	// end inline asm
	// begin inline asm
	fma.rn.f32 %f11486, %f11484, %f49156, %f11480;
	// end inline asm
	// begin inline asm
	sin.approx.f32  %f11490, %f11486;
	// end inline asm
	// begin inline asm
	fma.rn.f32 %f11492, %f11490, %f49156, %f11486;
	// end inline asm
	// begin inline asm
	sin.approx.f32  %f11496, %f11492;
	// end inline asm
	// begin inline asm
	fma.rn.f32 %f11498, %f11496, %f49156, %f11492;
	// end inline asm
	// begin inline asm
	sin.approx.f32  %f11502, %f11498;
	// end inline asm
	// begin inline asm
	fma.rn.f32 %f11504, %f11502, %f49156, %f11498;
	// end inline asm
	// begin inline asm
	sin.approx.f32  %f11508, %f11504;
	// end inline asm
	// begin inline asm
	fma.rn.f32 %f11510, %f11508, %f49156, %f11504;
	// end inline asm
	// begin inline asm
	sin.approx.f32  %f11514, %f11510;
	// end inline asm
	// begin inline asm
	fma.rn.f32 %f11516, %f11514, %f49156, %f11510;
	// end inline asm
	// begin inline asm
	sin.approx.f32  %f11520, %f11516;
	// end inline asm
	// begin inline asm
	fma.rn.f32 %f11522, %f11520, %f49156, %f11516;
	// end inline asm
	// begin inline asm
	sin.approx.f32  %f11526, %f11522;
	// end inline asm
	// begin inline asm
	fma.rn.f32 %f11528, %f11526, %f49156, %f11522;
	// end inline asm
	// begin inline asm
	sin.approx.f32  %f11532, %f11528;
	// end inline asm
	// begin inline asm
	fma.rn.f32 %f11534, %f11532, %f49156, %f11528;
	// end inline asm
	// begin inline asm
	sin.approx.f32  %f11538, %f11534;
	// end inline asm
	// begin inline asm
	fma.rn.f32 %f11540, %f11538, %f49156, %f11534;
	// end inline asm
	// begin inline asm
	sin.approx.f32  %f11544, %f11540;
	// end inline asm
	// begin inline asm
	fma.rn.f32 %f11546, %f11544, %f49156, %f11540;
	// end inline asm
	// begin inline asm
	sin.approx.f32  %f11550, %f11546;
	// end inline asm
	// begin inline asm
	fma.rn.f32 %f11552, %f11550, %f49156, %f11546;
	// end inline asm
	// begin inline asm
	sin.approx.f32  %f11556, %f11552;
	// end inline asm
	// begin inline asm
	fma.rn.f32 %f11558, %f11556, %f49156, %f11552;
	// end inline asm
	// begin inline asm
	sin.approx.f32  %f11562, %f11558;
	// end inline asm
	// begin inline asm
	fma.rn.f32 %f11564, %f11562, %f49156, %f11558;
	// end inline asm
	// begin inline asm
	sin.approx.f32  %f11568, %f11564;
	// end inline asm
	// begin inline asm
	fma.rn.f32 %f11570, %f11568, %f49156, %f11564;
	// end inline asm
	// begin inline asm
	sin.approx.f32  %f11574, %f11570;
	// end inline asm
	// begin inline asm
	fma.rn.f32 %f11576, %f11574, %f49156, %f11570;
	// end inline asm
	// begin inline asm
	sin.approx.f32  %f11580, %f11576;
	// end inline asm
	// begin inline asm
	fma.rn.f32 %f11582, %f11580, %f49156, %f11576;
	// end inline asm
	// begin inline asm
	sin.approx.f32  %f11586, %f11582;
	// end inline asm
	// begin inline asm
	fma.rn.f32 %f11588, %f11586, %f49156, %f11582;
	// end inline asm
	// begin inline asm
	sin.approx.f32  %f11592, %f11588;
	// end inline asm
	// begin inline asm
	fma.rn.f32 %f11594, %f11592, %f49156, %f11588;
	// end inline asm
	// begin inline asm
	sin.approx.f32  %f11598, %f11594;
	// end inline asm
	// begin inline asm
	fma.rn.f32 %f11600, %f11598, %f49156, %f11594;
	// end inline asm
	// begin inline asm
	sin.approx.f32  %f11604, %f11600;
	// end inline asm
	// begin inline asm
	fma.rn.f32 %f11606, %f11604, %f49156, %f11600;
	// end inline asm
	// begin inline asm
	sin.approx.f32  %f11610, %f11606;
	// end inline asm
	// begin inline asm
	fma.rn.f32 %f11612, %f11610, %f49156, %f11606;
	// end inline asm
	// begin inline asm
	sin.approx.f32  %f11616, %f11612;
	// end inline asm
	// begin inline asm
	fma.rn.f32 %f11618, %f11616, %f49156, %f11612;
	// end inline asm
	// begin inline asm
	sin.approx.f32  %f11622, %f11618;
	// end inline asm
	// begin inline asm
	fma.rn.f32 %f11624, %f11622, %f49156, %f11618;
	// end inline asm
	// begin inline asm
	sin.approx.f32  %f11628, %f11624;
	// end inline asm
	// begin inline asm
	fma.rn.f32 %f11630, %f11628, %f49156, %f11624;
	// end inline asm
	// begin inline asm
	sin.approx.f32  %f11634, %f11630;
	// end inline asm
	// begin inline asm
	fma.rn.f32 %f11636, %f11634, %f49156, %f11630;
	// end inline asm
	// begin inline asm
	sin.approx.f32  %f11640, %f11636;
	// end inline asm
	// begin inline asm
	fma.rn.f32 %f11642, %f11640, %f49156, %f11636;
	// end inline asm
	// begin inline asm
	sin.approx.f32  %f11646, %f11642;
	// end inline asm
	// begin inline asm
	fma.rn.f32 %f11648, %f11646, %f49156, %f11642;
	// end inline asm
	// begin inline asm
	sin.approx.f32  %f11652, %f11648;
	// end inline asm
	// begin inline asm
	fma.rn.f32 %f11654, %f11652, %f49156, %f11648;
	// end inline asm
	// begin inline asm
	sin.approx.f32  %f11658, %f11654;
	// end inline asm
	// begin inline asm
	fma.rn.f32 %f11660, %f11658, %f49156, %f11654;
	// end inline asm
	// begin inline asm
	sin.approx.f32  %f11664, %f11660;
	// end inline asm
	// begin inline asm
	fma.rn.f32 %f11666, %f11664, %f49156, %f11660;
	// end inline asm
	// begin inline asm
	sin.approx.f32  %f11670, %f11666;
	// end inline asm
	// begin inline asm
	fma.rn.f32 %f11672, %f11670, %f49156, %f11666;
	// end inline asm
	// begin inline asm
	sin.approx.f32  %f11676, %f11672;
	// end inline asm
	// begin inline asm
	fma.rn.f32 %f11678, %f11676, %f49156, %f11672;
	// end inline asm
	// begin inline asm
	sin.approx.f32  %f11682, %f11678;
	// end inline asm
	// begin inline asm
	fma.rn.f32 %f11684, %f11682, %f49156, %f11678;
	// end inline asm
	// begin inline asm
	sin.approx.f32  %f11688, %f11684;
	// end inline asm
	// begin inline asm
	fma.rn.f32 %f11690, %f11688, %f49156, %f11684;
	// end inline asm
	// begin inline asm
	sin.approx.f32  %f11694, %f11690;
	// end inline asm
	// begin inline asm
	fma.rn.f32 %f11696, %f11694, %f49156, %f11690;
	// end inline asm
	// begin inline asm
	sin.approx.f32  %f11700, %f11696;
	// end inline asm
	// begin inline asm
	fma.rn.f32 %f11702, %f11700, %f49156, %f11696;
	// end inline asm
	// begin inline asm
	sin.approx.f32  %f11706, %f11702;
	// end inline asm
	// begin inline asm
	fma.rn.f32 %f11708, %f11706, %f49156, %f11702;
	// end inline asm
	// begin inline asm
	sin.approx.f32  %f11712, %f11708;
	// end inline asm
	// begin inline asm
	fma.rn.f32 %f11714, %f11712, %f49156, %f11708;
	// end inline asm
	// begin inline asm
	sin.approx.f32  %f11718, %f11714;
	// end inline asm
	// begin inline asm
	fma.rn.f32 %f11720, %f11718, %f49156, %f11714;
	// end inline asm
	// begin inline asm
	sin.approx.f32  %f11724, %f11720;
	// end inline asm
	// begin inline asm
	fma.rn.f32 %f11726, %f11724, %f49156, %f11720;
	// end inline asm
	// begin inline asm
	sin.approx.f32  %f11730, %f11726;
	// end inline asm
	// begin inline asm
	fma.rn.f32 %f11732, %f11730, %f49156, %f11726;
	// end inline asm
	// begin inline asm
	sin.approx.f32  %f11736, %f11732;
	// end inline asm
	// begin inline asm
	fma.rn.f32 %f11738, %f11736, %f49156, %f11732;
	// end inline asm
	// begin inline asm
	sin.approx.f32  %f11742, %f11738;
	// end inline asm
	// begin inline asm
	fma.rn.f32 %f11744, %f11742, %f49156, %f11738;
	// end inline asm
	// begin inline asm
	sin.approx.f32  %f11748, %f11744;
	// end inline asm
	// begin inline asm
	fma.rn.f32 %f11750, %f11748, %f49156, %f11744;
	// end inline asm
	// begin inline asm
	sin.approx.f32  %f11754, %f11750;
	// end inline asm
	// begin inline asm
	fma.rn.f32 %f11756, %f11754, %f49156, %f11750;
	// end inline asm
	// begin inline asm
	sin.approx.f32  %f11760, %f11756;
	// end inline asm
	// begin inline asm
	fma.rn.f32 %f11762, %f11760, %f49156, %f11756;
	// end inline asm
	// begin inline asm
	sin.approx.f32  %f11766, %f11762;
	// end inline asm
	// begin inline asm
	fma.rn.f32 %f11768, %f11766, %f49156, %f11762;
	// end inline asm
	// begin inline asm
	sin.approx.f32  %f11772, %f11768;
	// end inline asm
	// begin inline asm
	fma.rn.f32 %f11774, %f11772, %f49156, %f11768;
	// end inline asm
	// begin inline asm
	sin.approx.f32  %f11778, %f11774;
	// end inline asm
	// begin inline asm
	fma.rn.f32 %f11780, %f11778, %f49156, %f11774;
	// end inline asm
	// begin inline asm
	sin.approx.f32  %f11784, %f11780;
	// end inline asm
	// begin inline asm
	fma.rn.f32 %f11786, %f11784, %f49156, %f11780;
	// end inline asm
	// begin inline asm
	sin.approx.f32  %f11790, %f11786;
	// end inline asm
	// begin inline asm
	fma.rn.f32 %f11792, %f11790, %f49156, %f11786;
	// end inline asm
	// begin inline asm
	sin.approx.f32  %f11796, %f11792;
	// end inline asm
	// begin inline asm
	fma.rn.f32 %f11798, %f11796, %f49156, %f11792;
	// end inline asm
	// begin inline asm
	sin.approx.f32  %f11802, %f11798;
	// end inline asm
	// begin inline asm
	fma.rn.f32 %f11804, %f11802, %f49156, %f11798;
	// end inline asm
	// begin inline asm
	sin.approx.f32  %f11808, %f11804;
	// end inline asm
	// begin inline asm
	fma.rn.f32 %f11810, %f11808, %f49156, %f11804;
	// end inline asm
	// begin inline asm
	sin.approx.f32  %f11814, %f11810;
	// end inline asm
	// begin inline asm
	fma.rn.f32 %f11816, %f11814, %f49156, %f11810;
	// end inline asm
	// begin inline asm
	sin.approx.f32  %f11820, %f11816;
	// end inline asm
	// begin inline asm
	fma.rn.f32 %f11822, %f11820, %f49156, %f11816;
	// end inline asm
	// begin inline asm
	sin.approx.f32  %f11826, %f11822;
	// end inline asm
	// begin inline asm
	fma.rn.f32 %f11828, %f11826, %f49156, %f11822;
	// end inline asm
	// begin inline asm
	sin.approx.f32  %f11832, %f11828;
	// end inline asm
	// begin inline asm
	fma.rn.f32 %f11834, %f11832, %f49156, %f11828;
	// end inline asm
	// begin inline asm
	sin.approx.f32  %f11838, %f11834;
	// end inline asm
	// begin inline asm
	fma.rn.f32 %f11840, %f11838, %f49156, %f11834;
	// end inline asm
	// begin inline asm
	sin.approx.f32  %f11844, %f11840;
	// end inline asm
	// begin inline asm
	fma.rn.f32 %f11846, %f11844, %f49156, %f11840;
	// end inline asm
	// begin inline asm
	sin.approx.f32  %f11850, %f11846;
	// end inline asm
	// begin inline asm
	fma.rn.f32 %f11852, %f11850, %f49156, %f11846;
	// end inline asm
	// begin inline asm
	sin.approx.f32  %f11856, %f11852;
	// end inline asm
	// begin inline asm
	fma.rn.f32 %f11858, %f11856, %f49156, %f11852;
	// end inline asm
	// begin inline asm
	sin.approx.f32  %f11862, %f11858;
	// end inline asm
	// begin inline asm
	fma.rn.f32 %f11864, %f11862, %f49156, %f11858;
	// end inline asm
	// begin inline asm
	sin.approx.f32  %f11868, %f11864;
	// end inline asm
	// begin inline asm
	fma.rn.f32 %f11870, %f11868, %f49156, %f11864;
	// end inline asm
	// begin inline asm
	sin.approx.f32  %f11874, %f11870;
	// end inline asm
	// begin inline asm
	fma.rn.f32 %f11876, %f11874, %f49156, %f11870;
	// end inline asm
	// begin inline asm
	sin.approx.f32  %f11880, %f11876;
	// end inline asm
	// begin inline asm
	fma.rn.f32 %f11882, %f11880, %f49156, %f11876;
	// end inline asm
	// begin inline asm
	sin.approx.f32  %f11886, %f11882;
	// end inline asm
	// begin inline asm
	fma.rn.f32 %f11888, %f11886, %f49156, %f11882;
	// end inline asm
	// begin inline asm
	sin.approx.f32  %f11892, %f11888;
	// end inline asm
	// begin inline asm
	fma.rn.f32 %f11894, %f11892, %f49156, %f11888;
	// end inline asm
	// begin inline asm
	sin.approx.f32  %f11898, %f11894;
	// end inline asm
	// begin inline asm
	fma.rn.f32 %f11900, %f11898, %f49156, %f11894;
	// end inline asm
	// begin inline asm
	sin.approx.f32  %f11904, %f11900;
	// end inline asm
	// begin inline asm
	fma.rn.f32 %f11906, %f11904, %f49156, %f11900;
	// end inline asm
	// begin inline asm
	sin.approx.f32  %f11910, %f11906;
	// end inline asm
	// begin inline asm
	fma.rn.f32 %f11912, %f11910, %f49156, %f11906;
	// end inline asm
	// begin inline asm
	sin.approx.f32  %f11916, %f11912;
	// end inline asm
	// begin inline asm
	fma.rn.f32 %f11918, %f11916, %f49156, %f11912;
	// end inline asm
	// begin inline asm
	sin.approx.f32  %f11922, %f11918;
	// end inline asm
	// begin inline asm
	fma.rn.f32 %f11924, %f11922, %f49156, %f11918;
	// end inline asm
	// begin inline asm
	sin.approx.f32  %f11928, %f11924;
	// end inline asm
	// begin inline asm
	fma.rn.f32 %f11930, %f11928, %f49156, %f11924;
	// end inline asm
	// begin inline asm
	sin.approx.f32  %f11934, %f11930;
	// end inline asm
	// begin inline asm
	fma.rn.f32 %f11936, %f11934, %f49156, %f11930;
	// end inline asm
	// begin inline asm
	sin.approx.f32  %f11940, %f11936;
	// end inline asm
	// begin inline asm
	fma.rn.f32 %f11942, %f11940, %f49156, %f11936;
	// end inline asm
	// begin inline asm
	sin.approx.f32  %f11946, %f11942;
	// end inline asm
	// begin inline asm
	fma.rn.f32 %f11948, %f11946, %f49156, %f11942;
	// end inline asm
	// begin inline asm
	sin.approx.f32  %f11952, %f11948;
	// end inline asm
	// begin inline asm
	fma.rn.f32 %f11954, %f11952, %f49156, %f11948;
	// end inline asm
	// begin inline asm
	sin.approx.f32  %f11958, %f11954;
	// end inline asm
	// begin inline asm
	fma.rn.f32 %f11960, %f11958, %f49156, %f11954;
	// end inline asm
	// begin inline asm
	sin.approx.f32  %f11964, %f11960;
	// end inline asm
	// begin inline asm
	fma.rn.f32 %f11966, %f11964, %f49156, %f11960;
	// end inline asm
	// begin inline asm
	sin.approx.f32  %f11970, %f11966;
	// end inline asm
	// begin inline asm
	fma.rn.f32 %f11972, %f11970, %f49156, %f11966;
	// end inline asm
	// begin inline asm
	sin.approx.f32  %f11976, %f11972;
	// end inline asm
	// begin inline asm
	fma.rn.f32 %f11978, %f11976, %f49156, %f11972;
	// end inline asm
	// begin inline asm
	sin.approx.f32  %f11982, %f11978;
	// end inline asm
	// begin inline asm
	fma.rn.f32 %f11984, %f11982, %f49156, %f11978;
	// end inline asm
	// begin inline asm
	sin.approx.f32  %f11988, %f11984;
	// end inline asm
	// begin inline asm
	fma.rn.f32 %f11990, %f11988, %f49156, %f11984;
	// end inline asm
	// begin inline asm
	sin.approx.f32  %f11994, %f11990;
	// end inline asm
	// begin inline asm
	fma.rn.f32 %f11996, %f11994, %f49156, %f11990;
	// end inline asm
	// begin inline asm
	sin.approx.f32  %f12000, %f11996;
	// end inline asm
	// begin inline asm
	fma.rn.f32 %f12002, %f12000, %f49156, %f11996;
	// end inline asm
	// begin inline asm
	sin.approx.f32  %f12006, %f12002;
	// end inline asm
	// begin inline asm
	fma.rn.f32 %f12008, %f12006, %f49156, %f12002;
	// end inline asm
	// begin inline asm
	sin.approx.f32  %f12012, %f12008;
	// end inline asm
	// begin inline asm
	fma.rn.f32 %f12014, %f12012, %f49156, %f12008;
	// end inline asm
	// begin inline asm
	sin.approx.f32  %f12018, %f12014;
	// end inline asm
	// begin inline asm
	fma.rn.f32 %f12020, %f12018, %f49156, %f12014;
	// end inline asm
	// begin inline asm
	sin.approx.f32  %f12024, %f12020;
	// end inline asm
	// begin inline asm
	fma.rn.f32 %f12026, %f12024, %f49156, %f12020;
	// end inline asm
	// begin inline asm
	sin.approx.f32  %f12030, %f12026;
	// end inline asm
	// begin inline asm
	fma.rn.f32 %f12032, %f12030, %f49156, %f12026;
	// end inline asm
	// begin inline asm
	sin.approx.f32  %f12036, %f12032;
	// end inline asm
	// begin inline asm
	fma.rn.f32 %f12038, %f12036, %f49156, %f12032;
	// end inline asm
	// begin inline asm
	sin.approx.f32  %f12042, %f12038;
	// end inline asm
	// begin inline asm
	fma.rn.f32 %f12044, %f12042, %f49156, %f12038;
	// end inline asm
	// begin inline asm
	sin.approx.f32  %f12048, %f12044;
	// end inline asm
	// begin inline asm
	fma.rn.f32 %f12050, %f12048, %f49156, %f12044;
	// end inline asm
	// begin inline asm
	sin.approx.f32  %f12054, %f12050;
	// end inline asm
	// begin inline asm
	fma.rn.f32 %f12056, %f12054, %f49156, %f12050;
	// end inline asm
	// begin inline asm
	sin.approx.f32  %f12060, %f12056;
	// end inline asm
	// begin inline asm
	fma.rn.f32 %f12062, %f12060, %f49156, %f12056;
	// end inline asm
	// begin inline asm
	sin.approx.f32  %f12066, %f12062;
	// end inline asm
	// begin inline asm
	fma.rn.f32 %f12068, %f12066, %f49156, %f12062;
	// end inline asm
	// begin inline asm
	sin.approx.f32  %f12072, %f12068;
	// end inline asm
	// begin inline asm
	fma.rn.f32 %f12074, %f12072, %f49156, %f12068;
	// end inline asm
	// begin inline asm
	sin.approx.f32  %f12078, %f12074;
	// end inline asm
	// begin inline asm
	fma.rn.f32 %f12080, %f12078, %f49156, %f12074;
	// end inline asm
	// begin inline asm
	sin.approx.f32  %f12084, %f12080;
	// end inline asm
	// begin inline asm
	fma.rn.f32 %f12086, %f12084, %f49156, %f12080;
	// end inline asm
	// begin inline asm
	sin.approx.f32  %f12090, %f12086;
	// end inline asm
	// begin inline asm
	fma.rn.f32 %f12092, %f12090, %f49156, %f12086;
	// end inline asm
	// begin inline asm
	sin.approx.f32  %f12096, %f12092;
	// end inline asm
	// begin inline asm
	fma.rn.f32 %f12098, %f12096, %f49156, %f12092;
	// end inline asm
	// begin inline asm
	sin.approx.f32  %f12102, %f12098;
	// end inline asm
	// begin inline asm
	fma.rn.f32 %f12104, %f12102, %f49156, %f12098;
	// end inline asm
	// begin inline asm
	sin.approx.f32  %f12108, %f12104;
	// end inline asm
	// begin inline asm
	fma.rn.f32 %f12110, %f12108, %f49156, %f12104;
	// end inline asm
	// begin inline asm
	sin.approx.f32  %f12114, %f12110;
	// end inline asm
	// begin inline asm
	fma.rn.f32 %f12116, %f12114, %f49156, %f12110;
	// end inline asm
	// begin inline asm
	sin.approx.f32  %f12120, %f12116;
	// end inline asm
	// begin inline asm
	fma.rn.f32 %f12122, %f12120, %f49156, %f12116;
	// end inline asm
	// begin inline asm
	sin.approx.f32  %f12126, %f12122;
	// end inline asm
	// begin inline asm
	fma.rn.f32 %f12128, %f12126, %f49156, %f12122;
	// end inline asm
	// begin inline asm
	sin.approx.f32  %f12132, %f12128;
	// end inline asm
	// begin inline asm
	fma.rn.f32 %f12134, %f12132, %f49156, %f12128;
	// end inline asm
	// begin inline asm
	sin.approx.f32  %f12138, %f12134;
	// end inline asm
	// begin inline asm
	fma.rn.f32 %f12140, %f12138, %f49156, %f12134;
	// end inline asm
	// begin inline asm
	sin.approx.f32  %f12144, %f12140;
	// end inline asm
	// begin inline asm
	fma.rn.f32 %f12146, %f12144, %f49156, %f12140;
	// end inline asm
	// begin inline asm
	sin.approx.f32  %f12150, %f12146;
	// end inline asm
	// begin inline asm
	fma.rn.f32 %f12152, %f12150, %f49156, %f12146;
	// end inline asm
	// begin inline asm
	sin.approx.f32  %f12156, %f12152;
	// end inline asm
	// begin inline asm
	fma.rn.f32 %f12158, %f12156, %f49156, %f12152;
	// end inline asm
	// begin inline asm
	sin.approx.f32  %f12162, %f12158;
	// end inline asm
	// begin inline asm
	fma.rn.f32 %f12164, %f12162, %f49156, %f12158;
	// end inline asm
	// begin inline asm
	sin.approx.f32  %f12168, %f12164;
	// end inline asm
	// begin inline asm
	fma.rn.f32 %f12170, %f12168, %f49156, %f12164;
	// end inline asm
	// begin inline asm
	sin.approx.f32  %f12174, %f12170;
	// end inline asm
	// begin inline asm
	fma.rn.f32 %f12176, %f12174, %f49156, %f12170;
	// end inline asm
	// begin inline asm
	sin.approx.f32  %f12180, %f12176;
	// end inline asm
	// begin inline asm
	fma.rn.f32 %f12182, %f12180, %f49156, %f12176;
	// end inline asm
	// begin inline asm
	sin.approx.f32  %f12186, %f12182;
	// end inline asm
	// begin inline asm
	fma.rn.f32 %f12188, %f12186, %f49156, %f12182;
	// end inline asm
	// begin inline asm
	sin.approx.f32  %f12192, %f12188;
	// end inline asm
	// begin inline asm
	fma.rn.f32 %f12194, %f12192, %f49156, %f12188;
	// end inline asm
	// begin inline asm
	sin.approx.f32  %f12198, %f12194;
	// end inline asm
	// begin inline asm
	fma.rn.f32 %f12200, %f12198, %f49156, %f12194;
	// end inline asm
	// begin inline asm
	sin.approx.f32  %f12204, %f12200;
	// end inline asm
	// begin inline asm
	fma.rn.f32 %f12206, %f12204, %f49156, %f12200;
	// end inline asm
	// begin inline asm
	sin.approx.f32  %f12210, %f12206;
	// end inline asm
	// begin inline asm
	fma.rn.f32 %f12212, %f12210, %f49156, %f12206;
	// end inline asm
	// begin inline asm
	sin.approx.f32  %f12216, %f12212;
	// end inline asm
	// begin inline asm
	fma.rn.f32 %f12218, %f12216, %f49156, %f12212;
	// end inline asm
	// begin inline asm
	sin.approx.f32  %f12222, %f12218;
	// end inline asm
	// begin inline asm
	fma.rn.f32 %f12224, %f12222, %f49156, %f12218;
	// end inline asm
	// begin inline asm
	sin.approx.f32  %f12228, %f12224;
	// end inline asm
	// begin inline asm
	fma.rn.f32 %f12230, %f12228, %f49156, %f12224;
	// end inline asm
	// begin inline asm
	sin.approx.f32  %f12234, %f12230;
	// end inline asm
	// begin inline asm
	fma.rn.f32 %f12236, %f12234, %f49156, %f12230;
	// end inline asm
	// begin inline asm
	sin.approx.f32  %f12240, %f12236;
	// end inline asm
	// begin inline asm
	fma.rn.f32 %f12242, %f12240, %f49156, %f12236;
	// end inline asm
	// begin inline asm
	sin.approx.f32  %f12246, %f12242;
	// end inline asm
	// begin inline asm
	fma.rn.f32 %f12248, %f12246, %f49156, %f12242;
	// end inline asm
	// begin inline asm
	sin.approx.f32  %f12252, %f12248;
	// end inline asm
	// begin inline asm
	fma.rn.f32 %f12254, %f12252, %f49156, %f12248;
	// end inline asm
	// begin inline asm
	sin.approx.f32  %f12258, %f12254;
	// end inline asm
	// begin inline asm
	fma.rn.f32 %f12260, %f12258, %f49156, %f12254;
	// end inline asm
	// begin inline asm
	sin.approx.f32  %f12264, %f12260;
	// end inline asm
	// begin inline asm
	fma.rn.f32 %f12266, %f12264, %f49156, %f12260;
	// end inline asm
	// begin inline asm
	sin.approx.f32  %f12270, %f12266;
	// end inline asm
	// begin inline asm
	fma.rn.f32 %f12272, %f12270, %f49156, %f12266;
	// end inline asm
	// begin inline asm
	sin.approx.f32  %f12276, %f12272;
	// end inline asm
	// begin inline asm
	fma.rn.f32 %f12278, %f12276, %f49156, %f12272;
	// end inline asm
	// begin inline asm
	sin.approx.f32  %f12282, %f12278;
	// end inline asm
	// begin inline asm
	fma.rn.f32 %f12284, %f12282, %f49156, %f12278;
	// end inline asm
	// begin inline asm
	sin.approx.f32  %f12288, %f12284;
	// end inline asm
	// begin inline asm
	fma.rn.f32 %f12290, %f12288, %f49156, %f12284;
	// end inline asm
	// begin inline asm
	sin.approx.f32  %f12294, %f12290;
	// end inline asm
	// begin inline asm
	fma.rn.f32 %f12296, %f12294, %f49156, %f12290;
	// end inline asm
	// begin inline asm
	sin.approx.f32  %f12300, %f12296;
	// end inline asm
	// begin inline asm
	fma.rn.f32 %f12302, %f12300, %f49156, %f12296;
	// end inline asm
	// begin inline asm
	sin.approx.f32  %f12306, %f12302;
	// end inline asm
	// begin inline asm
	fma.rn.f32 %f12308, %f12306, %f49156, %f12302;
	// end inline asm
	// begin inline asm
	sin.approx.f32  %f12312, %f12308;
	// end inline asm
	// begin inline asm
	fma.rn.f32 %f12314, %f12312, %f49156, %f12308;
	// end inline asm
	// begin inline asm
	sin.approx.f32  %f12318, %f12314;
	// end inline asm
	// begin inline asm
	fma.rn.f32 %f12320, %f12318, %f49156, %f12314;
	// end inline asm
	// begin inline asm
	sin.approx.f32  %f12324, %f12320;
	// end inline asm
	// begin inline asm
	fma.rn.f32 %f12326, %f12324, %f49156, %f12320;
	// end inline asm
	// begin inline asm
	sin.approx.f32  %f12330, %f12326;
	// end inline asm
	// begin inline asm
	fma.rn.f32 %f12332, %f12330, %f49156, %f12326;
	// end inline asm
	// begin inline asm
	sin.approx.f32  %f12336, %f12332;
	// end inline asm
	// begin inline asm
	fma.rn.f32 %f12338, %f12336, %f49156, %f12332;
	// end inline asm
	// begin inline asm
	sin.approx.f32  %f12342, %f12338;
	// end inline asm
	// begin inline asm
	fma.rn.f32 %f12344, %f12342, %f49156, %f12338;
	// end inline asm
	// begin inline asm
	sin.approx.f32  %f12348, %f12344;
	// end inline asm
	// begin inline asm
	fma.rn.f32 %f12350, %f12348, %f49156, %f12344;
	// end inline asm
	// begin inline asm
	sin.approx.f32  %f12354, %f12350;
	// end inline asm
	// begin inline asm
	fma.rn.f32 %f12356, %f12354, %f49156, %f12350;
	// end inline asm
	// begin inline asm
	sin.approx.f32  %f12360, %f12356;
	// end inline asm
	// begin inline asm
	fma.rn.f32 %f12362, %f12360, %f49156, %f12356;
	// end inline asm
	// begin inline asm
	sin.approx.f32  %f12366, %f12362;
	// end inline asm
	// begin inline asm
	fma.rn.f32 %f12368, %f12366, %f49156, %f12362;
	// end inline asm
	// begin inline asm
	sin.approx.f32  %f12372, %f12368;
	// end inline asm
	// begin inline asm
	fma.rn.f32 %f12374, %f12372, %f49156, %f12368;
	// end inline asm
	// begin inline asm
	sin.approx.f32  %f12378, %f12374;
	// end inline asm
	// begin inline asm
	fma.rn.f32 %f12380, %f12378, %f49156, %f12374;
	// end inline asm
	// begin inline asm
	sin.approx.f32  %f12384, %f12380;
	// end inline asm
	// begin inline asm
	fma.rn.f32 %f12386, %f12384, %f49156, %f12380;
	// end inline asm
	// begin inline asm
	sin.approx.f32  %f12390, %f12386;
	// end inline asm
	// begin inline asm
	fma.rn.f32 %f12392, %f12390, %f49156, %f12386;
	// end inline asm
	// begin inline asm
	sin.approx.f32  %f12396, %f12392;
	// end inline asm
	// begin inline asm
	fma.rn.f32 %f12398, %f12396, %f49156, %f12392;
	// end inline asm
	// begin inline asm
	sin.approx.f32  %f12402, %f12398;
	// end inline asm
	// begin inline asm
	fma.rn.f32 %f12404, %f12402, %f49156, %f12398;
	// end inline asm
	// begin inline asm
	sin.approx.f32  %f12408, %f12404;
	// end inline asm
	// begin inline asm
	fma.rn.f32 %f12410, %f12408, %f49156, %f12404;
	// end inline asm
	// begin inline asm
	sin.approx.f32  %f12414, %f12410;
	// end inline asm
	// begin inline asm
	fma.rn.f32 %f12416, %f12414, %f49156, %f12410;
	// end inline asm
	// begin inline asm
	sin.approx.f32  %f12420, %f12416;
	// end inline asm
	// begin inline asm
	fma.rn.f32 %f12422, %f12420, %f49156, %f12416;
	// end inline asm
	// begin inline asm
	sin.approx.f32  %f12426, %f12422;
	// end inline asm
	// begin inline asm
	fma.rn.f32 %f12428, %f12426, %f49156, %f12422;
	// end inline asm
	// begin inline asm
	sin.approx.f32  %f12432, %f12428;
	// end inline asm
	// begin inline asm
	fma.rn.f32 %f12434, %f12432, %f49156, %f12428;
	// end inline asm
	// begin inline asm
	sin.approx.f32  %f12438, %f12434;
	// end inline asm
	// begin inline asm
	fma.rn.f32 %f12440, %f12438, %f49156, %f12434;
	// end inline asm
	// begin inline asm
	sin.approx.f32  %f12444, %f12440;
	// end inline asm
	// begin inline asm
	fma.rn.f32 %f12446, %f12444, %f49156, %f12440;
	// end inline asm
	// begin inline asm
	sin.approx.f32  %f12450, %f12446;
	// end inline asm
	// begin inline asm
	fma.rn.f32 %f12452, %f12450, %f49156, %f12446;
	// end inline asm
	// begin inline asm
	sin.approx.f32  %f12456, %f12452;
	// end inline asm
	// begin inline asm
	fma.rn.f32 %f12458, %f12456, %f49156, %f12452;
	// end inline asm
	// begin inline asm
	sin.approx.f32  %f12462, %f12458;
	// end inline asm
	// begin inline asm
	fma.rn.f32 %f12464, %f12462, %f49156, %f12458;
	// end inline asm
	// begin inline asm
	sin.approx.f32  %f12468, %f12464;
	// end inline asm
	// begin inline asm
	fma.rn.f32 %f12470, %f12468, %f49156, %f12464;
	// end inline asm
	// begin inline asm
	sin.approx.f32  %f12474, %f12470;
	// end inline asm
	// begin inline asm
	fma.rn.f32 %f12476, %f12474, %f49156, %f12470;
	// end inline asm
	// begin inline asm
	sin.approx.f32  %f12480, %f12476;
	// end inline asm
	// begin inline asm
	fma.rn.f32 %f12482, %f12480, %f49156, %f12476;
	// end inline asm
	// begin inline asm
	sin.approx.f32  %f12486, %f12482;
	// end inline asm
	// begin inline asm
	fma.rn.f32 %f12488, %f12486, %f49156, %f12482;
	// end inline asm
	// begin inline asm
	sin.approx.f32  %f12492, %f12488;
	// end inline asm
	// begin inline asm
	fma.rn.f32 %f12494, %f12492, %f49156, %f12488;
	// end inline asm
	// begin inline asm
	sin.approx.f32  %f12498, %f12494;
	// end inline asm
	// begin inline asm
	fma.rn.f32 %f12500, %f12498, %f49156, %f12494;
	// end inline asm
	// begin inline asm
	sin.approx.f32  %f12504, %f12500;
	// end inline asm
	// begin inline asm
	fma.rn.f32 %f12506, %f12504, %f49156, %f12500;
	// end inline asm
	// begin inline asm
	sin.approx.f32  %f12510, %f12506;
	// end inline asm
	// begin inline asm
	fma.rn.f32 %f12512, %f12510, %f49156, %f12506;
	// end inline asm
	// begin inline asm
	sin.approx.f32  %f12516, %f12512;
	// end inline asm
	// begin inline asm
	fma.rn.f32 %f12518, %f12516, %f49156, %f12512;
	// end inline asm
	// begin inline asm
	sin.approx.f32  %f12522, %f12518;
	// end inline asm
	// begin inline asm
	fma.rn.f32 %f12524, %f12522, %f49156, %f12518;
	// end inline asm
	// begin inline asm
	sin.approx.f32  %f12528, %f12524;
	// end inline asm
	// begin inline asm
	fma.rn.f32 %f12530, %f12528, %f49156, %f12524;
	// end inline asm
	// begin inline asm
	sin.approx.f32  %f12534, %f12530;
	// end inline asm
	// begin inline asm
	fma.rn.f32 %f12536, %f12534, %f49156, %f12530;
	// end inline asm
	// begin inline asm
	sin.approx.f32  %f12540, %f12536;
	// end inline asm
	// begin inline asm
	fma.rn.f32 %f12542, %f12540, %f49156, %f12536;
	// end inline asm
	// begin inline asm
	sin.approx.f32  %f12546, %f12542;
	// end inline asm
	// begin inline asm
	fma.rn.f32 %f12548, %f12546, %f49156, %f12542;
	// end inline asm
	// begin inline asm
	sin.approx.f32  %f12552, %f12548;
	// end inline asm
	// begin inline asm
	fma.rn.f32 %f12554, %f12552, %f49156, %f12548;
	// end inline asm
	// begin inline asm
	sin.approx.f32  %f12558, %f12554;
	// end inline asm
	// begin inline asm
	fma.rn.f32 %f12560, %f12558, %f49156, %f12554;
	// end inline asm
	// begin inline asm
	sin.approx.f32  %f12564, %f12560;
	// end inline asm
	// begin inline asm
	fma.rn.f32 %f12566, %f12564, %f49156, %f12560;
	// end inline asm
	// begin inline asm
	sin.approx.f32  %f12570, %f12566;
	// end inline asm
	// begin inline asm
	fma.rn.f32 %f12572, %f12570, %f49156, %f12566;
	// end inline asm
	// begin inline asm
	sin.approx.f32  %f12576, %f12572;
	// end inline asm
	// begin inline asm
	fma.rn.f32 %f12578, %f12576, %f49156, %f12572;
	// end inline asm
	// begin inline asm
	sin.approx.f32  %f12582, %f12578;
	// end inline asm
	// begin inline asm
	fma.rn.f32 %f12584, %f12582, %f49156, %f12578;
	// end inline asm
	// begin inline asm
	sin.approx.f32  %f12588, %f12584;
	// end inline asm
	// begin inline asm
	fma.rn.f32 %f12590, %f12588, %f49156, %f12584;
	// end inline asm
	// begin inline asm
	sin.approx.f32  %f12594, %f12590;
	// end inline asm
	// begin inline asm
	fma.rn.f32 %f12596, %f12594, %f49156, %f12590;
	// end inline asm
	// begin inline asm
	sin.approx.f32  %f12600, %f12596;
	// end inline asm
	// begin inline asm
	fma.rn.f32 %f12602, %f12600, %f49156, %f12596;
	// end inline asm
	// begin inline asm
	sin.approx.f32  %f12606, %f12602;
	// end inline asm
	// begin inline asm
	fma.rn.f32 %f12608, %f12606, %f49156, %f12602;
	// end inline asm
	// begin inline asm
	sin.approx.f32  %f12612, %f12608;
	// end inline asm
	// begin inline asm
	fma.rn.f32 %f12614, %f12612, %f49156, %f12608;
	// end inline asm
	// begin inline asm
	sin.approx.f32  %f12618, %f12614;
	// end inline asm
	// begin inline asm
	fma.rn.f32 %f12620, %f12618, %f49156, %f12614;
	// end inline asm
	// begin inline asm
	sin.approx.f32  %f12624, %f12620;
	// end inline asm
	// begin inline asm
	fma.rn.f32 %f12626, %f12624, %f49156, %f12620;
	// end inline asm
	// begin inline asm
	sin.approx.f32  %f12630, %f12626;
	// end inline asm
	// begin inline asm
	fma.rn.f32 %f12632, %f12630, %f49156, %f12626;
	// end inline asm
	// begin inline asm
	sin.approx.f32  %f12636, %f12632;
	// end inline asm
	// begin inline asm
	fma.rn.f32 %f12638, %f12636, %f49156, %f12632;
	// end inline asm
	// begin inline asm
	sin.approx.f32  %f12642, %f12638;
	// end inline asm
	// begin inline asm
	fma.rn.f32 %f12644, %f12642, %f49156, %f12638;
	// end inline asm
	// begin inline asm
	sin.approx.f32  %f12648, %f12644;
	// end inline asm
	// begin inline asm
	fma.rn.f32 %f12650, %f12648, %f49156, %f12644;
	// end inline asm
	// begin inline asm
	sin.approx.f32  %f12654, %f12650;
	// end inline asm
	// begin inline asm
	fma.rn.f32 %f12656, %f12654, %f49156, %f12650;
	// end inline asm
	// begin inline asm
	sin.approx.f32  %f12660, %f12656;
	// end inline asm
	// begin inline asm
	fma.rn.f32 %f12662, %f12660, %f49156, %f12656;
	// end inline asm
	// begin inline asm
	sin.approx.f32  %f12666, %f12662;
	// end inline asm
	// begin inline asm
	fma.rn.f32 %f12668, %f12666, %f49156, %f12662;
	// end inline asm
	// begin inline asm
	sin.approx.f32  %f12672, %f12668;
	// end inline asm
	// begin inline asm
	fma.rn.f32 %f12674, %f12672, %f49156, %f12668;
	// end inline asm
	// begin inline asm
	sin.approx.f32  %f12678, %f12674;
	// end inline asm
	// begin inline asm
	fma.rn.f32 %f12680, %f12678, %f49156, %f12674;
	// end inline asm
	// begin inline asm
	sin.approx.f32  %f12684, %f12680;
	// end inline asm
	// begin inline asm
	fma.rn.f32 %f12686, %f12684, %f49156, %f12680;
	// end inline asm
	// begin inline asm
	sin.approx.f32  %f12690, %f12686;
	// end inline asm
	// begin inline asm
	fma.rn.f32 %f12692, %f12690, %f49156, %f12686;
	// end inline asm
	// begin inline asm
	sin.approx.f32  %f12696, %f12692;
	// end inline asm
	// begin inline asm
	fma.rn.f32 %f12698, %f12696, %f49156, %f12692;
	// end inline asm
	// begin inline asm
	sin.approx.f32  %f12702, %f12698;
	// end inline asm
	// begin inline asm
	fma.rn.f32 %f12704, %f12702, %f49156, %f12698;
	// end inline asm
	// begin inline asm
	sin.approx.f32  %f12708, %f12704;
	// end inline asm
	// begin inline asm
	fma.rn.f32 %f12710, %f12708, %f49156, %f12704;
	// end inline asm
	// begin inline asm
	sin.approx.f32  %f12714, %f12710;
	// end inline asm
	// begin inline asm
	fma.rn.f32 %f12716, %f12714, %f49156, %f12710;
	// end inline asm
	// begin inline asm
	sin.approx.f32  %f12720, %f12716;
	// end inline asm
	// begin inline asm
	fma.rn.f32 %f12722, %f12720, %f49156, %f12716;
	// end inline asm
	// begin inline asm
	sin.approx.f32  %f12726, %f12722;
	// end inline asm
	// begin inline asm
	fma.rn.f32 %f12728, %f12726, %f49156, %f12722;
	// end inline asm
	// begin inline asm
	sin.approx.f32  %f12732, %f12728;
	// end inline asm
	// begin inline asm
	fma.rn.f32 %f12734, %f12732, %f49156, %f12728;
	// end inline asm
	// begin inline asm
	sin.approx.f32  %f12738, %f12734;
	// end inline asm
	// begin inline asm
	fma.rn.f32 %f12740, %f12738, %f49156, %f12734;
	// end inline asm
	// begin inline asm
	sin.approx.f32  %f12744, %f12740;
	// end inline asm
	// begin inline asm
	fma.rn.f32 %f12746, %f12744, %f49156, %f12740;
	// end inline asm
	// begin inline asm
	sin.approx.f32  %f12750, %f12746;
	// end inline asm
	// begin inline asm
	fma.rn.f32 %f12752, %f12750, %f49156, %f12746;
	// end inline asm
	// begin inline asm
	sin.approx.f32  %f12756, %f12752;
	// end inline asm
	// begin inline asm
	fma.rn.f32 %f12758, %f12756, %f49156, %f12752;
	// end inline asm
	// begin inline asm
	sin.approx.f32  %f12762, %f12758;
	// end inline asm
	// begin inline asm
	fma.rn.f32 %f12764, %f12762, %f49156, %f12758;
	// end inline asm
	// begin inline asm
	sin.approx.f32  %f12768, %f12764;
	// end inline asm
	// begin inline asm
	fma.rn.f32 %f12770, %f12768, %f49156, %f12764;
	// end inline asm
	// begin inline asm
	sin.approx.f32  %f12774, %f12770;
	// end inline asm
	// begin inline asm
	fma.rn.f32 %f12776, %f12774, %f49156, %f12770;
	// end inline asm
	// begin inline asm
	sin.approx.f32  %f12780, %f12776;
	// end inline asm
	// begin inline asm
	fma.rn.f32 %f12782, %f12780, %f49156, %f12776;
	// end inline asm
	// begin inline asm
	sin.approx.f32  %f12786, %f12782;
	// end inline asm
	// begin inline asm
	fma.rn.f32 %f12788, %f12786, %f49156, %f12782;
	// end inline asm
	// begin inline asm
	sin.approx.f32  %f12792, %f12788;
	// end inline asm
	// begin inline asm
	fma.rn.f32 %f12794, %f12792, %f49156, %f12788;
	// end inline asm
	// begin inline asm
	sin.approx.f32  %f12798, %f12794;
	// end inline asm
	// begin inline asm
	fma.rn.f32 %f12800, %f12798, %f49156, %f12794;
	// end inline asm
	// begin inline asm
	sin.approx.f32  %f12804, %f12800;
	// end inline asm
	// begin inline asm
	fma.rn.f32 %f12806, %f12804, %f49156, %f12800;
	// end inline asm
	// begin inline asm
	sin.approx.f32  %f12810, %f12806;
	// end inline asm
	// begin inline asm
	fma.rn.f32 %f12812, %f12810, %f49156, %f12806;
	// end inline asm
	// begin inline asm
	sin.approx.f32  %f12816, %f12812;
	// end inline asm
	// begin inline asm
	fma.rn.f32 %f12818, %f12816, %f49156, %f12812;
	// end inline asm
	// begin inline asm
	sin.approx.f32  %f12822, %f12818;
	// end inline asm
	// begin inline asm
	fma.rn.f32 %f12824, %f12822, %f49156, %f12818;
	// end inline asm
	// begin inline asm
	sin.approx.f32  %f12828, %f12824;
	// end inline asm
	// begin inline asm
	fma.rn.f32 %f12830, %f12828, %f49156, %f12824;
	// end inline asm
	// begin inline asm
	sin.approx.f32  %f12834, %f12830;
	// end inline asm
	// begin inline asm
	fma.rn.f32 %f12836, %f12834, %f49156, %f12830;
	// end inline asm
	// begin inline asm
	sin.approx.f32  %f12840, %f12836;
	// end inline asm
	// begin inline asm
	fma.rn.f32 %f12842, %f12840, %f49156, %f12836;
	// end inline asm
	// begin inline asm
	sin.approx.f32  %f12846, %f12842;
	// end inline asm
	// begin inline asm
	fma.rn.f32 %f12848, %f12846, %f49156, %f12842;
	// end inline asm
	// begin inline asm
	sin.approx.f32  %f12852, %f12848;
	// end inline asm
	// begin inline asm
	fma.rn.f32 %f12854, %f12852, %f49156, %f12848;
	// end inline asm
	// begin inline asm
	sin.approx.f32  %f12858, %f12854;
	// end inline asm
	// begin inline asm
	fma.rn.f32 %f12860, %f12858, %f49156, %f12854;
	// end inline asm
	// begin inline asm
	sin.approx.f32  %f12864, %f12860;
	// end inline asm
	// begin inline asm
	fma.rn.f32 %f12866, %f12864, %f49156, %f12860;
	// end inline asm
	// begin inline asm
	sin.approx.f32  %f12870, %f12866;
	// end inline asm
	// begin inline asm
	fma.rn.f32 %f12872, %f12870, %f49156, %f12866;
	// end inline asm
	// begin inline asm
	sin.approx.f32  %f12876, %f12872;
	// end inline asm
	// begin inline asm
	fma.rn.f32 %f12878, %f12876, %f49156, %f12872;
	// end inline asm
	// begin inline asm
	sin.approx.f32  %f12882, %f12878;
	// end inline asm
	// begin inline asm
	fma.rn.f32 %f12884, %f12882, %f49156, %f12878;
	// end inline asm
	// begin inline asm
	sin.approx.f32  %f12888, %f12884;
	// end inline asm
	// begin inline asm
	fma.rn.f32 %f12890, %f12888, %f49156, %f12884;
	// end inline asm
	// begin inline asm
	sin.approx.f32  %f12894, %f12890;
	// end inline asm
	// begin inline asm
	fma.rn.f32 %f12896, %f12894, %f49156, %f12890;
	// end inline asm
	// begin inline asm
	sin.approx.f32  %f12900, %f12896;
	// end inline asm
	// begin inline asm
	fma.rn.f32 %f12902, %f12900, %f49156, %f12896;
	// end inline asm
	// begin inline asm
	sin.approx.f32  %f12906, %f12902;
	// end inline asm
	// begin inline asm
	fma.rn.f32 %f12908, %f12906, %f49156, %f12902;
	// end inline asm
	// begin inline asm
	sin.approx.f32  %f12912, %f12908;
	// end inline asm
	// begin inline asm
	fma.rn.f32 %f12914, %f12912, %f49156, %f12908;
	// end inline asm
	// begin inline asm
	sin.approx.f32  %f12918, %f12914;
	// end inline asm
	// begin inline asm
	fma.rn.f32 %f12920, %f12918, %f49156, %f12914;
	// end inline asm
	// begin inline asm
	sin.approx.f32  %f12924, %f12920;
	// end inline asm
	// begin inline asm
	fma.rn.f32 %f12926, %f12924, %f49156, %f12920;
	// end inline asm
	// begin inline asm
	sin.approx.f32  %f12930, %f12926;
	// end inline asm
	// begin inline asm
	fma.rn.f32 %f12932, %f12930, %f49156, %f12926;
	// end inline asm
	// begin inline asm
	sin.approx.f32  %f12936, %f12932;
	// end inline asm
	// begin inline asm
	fma.rn.f32 %f12938, %f12936, %f49156, %f12932;
	// end inline asm
	// begin inline asm
	sin.approx.f32  %f12942, %f12938;
	// end inline asm
	// begin inline asm
	fma.rn.f32 %f12944, %f12942, %f49156, %f12938;
	// end inline asm
	// begin inline asm
	sin.approx.f32  %f12948, %f12944;
	// end inline asm
	// begin inline asm
	fma.rn.f32 %f12950, %f12948, %f49156, %f12944;
	// end inline asm
	// begin inline asm
	sin.approx.f32  %f12954, %f12950;
	// end inline asm
	// begin inline asm
	fma.rn.f32 %f12956, %f12954, %f49156, %f12950;
	// end inline asm
	// begin inline asm
	sin.approx.f32  %f12960, %f12956;
	// end inline asm
	// begin inline asm
	fma.rn.f32 %f12962, %f12960, %f49156, %f12956;
	// end inline asm
	// begin inline asm
	sin.approx.f32  %f12966, %f12962;
	// end inline asm
	// begin inline asm
	fma.rn.f32 %f12968, %f12966, %f49156, %f12962;
	// end inline asm
	// begin inline asm
	sin.approx.f32  %f12972, %f12968;
	// end inline asm
	// begin inline asm
	fma.rn.f32 %f12974, %f12972, %f49156, %f12968;
	// end inline asm
	// begin inline asm
	sin.approx.f32  %f12978, %f12974;
	// end inline asm
	// begin inline asm
	fma.rn.f32 %f12980, %f12978, %f49156, %f12974;
	// end inline asm
	// begin inline asm
	sin.approx.f32  %f12984, %f12980;
	// end inline asm
	// begin inline asm
	fma.rn.f32 %f12986, %f12984, %f49156, %f12980;
	// end inline asm
	// begin inline asm
	sin.approx.f32  %f12990, %f12986;
	// end inline asm
	// begin inline asm
	fma.rn.f32 %f12992, %f12990, %f49156, %f12986;
	// end inline asm
	// begin inline asm
	sin.approx.f32  %f12996, %f12992;
	// end inline asm
	// begin inline asm
	fma.rn.f32 %f12998, %f12996, %f49156, %f12992;
	// end inline asm
	// begin inline asm
	sin.approx.f32  %f13002, %f12998;
	// end inline asm
	// begin inline asm
	fma.rn.f32 %f13004, %f13002, %f49156, %f12998;
	// end inline asm
	// begin inline asm
	sin.approx.f32  %f13008, %f13004;
	// end inline asm
	// begin inline asm
	fma.rn.f32 %f13010, %f13008, %f49156, %f13004;
	// end inline asm
	// begin inline asm
	sin.approx.f32  %f13014, %f13010;
	// end inline asm
	// begin inline asm
	fma.rn.f32 %f13016, %f13014, %f49156, %f13010;
	// end inline asm
	// begin inline asm
	sin.approx.f32  %f13020, %f13016;
	// end inline asm
	// begin inline asm
	fma.rn.f32 %f13022, %f13020, %f49156, %f13016;
	// end inline asm
	// begin inline asm
	sin.approx.f32  %f13026, %f13022;
	// end inline asm
	// begin inline asm
	fma.rn.f32 %f13028, %f13026, %f49156, %f13022;
	// end inline asm
	// begin inline asm
	sin.approx.f32  %f13032, %f13028;
	// end inline asm
	// begin inline asm
	fma.rn.f32 %f13034, %f13032, %f49156, %f13028;
	// end inline asm
	// begin inline asm
	sin.approx.f32  %f13038, %f13034;
	// end inline asm
	// begin inline asm
	fma.rn.f32 %f13040, %f13038, %f49156, %f13034;
	// end inline asm
	// begin inline asm
	sin.approx.f32  %f13044, %f13040;
	// end inline asm
	// begin inline asm
	fma.rn.f32 %f13046, %f13044, %f49156, %f13040;
	// end inline asm
	// begin inline asm
	sin.approx.f32  %f13050, %f13046;
	// end inline asm
	// begin inline asm
	fma.rn.f32 %f13052, %f13050, %f49156, %f13046;
	// end inline asm
	// begin inline asm
	sin.approx.f32  %f13056, %f13052;
	// end inline asm
	// begin inline asm
	fma.rn.f32 %f13058, %f13056, %f49156, %f13052;
	// end inline asm
	// begin inline asm
	sin.approx.f32  %f13062, %f13058;
	// end inline asm
	// begin inline asm
	fma.rn.f32 %f13064, %f13062, %f49156, %f13058;
	// end inline asm
	// begin inline asm
	sin.approx.f32  %f13068, %f13064;
	// end inline asm
	// begin inline asm
	fma.rn.f32 %f13070, %f13068, %f49156, %f13064;
	// end inline asm
	// begin inline asm
	sin.approx.f32  %f13074, %f13070;
	// end inline asm
	// begin inline asm
	fma.rn.f32 %f13076, %f13074, %f49156, %f13070;
	// end inline asm
	// begin inline asm
	sin.approx.f32  %f13080, %f13076;
	// end inline asm
	// begin inline asm
	fma.rn.f32 %f13082, %f13080, %f49156, %f13076;
	// end inline asm
	// begin inline asm
	sin.approx.f32  %f13086, %f13082;
	// end inline asm
	// begin inline asm
	fma.rn.f32 %f13088, %f13086, %f49156, %f13082;
	// end inline asm
	// begin inline asm
	sin.approx.f32  %f13092, %f13088;
	// end inline asm
	// begin inline asm
	fma.rn.f32 %f13094, %f13092, %f49156, %f13088;
	// end inline asm
	// begin inline asm
	sin.approx.f32  %f13098, %f13094;
	// end inline asm
	// begin inline asm
	fma.rn.f32 %f13100, %f13098, %f49156, %f13094;
	// end inline asm
	// begin inline asm
	sin.approx.f32  %f13104, %f13100;
	// end inline asm
	// begin inline asm
	fma.rn.f32 %f13106, %f13104, %f49156, %f13100;
	// end inline asm
	// begin inline asm
	sin.approx.f32  %f13110, %f13106;
	// end inline asm
	// begin inline asm
	fma.rn.f32 %f13112, %f13110, %f49156, %f13106;
	// end inline asm
	// begin inline asm
	sin.approx.f32  %f13116, %f13112;
	// end inline asm
	// begin inline asm
	fma.rn.f32 %f13118, %f13116, %f49156, %f13112;
	// end inline asm
	// begin inline asm
	sin.approx.f32  %f13122, %f13118;
	// end inline asm
	// begin inline asm
	fma.rn.f32 %f13124, %f13122, %f49156, %f13118;
	// end inline asm
	// begin inline asm
	sin.approx.f32  %f13128, %f13124;
	// end inline asm
	// begin inline asm
	fma.rn.f32 %f13130, %f13128, %f49156, %f13124;
	// end inline asm
	// begin inline asm
	sin.approx.f32  %f13134, %f13130;
	// end inline asm
	// begin inline asm
	fma.rn.f32 %f13136, %f13134, %f49156, %f13130;
	// end inline asm
	// begin inline asm
	sin.approx.f32  %f13140, %f13136;
	// end inline asm
	// begin inline asm
	fma.rn.f32 %f13142, %f13140, %f49156, %f13136;
	// end inline asm
	// begin inline asm
	sin.approx.f32  %f13146, %f13142;
	// end inline asm
	// begin inline asm
	fma.rn.f32 %f13148, %f13146, %f49156, %f13142;
	// end inline asm
	// begin inline asm
	sin.approx.f32  %f13152, %f13148;
	// end inline asm
	// begin inline asm
	fma.rn.f32 %f13154, %f13152, %f49156, %f13148;
	// end inline asm
	// begin inline asm
	sin.approx.f32  %f13158, %f13154;
	// end inline asm
	// begin inline asm
	fma.rn.f32 %f13160, %f13158, %f49156, %f13154;
	// end inline asm
	// begin inline asm
	sin.approx.f32  %f13164, %f13160;
	// end inline asm
	// begin inline asm
	fma.rn.f32 %f13166, %f13164, %f49156, %f13160;
	// end inline asm
	// begin inline asm
	sin.approx.f32  %f13170, %f13166;
	// end inline asm
	// begin inline asm
	fma.rn.f32 %f13172, %f13170, %f49156, %f13166;
	// end inline asm
	// begin inline asm
	sin.approx.f32  %f13176, %f13172;
	// end inline asm
	// begin inline asm
	fma.rn.f32 %f13178, %f13176, %f49156, %f13172;
	// end inline asm
	// begin inline asm
	sin.approx.f32  %f13182, %f13178;
	// end inline asm
	// begin inline asm
	fma.rn.f32 %f13184, %f13182, %f49156, %f13178;
	// end inline asm
	// begin inline asm
	sin.approx.f32  %f13188, %f13184;
	// end inline asm
	// begin inline asm
	fma.rn.f32 %f13190, %f13188, %f49156, %f13184;
	// end inline asm
	// begin inline asm
	sin.approx.f32  %f13194, %f13190;
	// end inline asm
	// begin inline asm
	fma.rn.f32 %f13196, %f13194, %f49156, %f13190;
	// end inline asm
	// begin inline asm
	sin.approx.f32  %f13200, %f13196;
	// end inline asm
	// begin inline asm
	fma.rn.f32 %f13202, %f13200, %f49156, %f13196;
	// end inline asm
	// begin inline asm
	sin.approx.f32  %f13206, %f13202;
	// end inline asm
	// begin inline asm
	fma.rn.f32 %f13208, %f13206, %f49156, %f13202;
	// end inline asm
	// begin inline asm
	sin.approx.f32  %f13212, %f13208;
	// end inline asm
	// begin inline asm
	fma.rn.f32 %f13214, %f13212, %f49156, %f13208;
	// end inline asm
	// begin inline asm
	sin.approx.f32  %f13218, %f13214;
	// end inline asm
	// begin inline asm
	fma.rn.f32 %f13220, %f13218, %f49156, %f13214;
	// end inline asm
	// begin inline asm
	sin.approx.f32  %f13224, %f13220;
	// end inline asm
	// begin inline asm
	fma.rn.f32 %f13226, %f13224, %f49156, %f13220;
	// end inline asm
	// begin inline asm
	sin.approx.f32  %f13230, %f13226;
	// end inline asm
	// begin inline asm
	fma.rn.f32 %f13232, %f13230, %f49156, %f13226;
	// end inline asm
	// begin inline asm
	sin.approx.f32  %f13236, %f13232;
	// end inline asm
	// begin inline asm
	fma.rn.f32 %f13238, %f13236, %f49156, %f13232;
	// end inline asm
	// begin inline asm
	sin.approx.f32  %f13242, %f13238;
	// end inline asm
	// begin inline asm
	fma.rn.f32 %f13244, %f13242, %f49156, %f13238;
	// end inline asm
	// begin inline asm
	sin.approx.f32  %f13248, %f13244;
	// end inline asm
	// begin inline asm
	fma.rn.f32 %f13250, %f13248, %f49156, %f13244;
	// end inline asm
	// begin inline asm
	sin.approx.f32  %f13254, %f13250;
	// end inline asm
	// begin inline asm
	fma.rn.f32 %f13256, %f13254, %f49156, %f13250;
	// end inline asm
	// begin inline asm
	sin.approx.f32  %f13260, %f13256;
	// end inline asm
	// begin inline asm
	fma.rn.f32 %f13262, %f13260, %f49156, %f13256;
	// end inline asm
	// begin inline asm
	sin.approx.f32  %f13266, %f13262;
	// end inline asm
	// begin inline asm
	fma.rn.f32 %f13268, %f13266, %f49156, %f13262;
	// end inline asm
	// begin inline asm
	sin.approx.f32  %f13272, %f13268;
	// end inline asm
	// begin inline asm
	fma.rn.f32 %f13274, %f13272, %f49156, %f13268;
	// end inline asm
	// begin inline asm
	sin.approx.f32  %f13278, %f13274;
	// end inline asm
	// begin inline asm
	fma.rn.f32 %f13280, %f13278, %f49156, %f13274;
	// end inline asm
	// begin inline asm
	sin.approx.f32  %f13284, %f13280;
	// end inline asm
	// begin inline asm
	fma.rn.f32 %f13286, %f13284, %f49156, %f13280;
	// end inline asm
	// begin inline asm
	sin.approx.f32  %f13290, %f13286;
	// end inline asm
	// begin inline asm
	fma.rn.f32 %f13292, %f13290, %f49156, %f13286;
	// end inline asm
	// begin inline asm
	sin.approx.f32  %f13296, %f13292;
	// end inline asm
	// begin inline asm
	fma.rn.f32 %f13298, %f13296, %f49156, %f13292;
	// end inline asm
	// begin inline asm
	sin.approx.f32  %f13302, %f13298;
	// end inline asm
	// begin inline asm
	fma.rn.f32 %f13304, %f13302, %f49156, %f13298;
	// end inline asm
	// begin inline asm
	sin.approx.f32  %f13308, %f13304;
	// end inline asm
	// begin inline asm
	fma.rn.f32 %f13310, %f13308, %f49156, %f13304;
	// end inline asm
	// begin inline asm
	sin.approx.f32  %f13314, %f13310;
	// end inline asm
	// begin inline asm
	fma.rn.f32 %f13316, %f13314, %f49156, %f13310;
	// end inline asm
	// begin inline asm
	sin.approx.f32  %f13320, %f13316;
	// end inline asm
	// begin inline asm
	fma.rn.f32 %f13322, %f13320, %f49156, %f13316;
	// end inline asm
	// begin inline asm
	sin.approx.f32  %f13326, %f13322;
	// end inline asm
	// begin inline asm
	fma.rn.f32 %f13328, %f13326, %f49156, %f13322;
	// end inline asm
	// begin inline asm
	sin.approx.f32  %f13332, %f13328;
	// end inline asm
	// begin inline asm
	fma.rn.f32 %f13334, %f13332, %f49156, %f13328;
	// end inline asm
	// begin inline asm
	sin.approx.f32  %f13338, %f13334;
	// end inline asm
	// begin inline asm
	fma.rn.f32 %f13340, %f13338, %f49156, %f13334;
	// end inline asm
	// begin inline asm
	sin.approx.f32  %f13344, %f13340;
	// end inline asm
	// begin inline asm
	fma.rn.f32 %f13346, %f13344, %f49156, %f13340;
	// end inline asm
	// begin inline asm
	sin.approx.f32  %f13350, %f13346;
	// end inline asm
	// begin inline asm
	fma.rn.f32 %f13352, %f13350, %f49156, %f13346;
	// end inline asm
	// begin inline asm
	sin.approx.f32  %f13356, %f13352;
	// end inline asm
	// begin inline asm
	fma.rn.f32 %f13358, %f13356, %f49156, %f13352;
	// end inline asm
	// begin inline asm
	sin.approx.f32  %f13362, %f13358;
	// end inline asm
	// begin inline asm
	fma.rn.f32 %f13364, %f13362, %f49156, %f13358;
	// end inline asm
	// begin inline asm
	sin.approx.f32  %f13368, %f13364;
	// end inline asm
	// begin inline asm
	fma.rn.f32 %f13370, %f13368, %f49156, %f13364;
	// end inline asm
	// begin inline asm
	sin.approx.f32  %f13374, %f13370;
	// end inline asm
	// begin inline asm
	fma.rn.f32 %f13376, %f13374, %f49156, %f13370;
	// end inline asm
	// begin inline asm
	sin.approx.f32  %f13380, %f13376;
	// end inline asm
	// begin inline asm
	fma.rn.f32 %f13382, %f13380, %f49156, %f13376;
	// end inline asm
	// begin inline asm
	sin.approx.f32  %f13386, %f13382;
	// end inline asm
	// begin inline asm
	fma.rn.f32 %f13388, %f13386, %f49156, %f13382;
	// end inline asm
	// begin inline asm
	sin.approx.f32  %f13392, %f13388;
	// end inline asm
	// begin inline asm
	fma.rn.f32 %f13394, %f13392, %f49156, %f13388;
	// end inline asm
	// begin inline asm
	sin.approx.f32  %f13398, %f13394;
	// end inline asm
	// begin inline asm
	fma.rn.f32 %f13400, %f13398, %f49156, %f13394;
	// end inline asm
	// begin inline asm
	sin.approx.f32  %f13404, %f13400;
	// end inline asm
	// begin inline asm
	fma.rn.f32 %f13406, %f13404, %f49156, %f13400;
	// end inline asm
	// begin inline asm
	sin.approx.f32  %f13410, %f13406;
	// end inline asm
	// begin inline asm
	fma.rn.f32 %f13412, %f13410, %f49156, %f13406;
	// end inline asm
	// begin inline asm
	sin.approx.f32  %f13416, %f13412;
	// end inline asm
	// begin inline asm
	fma.rn.f32 %f13418, %f13416, %f49156, %f13412;
	// end inline asm
	// begin inline asm
	sin.approx.f32  %f13422, %f13418;
	// end inline asm
	// begin inline asm
	fma.rn.f32 %f13424, %f13422, %f49156, %f13418;
	// end inline asm
	// begin inline asm
	sin.approx.f32  %f13428, %f13424;
	// end inline asm
	// begin inline asm
	fma.rn.f32 %f13430, %f13428, %f49156, %f13424;
	// end inline asm
	// begin inline asm
	sin.approx.f32  %f13434, %f13430;
	// end inline asm
	// begin inline asm
	fma.rn.f32 %f13436, %f13434, %f49156, %f13430;
	// end inline asm
	// begin inline asm
	sin.approx.f32  %f13440, %f13436;
	// end inline asm
	// begin inline asm
	fma.rn.f32 %f13442, %f13440, %f49156, %f13436;
	// end inline asm
	// begin inline asm
	sin.approx.f32  %f13446, %f13442;
	// end inline asm
	// begin inline asm
	fma.rn.f32 %f13448, %f13446, %f49156, %f13442;
	// end inline asm
	// begin inline asm
	sin.approx.f32  %f13452, %f13448;
	// end inline asm
	// begin inline asm
	fma.rn.f32 %f13454, %f13452, %f49156, %f13448;
	// end inline asm
	// begin inline asm
	sin.approx.f32  %f13458, %f13454;
	// end inline asm
	// begin inline asm
	fma.rn.f32 %f13460, %f13458, %f49156, %f13454;
	// end inline asm
	// begin inline asm
	sin.approx.f32  %f13464, %f13460;
	// end inline asm
	// begin inline asm
	fma.rn.f32 %f13466, %f13464, %f49156, %f13460;
	// end inline asm
	// begin inline asm
	sin.approx.f32  %f13470, %f13466;
	// end inline asm
	// begin inline asm
	fma.rn.f32 %f13472, %f13470, %f49156, %f13466;
	// end inline asm
	// begin inline asm
	sin.approx.f32  %f13476, %f13472;
	// end inline asm
	// begin inline asm
	fma.rn.f32 %f13478, %f13476, %f49156, %f13472;
	// end inline asm
	// begin inline asm
	sin.approx.f32  %f13482, %f13478;
	// end inline asm
	// begin inline asm
	fma.rn.f32 %f13484, %f13482, %f49156, %f13478;
	// end inline asm
	// begin inline asm
	sin.approx.f32  %f13488, %f13484;
	// end inline asm
	// begin inline asm
	fma.rn.f32 %f13490, %f13488, %f49156, %f13484;
	// end inline asm
	// begin inline asm
	sin.approx.f32  %f13494, %f13490;
	// end inline asm
	// begin inline asm
	fma.rn.f32 %f13496, %f13494, %f49156, %f13490;
	// end inline asm
	// begin inline asm
	sin.approx.f32  %f13500, %f13496;
	// end inline asm
	// begin inline asm
	fma.rn.f32 %f13502, %f13500, %f49156, %f13496;
	// end inline asm
	// begin inline asm
	sin.approx.f32  %f13506, %f13502;
	// end inline asm
	// begin inline asm
	fma.rn.f32 %f13508, %f13506, %f49156, %f13502;
	// end inline asm
	// begin inline asm
	sin.approx.f32  %f13512, %f13508;
	// end inline asm
	// begin inline asm
	fma.rn.f32 %f13514, %f13512, %f49156, %f13508;
	// end inline asm
	// begin inline asm
	sin.approx.f32  %f13518, %f13514;
	// end inline asm
	// begin inline asm
	fma.rn.f32 %f13520, %f13518, %f49156, %f13514;
	// end inline asm
	// begin inline asm
	sin.approx.f32  %f13524, %f13520;
	// end inline asm
	// begin inline asm
	fma.rn.f32 %f13526, %f13524, %f49156, %f13520;
	// end inline asm
	// begin inline asm
	sin.approx.f32  %f13530, %f13526;
	// end inline asm
	// begin inline asm
	fma.rn.f32 %f13532, %f13530, %f49156, %f13526;
	// end inline asm
	// begin inline asm
	sin.approx.f32  %f13536, %f13532;
	// end inline asm
	// begin inline asm
	fma.rn.f32 %f13538, %f13536, %f49156, %f13532;
	// end inline asm
	// begin inline asm
	sin.approx.f32  %f13542, %f13538;
	// end inline asm
	// begin inline asm
	fma.rn.f32 %f13544, %f13542, %f49156, %f13538;
	// end inline asm
	// begin inline asm
	sin.approx.f32  %f13548, %f13544;
	// end inline asm
	// begin inline asm
	fma.rn.f32 %f13550, %f13548, %f49156, %f13544;
	// end inline asm
	// begin inline asm
	sin.approx.f32  %f13554, %f13550;
	// end inline asm
	// begin inline asm
	fma.rn.f32 %f13556, %f13554, %f49156, %f13550;
	// end inline asm
	// begin inline asm
	sin.approx.f32  %f13560, %f13556;
	// end inline asm
	// begin inline asm
	fma.rn.f32 %f13562, %f13560, %f49156, %f13556;
	// end inline asm
	// begin inline asm
	sin.approx.f32  %f13566, %f13562;
	// end inline asm
	// begin inline asm
	fma.rn.f32 %f13568, %f13566, %f49156, %f13562;
	// end inline asm
	// begin inline asm
	sin.approx.f32  %f13572, %f13568;
	// end inline asm
	// begin inline asm
	fma.rn.f32 %f13574, %f13572, %f49156, %f13568;
	// end inline asm
	// begin inline asm
	sin.approx.f32  %f13578, %f13574;
	// end inline asm
	// begin inline asm
	fma.rn.f32 %f13580, %f13578, %f49156, %f13574;
	// end inline asm
	// begin inline asm
	sin.approx.f32  %f13584, %f13580;
	// end inline asm
	// begin inline asm
	fma.rn.f32 %f13586, %f13584, %f49156, %f13580;
	// end inline asm
	// begin inline asm
	sin.approx.f32  %f13590, %f13586;
	// end inline asm
	// begin inline asm
	fma.rn.f32 %f13592, %f13590, %f49156, %f13586;
	// end inline asm
	// begin inline asm
	sin.approx.f32  %f13596, %f13592;
	// end inline asm
	// begin inline asm
	fma.rn.f32 %f13598, %f13596, %f49156, %f13592;
	// end inline asm
	// begin inline asm
	sin.approx.f32  %f13602, %f13598;
	// end inline asm
	// begin inline asm
	fma.rn.f32 %f13604, %f13602, %f49156, %f13598;
	// end inline asm
	// begin inline asm
	sin.approx.f32  %f13608, %f13604;
	// end inline asm
	// begin inline asm
	fma.rn.f32 %f13610, %f13608, %f49156, %f13604;
	// end inline asm
	// begin inline asm
	sin.approx.f32  %f13614, %f13610;
	// end inline asm
	// begin inline asm
	fma.rn.f32 %f13616, %f13614, %f49156, %f13610;
	// end inline asm
	// begin inline asm
	sin.approx.f32  %f13620, %f13616;
	// end inline asm
	// begin inline asm
	fma.rn.f32 %f13622, %f13620, %f49156, %f13616;
	// end inline asm
	// begin inline asm
	sin.approx.f32  %f13626, %f13622;
	// end inline asm
	// begin inline asm
	fma.rn.f32 %f13628, %f13626, %f49156, %f13622;
	// end inline asm
	// begin inline asm
	sin.approx.f32  %f13632, %f13628;
	// end inline asm
	// begin inline asm
	fma.rn.f32 %f13634, %f13632, %f49156, %f13628;
	// end inline asm
	// begin inline asm
	sin.approx.f32  %f13638, %f13634;
	// end inline asm
	// begin inline asm
	fma.rn.f32 %f13640, %f13638, %f49156, %f13634;
	// end inline asm
	// begin inline asm
	sin.approx.f32  %f13644, %f13640;
	// end inline asm
	// begin inline asm
	fma.rn.f32 %f13646, %f13644, %f49156, %f13640;
	// end inline asm
	// begin inline asm
	sin.approx.f32  %f13650, %f13646;
	// end inline asm
	// begin inline asm
	fma.rn.f32 %f13652, %f13650, %f49156, %f13646;
	// end inline asm
	// begin inline asm
	sin.approx.f32  %f13656, %f13652;
	// end inline asm
	// begin inline asm
	fma.rn.f32 %f13658, %f13656, %f49156, %f13652;
	// end inline asm
	// begin inline asm
	sin.approx.f32  %f13662, %f13658;
	// end inline asm
	// begin inline asm
	fma.rn.f32 %f13664, %f13662, %f49156, %f13658;
	// end inline asm
	// begin inline asm
	sin.approx.f32  %f13668, %f13664;
	// end inline asm
	// begin inline asm
	fma.rn.f32 %f13670, %f13668, %f49156, %f13664;
	// end inline asm
	// begin inline asm
	sin.approx.f32  %f13674, %f13670;
	// end inline asm
	// begin inline asm
	fma.rn.f32 %f13676, %f13674, %f49156, %f13670;
	// end inline asm
	// begin inline asm
	sin.approx.f32  %f13680, %f13676;
	// end inline asm
	// begin inline asm
	fma.rn.f32 %f13682, %f13680, %f49156, %f13676;
	// end inline asm
	// begin inline asm
	sin.approx.f32  %f13686, %f13682;
	// end inline asm
	// begin inline asm
	fma.rn.f32 %f13688, %f13686, %f49156, %f13682;
	// end inline asm
	// begin inline asm
	sin.approx.f32  %f13692, %f13688;
	// end inline asm
	// begin inline asm
	fma.rn.f32 %f13694, %f13692, %f49156, %f13688;
	// end inline asm
	// begin inline asm
	sin.approx.f32  %f13698, %f13694;
	// end inline asm
	// begin inline asm
	fma.rn.f32 %f13700, %f13698, %f49156, %f13694;
	// end inline asm
	// begin inline asm
	sin.approx.f32  %f13704, %f13700;
	// end inline asm
	// begin inline asm
	fma.rn.f32 %f13706, %f13704, %f49156, %f13700;
	// end inline asm
	// begin inline asm
	sin.approx.f32  %f13710, %f13706;
	// end inline asm
	// begin inline asm
	fma.rn.f32 %f13712, %f13710, %f49156, %f13706;
	// end inline asm
	// begin inline asm
	sin.approx.f32  %f13716, %f13712;
	// end inline asm
	// begin inline asm
	fma.rn.f32 %f13718, %f13716, %f49156, %f13712;
	// end inline asm
	// begin inline asm
	sin.approx.f32  %f13722, %f13718;
	// end inline asm
	// begin inline asm
	fma.rn.f32 %f13724, %f13722, %f49156, %f13718;
	// end inline asm
	// begin inline asm
	sin.approx.f32  %f13728, %f13724;
	// end inline asm
	// begin inline asm
	fma.rn.f32 %f13730, %f13728, %f49156, %f13724;
	// end inline asm
	// begin inline asm
	sin.approx.f32  %f13734, %f13730;
	// end inline asm
	// begin inline asm
	fma.rn.f32 %f13736, %f13734, %f49156, %f13730;
	// end inline asm
	// begin inline asm
	sin.approx.f32  %f13740, %f13736;
	// end inline asm
	// begin inline asm
	fma.rn.f32 %f13742, %f13740, %f49156, %f13736;
	// end inline asm
	// begin inline asm
	sin.approx.f32  %f13746, %f13742;
	// end inline asm
	// begin inline asm
	fma.rn.f32 %f13748, %f13746, %f49156, %f13742;
	// end inline asm
	// begin inline asm
	sin.approx.f32  %f13752, %f13748;
	// end inline asm
	// begin inline asm
	fma.rn.f32 %f13754, %f13752, %f49156, %f13748;
	// end inline asm
	// begin inline asm
	sin.approx.f32  %f13758, %f13754;
	// end inline asm
	// begin inline asm
	fma.rn.f32 %f13760, %f13758, %f49156, %f13754;
	// end inline asm
	// begin inline asm
	sin.approx.f32  %f13764, %f13760;
	// end inline asm
	// begin inline asm
	fma.rn.f32 %f13766, %f13764, %f49156, %f13760;
	// end inline asm
	// begin inline asm
	sin.approx.f32  %f13770, %f13766;
	// end inline asm
	// begin inline asm
	fma.rn.f32 %f13772, %f13770, %f49156, %f13766;
	// end inline asm
	// begin inline asm
	sin.approx.f32  %f13776, %f13772;
	// end inline asm
	// begin inline asm
	fma.rn.f32 %f13778, %f13776, %f49156, %f13772;
	// end inline asm
	// begin inline asm
	sin.approx.f32  %f13782, %f13778;
	// end inline asm
	// begin inline asm
	fma.rn.f32 %f13784, %f13782, %f49156, %f13778;
	// end inline asm
	// begin inline asm
	sin.approx.f32  %f13788, %f13784;
	// end inline asm
	// begin inline asm
	fma.rn.f32 %f13790, %f13788, %f49156, %f13784;
	// end inline asm
	// begin inline asm
	sin.approx.f32  %f13794, %f13790;
	// end inline asm
	// begin inline asm
	fma.rn.f32 %f13796, %f13794, %f49156, %f13790;
	// end inline asm
	// begin inline asm
	sin.approx.f32  %f13800, %f13796;
	// end inline asm
	// begin inline asm
	fma.rn.f32 %f13802, %f13800, %f49156, %f13796;
	// end inline asm
	// begin inline asm
	sin.approx.f32  %f13806, %f13802;
	// end inline asm
	// begin inline asm
	fma.rn.f32 %f13808, %f13806, %f49156, %f13802;
	// end inline asm
	// begin inline asm
	sin.approx.f32  %f13812, %f13808;
	// end inline asm
	// begin inline asm
	fma.rn.f32 %f13814, %f13812, %f49156, %f13808;
	// end inline asm
	// begin inline asm
	sin.approx.f32  %f13818, %f13814;
	// end inline asm
	// begin inline asm
	fma.rn.f32 %f13820, %f13818, %f49156, %f13814;
	// end inline asm
	// begin inline asm
	sin.approx.f32  %f13824, %f13820;
	// end inline asm
	// begin inline asm
	fma.rn.f32 %f13826, %f13824, %f49156, %f13820;
	// end inline asm
	// begin inline asm
	sin.approx.f32  %f13830, %f13826;
	// end inline asm
	// begin inline asm
	fma.rn.f32 %f13832, %f13830, %f49156, %f13826;
	// end inline asm
	// begin inline asm
	sin.approx.f32  %f13836, %f13832;
	// end inline asm
	// begin inline asm
	fma.rn.f32 %f13838, %f13836, %f49156, %f13832;
	// end inline asm
	// begin inline asm
	sin.approx.f32  %f13842, %f13838;
	// end inline asm
	// begin inline asm
	fma.rn.f32 %f13844, %f13842, %f49156, %f13838;
	// end inline asm
	// begin inline asm
	sin.approx.f32  %f13848, %f13844;
	// end inline asm
	// begin inline asm
	fma.rn.f32 %f13850, %f13848, %f49156, %f13844;
	// end inline asm
	// begin inline asm
	sin.approx.f32  %f13854, %f13850;
	// end inline asm
	// begin inline asm
	fma.rn.f32 %f13856, %f13854, %f49156, %f13850;
	// end inline asm
	// begin inline asm
	sin.approx.f32  %f13860, %f13856;
	// end inline asm
	// begin inline asm
	fma.rn.f32 %f13862, %f13860, %f49156, %f13856;
	// end inline asm
	// begin inline asm
	sin.approx.f32  %f13866, %f13862;
	// end inline asm
	// begin inline asm
	fma.rn.f32 %f13868, %f13866, %f49156, %f13862;
	// end inline asm
	// begin inline asm
	sin.approx.f32  %f13872, %f13868;
	// end inline asm
	// begin inline asm
	fma.rn.f32 %f13874, %f13872, %f49156, %f13868;
	// end inline asm
	// begin inline asm
	sin.approx.f32  %f13878, %f13874;
	// end inline asm
	// begin inline asm
	fma.rn.f32 %f13880, %f13878, %f49156, %f13874;
	// end inline asm
	// begin inline asm
	sin.approx.f32  %f13884, %f13880;
	// end inline asm
	// begin inline asm
	fma.rn.f32 %f13886, %f13884, %f49156, %f13880;
	// end inline asm
	// begin inline asm
	sin.approx.f32  %f13890, %f13886;
	// end inline asm
	// begin inline asm
	fma.rn.f32 %f13892, %f13890, %f49156, %f13886;
	// end inline asm
	// begin inline asm
	sin.approx.f32  %f13896, %f13892;
	// end inline asm
	// begin inline asm
	fma.rn.f32 %f13898, %f13896, %f49156, %f13892;
	// end inline asm
	// begin inline asm
	sin.approx.f32  %f13902, %f13898;
	// end inline asm
	// begin inline asm
	fma.rn.f32 %f13904, %f13902, %f49156, %f13898;
	// end inline asm
	// begin inline asm
	sin.approx.f32  %f13908, %f13904;
	// end inline asm
	// begin inline asm
	fma.rn.f32 %f13910, %f13908, %f49156, %f13904;
	// end inline asm
	// begin inline asm
	sin.approx.f32  %f13914, %f13910;
	// end inline asm
	// begin inline asm
	fma.rn.f32 %f13916, %f13914, %f49156, %f13910;
	// end inline asm
	// begin inline asm
	sin.approx.f32  %f13920, %f13916;
	// end inline asm
	// begin inline asm
	fma.rn.f32 %f13922, %f13920, %f49156, %f13916;
	// end inline asm
	// begin inline asm
	sin.approx.f32  %f13926, %f13922;
	// end inline asm
	// begin inline asm
	fma.rn.f32 %f13928, %f13926, %f49156, %f13922;
	// end inline asm
	// begin inline asm
	sin.approx.f32  %f13932, %f13928;
	// end inline asm
	// begin inline asm
	fma.rn.f32 %f13934, %f13932, %f49156, %f13928;
	// end inline asm
	// begin inline asm
	sin.approx.f32  %f13938, %f13934;
	// end inline asm
	// begin inline asm
	fma.rn.f32 %f13940, %f13938, %f49156, %f13934;
	// end inline asm
	// begin inline asm
	sin.approx.f32  %f13944, %f13940;
	// end inline asm
	// begin inline asm
	fma.rn.f32 %f13946, %f13944, %f49156, %f13940;
	// end inline asm
	// begin inline asm
	sin.approx.f32  %f13950, %f13946;
	// end inline asm
	// begin inline asm
	fma.rn.f32 %f13952, %f13950, %f49156, %f13946;
	// end inline asm
	// begin inline asm
	sin.approx.f32  %f13956, %f13952;
	// end inline asm
	// begin inline asm
	fma.rn.f32 %f13958, %f13956, %f49156, %f13952;
	// end inline asm
	// begin inline asm
	sin.approx.f32  %f13962, %f13958;
	// end inline asm
	// begin inline asm
	fma.rn.f32 %f13964, %f13962, %f49156, %f13958;
	// end inline asm
	// begin inline asm
	sin.approx.f32  %f13968, %f13964;
	// end inline asm
	// begin inline asm
	fma.rn.f32 %f13970, %f13968, %f49156, %f13964;
	// end inline asm
	// begin inline asm
	sin.approx.f32  %f13974, %f13970;
	// end inline asm
	// begin inline asm
	fma.rn.f32 %f13976, %f13974, %f49156, %f13970;
	// end inline asm
	// begin inline asm
	sin.approx.f32  %f13980, %f13976;
	// end inline asm
	// begin inline asm
	fma.rn.f32 %f13982, %f13980, %f49156, %f13976;
	// end inline asm
	// begin inline asm
	sin.approx.f32  %f13986, %f13982;
	// end inline asm
	// begin inline asm
	fma.rn.f32 %f13988, %f13986, %f49156, %f13982;
	// end inline asm
	// begin inline asm
	sin.approx.f32  %f13992, %f13988;
	// end inline asm
	// begin inline asm
	fma.rn.f32 %f13994, %f13992, %f49156, %f13988;
	// end inline asm
	// begin inline asm
	sin.approx.f32  %f13998, %f13994;
	// end inline asm
	// begin inline asm
	fma.rn.f32 %f14000, %f13998, %f49156, %f13994;
	// end inline asm
	// begin inline asm
	sin.approx.f32  %f14004, %f14000;
	// end inline asm
	// begin inline asm
	fma.rn.f32 %f14006, %f14004, %f49156, %f14000;
	// end inline asm
	// begin inline asm
	sin.approx.f32  %f14010, %f14006;
	// end inline asm
	// begin inline asm
	fma.rn.f32 %f14012, %f14010, %f49156, %f14006;
	// end inline asm
	// begin inline asm
	sin.approx.f32  %f14016, %f14012;
	// end inline asm
	// begin inline asm
	fma.rn.f32 %f14018, %f14016, %f49156, %f14012;
	// end inline asm
	// begin inline asm
	sin.approx.f32  %f14022, %f14018;
	// end inline asm
	// begin inline asm
	fma.rn.f32 %f14024, %f14022, %f49156, %f14018;
	// end inline asm
	// begin inline asm
	sin.approx.f32  %f14028, %f14024;
	// end inline asm
	// begin inline asm
	fma.rn.f32 %f14030, %f14028, %f49156, %f14024;
	// end inline asm
	// begin inline asm
	sin.approx.f32  %f14034, %f14030;
	// end inline asm
	// begin inline asm
	fma.rn.f32 %f14036, %f14034, %f49156, %f14030;
	// end inline asm
	// begin inline asm
	sin.approx.f32  %f14040, %f14036;
	// end inline asm
	// begin inline asm
	fma.rn.f32 %f14042, %f14040, %f49156, %f14036;
	// end inline asm
	// begin inline asm
	sin.approx.f32  %f14046, %f14042;
	// end inline asm
	// begin inline asm
	fma.rn.f32 %f14048, %f14046, %f49156, %f14042;
	// end inline asm
	// begin inline asm
	sin.approx.f32  %f14052, %f14048;
	// end inline asm
	// begin inline asm
	fma.rn.f32 %f14054, %f14052, %f49156, %f14048;
	// end inline asm
	// begin inline asm
	sin.approx.f32  %f14058, %f14054;
	// end inline asm
	// begin inline asm
	fma.rn.f32 %f14060, %f14058, %f49156, %f14054;
	// end inline asm
	// begin inline asm
	sin.approx.f32  %f14064, %f14060;
	// end inline asm
	// begin inline asm
	fma.rn.f32 %f14066, %f14064, %f49156, %f14060;
	// end inline asm
	// begin inline asm
	sin.approx.f32  %f14070, %f14066;
	// end inline asm
	// begin inline asm
	fma.rn.f32 %f14072, %f14070, %f49156, %f14066;
	// end inline asm
	// begin inline asm
	sin.approx.f32  %f14076, %f14072;
	// end inline asm
	// begin inline asm
	fma.rn.f32 %f14078, %f14076, %f49156, %f14072;
	// end inline asm
	// begin inline asm
	sin.approx.f32  %f14082, %f14078;
	// end inline asm
	// begin inline asm
	fma.rn.f32 %f14084, %f14082, %f49156, %f14078;
	// end inline asm
	// begin inline asm
	sin.approx.f32  %f14088, %f14084;
	// end inline asm
	// begin inline asm
	fma.rn.f32 %f14090, %f14088, %f49156, %f14084;
	// end inline asm
	// begin inline asm
	sin.approx.f32  %f14094, %f14090;
	// end inline asm
	// begin inline asm
	fma.rn.f32 %f14096, %f14094, %f49156, %f14090;
	// end inline asm
	// begin inline asm
	sin.approx.f32  %f14100, %f14096;
	// end inline asm
	// begin inline asm
	fma.rn.f32 %f14102, %f14100, %f49156, %f14096;
	// end inline asm
	// begin inline asm
	sin.approx.f32  %f14106, %f14102;
	// end inline asm
	// begin inline asm
	fma.rn.f32 %f14108, %f14106, %f49156, %f14102;
	// end inline asm
	// begin inline asm
	sin.approx.f32  %f14112, %f14108;
	// end inline asm
	// begin inline asm
	fma.rn.f32 %f14114, %f14112, %f49156, %f14108;
	// end inline asm
	// begin inline asm
	sin.approx.f32  %f14118, %f14114;
	// end inline asm
	// begin inline asm
	fma.rn.f32 %f14120, %f14118, %f49156, %f14114;
	// end inline asm
	// begin inline asm
	sin.approx.f32  %f14124, %f14120;
	// end inline asm
	// begin inline asm
	fma.rn.f32 %f14126, %f14124, %f49156, %f14120;
	// end inline asm
	// begin inline asm
	sin.approx.f32  %f14130, %f14126;
	// end inline asm
	// begin inline asm
	fma.rn.f32 %f14132, %f14130, %f49156, %f14126;
	// end inline asm
	// begin inline asm
	sin.approx.f32  %f14136, %f14132;
	// end inline asm
	// begin inline asm
	fma.rn.f32 %f14138, %f14136, %f49156, %f14132;
	// end inline asm
	// begin inline asm
	sin.approx.f32  %f14142, %f14138;
	// end inline asm
	// begin inline asm
	fma.rn.f32 %f14144, %f14142, %f49156, %f14138;
	// end inline asm
	// begin inline asm
	sin.approx.f32  %f14148, %f14144;
	// end inline asm
	// begin inline asm
	fma.rn.f32 %f14150, %f14148, %f49156, %f14144;
	// end inline asm
	// begin inline asm
	sin.approx.f32  %f14154, %f14150;
	// end inline asm
	// begin inline asm
	fma.rn.f32 %f14156, %f14154, %f49156, %f14150;
	// end inline asm
	// begin inline asm
	sin.approx.f32  %f14160, %f14156;
	// end inline asm
	// begin inline asm
	fma.rn.f32 %f14162, %f14160, %f49156, %f14156;
	// end inline asm
	// begin inline asm
	sin.approx.f32  %f14166, %f14162;
	// end inline asm
	// begin inline asm
	fma.rn.f32 %f14168, %f14166, %f49156, %f14162;
	// end inline asm
	// begin inline asm
	sin.approx.f32  %f14172, %f14168;
	// end inline asm
	// begin inline asm
	fma.rn.f32 %f14174, %f14172, %f49156, %f14168;
	// end inline asm
	// begin inline asm
	sin.approx.f32  %f14178, %f14174;
	// end inline asm
	// begin inline asm
	fma.rn.f32 %f14180, %f14178, %f49156, %f14174;
	// end inline asm
	// begin inline asm
	sin.approx.f32  %f14184, %f14180;
	// end inline asm
	// begin inline asm
	fma.rn.f32 %f14186, %f14184, %f49156, %f14180;
	// end inline asm
	// begin inline asm
	sin.approx.f32  %f14190, %f14186;
	// end inline asm
	// begin inline asm
	fma.rn.f32 %f14192, %f14190, %f49156, %f14186;
	// end inline asm
	// begin inline asm
	sin.approx.f32  %f14196, %f14192;
	// end inline asm
	// begin inline asm
	fma.rn.f32 %f14198, %f14196, %f49156, %f14192;
	// end inline asm
	// begin inline asm
	sin.approx.f32  %f14202, %f14198;
	// end inline asm
	// begin inline asm
	fma.rn.f32 %f14204, %f14202, %f49156, %f14198;
	// end inline asm
	// begin inline asm
	sin.approx.f32  %f14208, %f14204;
	// end inline asm
	// begin inline asm
	fma.rn.f32 %f14210, %f14208, %f49156, %f14204;
	// end inline asm
	// begin inline asm
	sin.approx.f32  %f14214, %f14210;
	// end inline asm
	// begin inline asm
	fma.rn.f32 %f14216, %f14214, %f49156, %f14210;
	// end inline asm
	// begin inline asm
	sin.approx.f32  %f14220, %f14216;
	// end inline asm
	// begin inline asm
	fma.rn.f32 %f14222, %f14220, %f49156, %f14216;
	// end inline asm
	// begin inline asm
	sin.approx.f32  %f14226, %f14222;
	// end inline asm
	// begin inline asm
	fma.rn.f32 %f14228, %f14226, %f49156, %f14222;
	// end inline asm
	// begin inline asm
	sin.approx.f32  %f14232, %f14228;
	// end inline asm
	// begin inline asm
	fma.rn.f32 %f14234, %f14232, %f49156, %f14228;
	// end inline asm
	// begin inline asm
	sin.approx.f32  %f14238, %f14234;
	// end inline asm
	// begin inline asm
	fma.rn.f32 %f14240, %f14238, %f49156, %f14234;
	// end inline asm
	// begin inline asm
	sin.approx.f32  %f14244, %f14240;
	// end inline asm
	// begin inline asm
	fma.rn.f32 %f14246, %f14244, %f49156, %f14240;
	// end inline asm
	// begin inline asm
	sin.approx.f32  %f14250, %f14246;
	// end inline asm
	// begin inline asm
	fma.rn.f32 %f14252, %f14250, %f49156, %f14246;
	// end inline asm
	// begin inline asm
	sin.approx.f32  %f14256, %f14252;
	// end inline asm
	// begin inline asm
	fma.rn.f32 %f14258, %f14256, %f49156, %f14252;
	// end inline asm
	// begin inline asm
	sin.approx.f32  %f14262, %f14258;
	// end inline asm
	// begin inline asm
	fma.rn.f32 %f14264, %f14262, %f49156, %f14258;
	// end inline asm
	// begin inline asm
	sin.approx.f32  %f14268, %f14264;
	// end inline asm
	// begin inline asm
	fma.rn.f32 %f14270, %f14268, %f49156, %f14264;
	// end inline asm
	// begin inline asm
	sin.approx.f32  %f14274, %f14270;
	// end inline asm
	// begin inline asm
	fma.rn.f32 %f14276, %f14274, %f49156, %f14270;
	// end inline asm
	// begin inline asm
	sin.approx.f32  %f14280, %f14276;
	// end inline asm
	// begin inline asm
	fma.rn.f32 %f14282, %f14280, %f49156, %f14276;
	// end inline asm
	// begin inline asm
	sin.approx.f32  %f14286, %f14282;
	// end inline asm
	// begin inline asm
	fma.rn.f32 %f14288, %f14286, %f49156, %f14282;
	// end inline asm
	// begin inline asm
	sin.approx.f32  %f14292, %f14288;
	// end inline asm
	// begin inline asm
	fma.rn.f32 %f14294, %f14292, %f49156, %f14288;
	// end inline asm
	// begin inline asm
	sin.approx.f32  %f14298, %f14294;
	// end inline asm
	// begin inline asm
	fma.rn.f32 %f14300, %f14298, %f49156, %f14294;
	// end inline asm
	// begin inline asm
	sin.approx.f32  %f14304, %f14300;
	// end inline asm
	// begin inline asm
	fma.rn.f32 %f14306, %f14304, %f49156, %f14300;
	// end inline asm
	// begin inline asm
	sin.approx.f32  %f14310, %f14306;
	// end inline asm
	// begin inline asm
	fma.rn.f32 %f14312, %f14310, %f49156, %f14306;
	// end inline asm
	// begin inline asm
	sin.approx.f32  %f14316, %f14312;
	// end inline asm
	// begin inline asm
	fma.rn.f32 %f14318, %f14316, %f49156, %f14312;
	// end inline asm
	// begin inline asm
	sin.approx.f32  %f14322, %f14318;
	// end inline asm
	// begin inline asm
	fma.rn.f32 %f14324, %f14322, %f49156, %f14318;
	// end inline asm
	// begin inline asm
	sin.approx.f32  %f14328, %f14324;
	// end inline asm
	// begin inline asm
	fma.rn.f32 %f14330, %f14328, %f49156, %f14324;
	// end inline asm
	// begin inline asm
	sin.approx.f32  %f14334, %f14330;
	// end inline asm
	// begin inline asm
	fma.rn.f32 %f14336, %f14334, %f49156, %f14330;
	// end inline asm
	// begin inline asm
	sin.approx.f32  %f14340, %f14336;
	// end inline asm
	// begin inline asm
	fma.rn.f32 %f14342, %f14340, %f49156, %f14336;
	// end inline asm
	// begin inline asm
	sin.approx.f32  %f14346, %f14342;
	// end inline asm
	// begin inline asm
	fma.rn.f32 %f14348, %f14346, %f49156, %f14342;
	// end inline asm
	// begin inline asm
	sin.approx.f32  %f14352, %f14348;
	// end inline asm
	// begin inline asm
	fma.rn.f32 %f14354, %f14352, %f49156, %f14348;
	// end inline asm
	// begin inline asm
	sin.approx.f32  %f14358, %f14354;
	// end inline asm
	// begin inline asm
	fma.rn.f32 %f14360, %f14358, %f49156, %f14354;
	// end inline asm
	// begin inline asm
	sin.approx.f32  %f14364, %f14360;
	// end inline asm
	// begin inline asm
	fma.rn.f32 %f14366, %f14364, %f49156, %f14360;
	// end inline asm
	// begin inline asm
	sin.approx.f32  %f14370, %f14366;
	// end inline asm
	// begin inline asm
	fma.rn.f32 %f14372, %f14370, %f49156, %f14366;
	// end inline asm
	// begin inline asm
	sin.approx.f32  %f14376, %f14372;
	// end inline asm
	// begin inline asm
	fma.rn.f32 %f14378, %f14376, %f49156, %f14372;
	// end inline asm
	// begin inline asm
	sin.approx.f32  %f14382, %f14378;
	// end inline asm
	// begin inline asm
	fma.rn.f32 %f14384, %f14382, %f49156, %f14378;
	// end inline asm
	// begin inline asm
	sin.approx.f32  %f14388, %f14384;
	// end inline asm
	// begin inline asm
	fma.rn.f32 %f14390, %f14388, %f49156, %f14384;
	// end inline asm
	// begin inline asm
	sin.approx.f32  %f14394, %f14390;
	// end inline asm
	// begin inline asm
	fma.rn.f32 %f14396, %f14394, %f49156, %f14390;
	// end inline asm
	// begin inline asm
	sin.approx.f32  %f14400, %f14396;
	// end inline asm
	// begin inline asm
	fma.rn.f32 %f14402, %f14400, %f49156, %f14396;
	// end inline asm
	// begin inline asm
	sin.approx.f32  %f14406, %f14402;
	// end inline asm
	// begin inline asm
	fma.rn.f32 %f14408, %f14406, %f49156, %f14402;
	// end inline asm
	// begin inline asm
	sin.approx.f32  %f14412, %f14408;
	// end inline asm
	// begin inline asm
	fma.rn.f32 %f14414, %f14412, %f49156, %f14408;
	// end inline asm
	// begin inline asm
	sin.approx.f32  %f14418, %f14414;
	// end inline asm
	// begin inline asm
	fma.rn.f32 %f14420, %f14418, %f49156, %f14414;
	// end inline asm
	// begin inline asm
	sin.approx.f32  %f14424, %f14420;
	// end inline asm
	// begin inline asm
	fma.rn.f32 %f14426, %f14424, %f49156, %f14420;
	// end inline asm
	// begin inline asm
	sin.approx.f32  %f14430, %f14426;
	// end inline asm
	// begin inline asm
	fma.rn.f32 %f14432, %f14430, %f49156, %f14426;
	// end inline asm
	// begin inline asm
	sin.approx.f32  %f14436, %f14432;
	// end inline asm
	// begin inline asm
	fma.rn.f32 %f14438, %f14436, %f49156, %f14432;
	// end inline asm
	// begin inline asm
	sin.approx.f32  %f14442, %f14438;
	// end inline asm
	// begin inline asm
	fma.rn.f32 %f14444, %f14442, %f49156, %f14438;
	// end inline asm
	// begin inline asm
	sin.approx.f32  %f14448, %f14444;
	// end inline asm
	// begin inline asm
	fma.rn.f32 %f14450, %f14448, %f49156, %f14444;
	// end inline asm
	// begin inline asm
	sin.approx.f32  %f14454, %f14450;
	// end inline asm
	// begin inline asm
	fma.rn.f32 %f14456, %f14454, %f49156, %f14450;
	// end inline asm
	// begin inline asm
	sin.approx.f32  %f14460, %f14456;
	// end inline asm
	// begin inline asm
	fma.rn.f32 %f14462, %f14460, %f49156, %f14456;
	// end inline asm
	// begin inline asm
	sin.approx.f32  %f14466, %f14462;
	// end inline asm
	// begin inline asm
	fma.rn.f32 %f14468, %f14466, %f49156, %f14462;
	// end inline asm
	// begin inline asm
	sin.approx.f32  %f14472, %f14468;
	// end inline asm
	// begin inline asm
	fma.rn.f32 %f14474, %f14472, %f49156, %f14468;
	// end inline asm
	// begin inline asm
	sin.approx.f32  %f14478, %f14474;
	// end inline asm
	// begin inline asm
	fma.rn.f32 %f14480, %f14478, %f49156, %f14474;
	// end inline asm
	// begin inline asm
	sin.approx.f32  %f14484, %f14480;
	// end inline asm
	// begin inline asm
	fma.rn.f32 %f14486, %f14484, %f49156, %f14480;
	// end inline asm
	// begin inline asm
	sin.approx.f32  %f14490, %f14486;
	// end inline asm
	// begin inline asm
	fma.rn.f32 %f14492, %f14490, %f49156, %f14486;
	// end inline asm
	// begin inline asm
	sin.approx.f32  %f14496, %f14492;
	// end inline asm
	// begin inline asm
	fma.rn.f32 %f14498, %f14496, %f49156, %f14492;
	// end inline asm
	// begin inline asm
	sin.approx.f32  %f14502, %f14498;
	// end inline asm
	// begin inline asm
	fma.rn.f32 %f14504, %f14502, %f49156, %f14498;
	// end inline asm
	// begin inline asm
	sin.approx.f32  %f14508, %f14504;
	// end inline asm
	// begin inline asm
	fma.rn.f32 %f14510, %f14508, %f49156, %f14504;
	// end inline asm
	// begin inline asm
	sin.approx.f32  %f14514, %f14510;
	// end inline asm
	// begin inline asm
	fma.rn.f32 %f14516, %f14514, %f49156, %f14510;
	// end inline asm
	// begin inline asm
	sin.approx.f32  %f14520, %f14516;
	// end inline asm
	// begin inline asm
	fma.rn.f32 %f14522, %f14520, %f49156, %f14516;
	// end inline asm
	// begin inline asm
	sin.approx.f32  %f14526, %f14522;
	// end inline asm
	// begin inline asm
	fma.rn.f32 %f14528, %f14526, %f49156, %f14522;
	// end inline asm
	// begin inline asm
	sin.approx.f32  %f14532, %f14528;
	// end inline asm
	// begin inline asm
	fma.rn.f32 %f14534, %f14532, %f49156, %f14528;
	// end inline asm
	// begin inline asm
	sin.approx.f32  %f14538, %f14534;
	// end inline asm
	// begin inline asm
	fma.rn.f32 %f14540, %f14538, %f49156, %f14534;
	// end inline asm
	// begin inline asm
	sin.approx.f32  %f14544, %f14540;
	// end inline asm
	// begin inline asm
	fma.rn.f32 %f14546, %f14544, %f49156, %f14540;
	// end inline asm
	// begin inline asm
	sin.approx.f32  %f14550, %f14546;
	// end inline asm
	// begin inline asm
	fma.rn.f32 %f14552, %f14550, %f49156, %f14546;
	// end inline asm
	// begin inline asm
	sin.approx.f32  %f14556, %f14552;
	// end inline asm
	// begin inline asm
	fma.rn.f32 %f14558, %f14556, %f49156, %f14552;
	// end inline asm
	// begin inline asm
	sin.approx.f32  %f14562, %f14558;
	// end inline asm
	// begin inline asm
	fma.rn.f32 %f14564, %f14562, %f49156, %f14558;
	// end inline asm
	// begin inline asm
	sin.approx.f32  %f14568, %f14564;
	// end inline asm
	// begin inline asm
	fma.rn.f32 %f14570, %f14568, %f49156, %f14564;
	// end inline asm
	// begin inline asm
	sin.approx.f32  %f14574, %f14570;
	// end inline asm
	// begin inline asm
	fma.rn.f32 %f14576, %f14574, %f49156, %f14570;
	// end inline asm
	// begin inline asm
	sin.approx.f32  %f14580, %f14576;
	// end inline asm
	// begin inline asm
	fma.rn.f32 %f14582, %f14580, %f49156, %f14576;
	// end inline asm
	// begin inline asm
	sin.approx.f32  %f14586, %f14582;
	// end inline asm
	// begin inline asm
	fma.rn.f32 %f14588, %f14586, %f49156, %f14582;
	// end inline asm
	// begin inline asm
	sin.approx.f32  %f14592, %f14588;
	// end inline asm
	// begin inline asm
	fma.rn.f32 %f14594, %f14592, %f49156, %f14588;
	// end inline asm
	// begin inline asm
	sin.approx.f32  %f14598, %f14594;
	// end inline asm
	// begin inline asm
	fma.rn.f32 %f14600, %f14598, %f49156, %f14594;
	// end inline asm
	// begin inline asm
	sin.approx.f32  %f14604, %f14600;
	// end inline asm
	// begin inline asm
	fma.rn.f32 %f14606, %f14604, %f49156, %f14600;
	// end inline asm
	// begin inline asm
	sin.approx.f32  %f14610, %f14606;
	// end inline asm
	// begin inline asm
	fma.rn.f32 %f14612, %f14610, %f49156, %f14606;
	// end inline asm
	// begin inline asm
	sin.approx.f32  %f14616, %f14612;
	// end inline asm
	// begin inline asm
	fma.rn.f32 %f14618, %f14616, %f49156, %f14612;
	// end inline asm
	// begin inline asm
	sin.approx.f32  %f14622, %f14618;
	// end inline asm
	// begin inline asm
	fma.rn.f32 %f14624, %f14622, %f49156, %f14618;
	// end inline asm
	// begin inline asm
	sin.approx.f32  %f14628, %f14624;
	// end inline asm
	// begin inline asm
	fma.rn.f32 %f14630, %f14628, %f49156, %f14624;
	// end inline asm
	// begin inline asm
	sin.approx.f32  %f14634, %f14630;
	// end inline asm
	// begin inline asm
	fma.rn.f32 %f14636, %f14634, %f49156, %f14630;
	// end inline asm
	// begin inline asm
	sin.approx.f32  %f14640, %f14636;
	// end inline asm
	// begin inline asm
	fma.rn.f32 %f14642, %f14640, %f49156, %f14636;
	// end inline asm
	// begin inline asm
	sin.approx.f32  %f14646, %f14642;
	// end inline asm
	// begin inline asm
	fma.rn.f32 %f14648, %f14646, %f49156, %f14642;
	// end inline asm
	// begin inline asm
	sin.approx.f32  %f14652, %f14648;
	// end inline asm
	// begin inline asm
	fma.rn.f32 %f14654, %f14652, %f49156, %f14648;
	// end inline asm
	// begin inline asm
	sin.approx.f32  %f14658, %f14654;
	// end inline asm
	// begin inline asm
	fma.rn.f32 %f14660, %f14658, %f49156, %f14654;
	// end inline asm
	// begin inline asm
	sin.approx.f32  %f14664, %f14660;
	// end inline asm
	// begin inline asm
	fma.rn.f32 %f14666, %f14664, %f49156, %f14660;
	// end inline asm
	// begin inline asm
	sin.approx.f32  %f14670, %f14666;
	// end inline asm
	// begin inline asm
	fma.rn.f32 %f14672, %f14670, %f49156, %f14666;
	// end inline asm
	// begin inline asm
	sin.approx.f32  %f14676, %f14672;
	// end inline asm
	// begin inline asm
	fma.rn.f32 %f14678, %f14676, %f49156, %f14672;
	// end inline asm
	// begin inline asm
	sin.approx.f32  %f14682, %f14678;
	// end inline asm
	// begin inline asm
	fma.rn.f32 %f14684, %f14682, %f49156, %f14678;
	// end inline asm
	// begin inline asm
	sin.approx.f32  %f14688, %f14684;
	// end inline asm
	// begin inline asm
	fma.rn.f32 %f14690, %f14688, %f49156, %f14684;
	// end inline asm
	// begin inline asm
	sin.approx.f32  %f14694, %f14690;
	// end inline asm
	// begin inline asm
	fma.rn.f32 %f14696, %f14694, %f49156, %f14690;
	// end inline asm
	// begin inline asm
	sin.approx.f32  %f14700, %f14696;
	// end inline asm
	// begin inline asm
	fma.rn.f32 %f14702, %f14700, %f49156, %f14696;
	// end inline asm
	// begin inline asm
	sin.approx.f32  %f14706, %f14702;
	// end inline asm
	// begin inline asm
	fma.rn.f32 %f14708, %f14706, %f49156, %f14702;
	// end inline asm
	// begin inline asm
	sin.approx.f32  %f14712, %f14708;
	// end inline asm
	// begin inline asm
	fma.rn.f32 %f14714, %f14712, %f49156, %f14708;
	// end inline asm
	// begin inline asm
	sin.approx.f32  %f14718, %f14714;
	// end inline asm
	// begin inline asm
	fma.rn.f32 %f14720, %f14718, %f49156, %f14714;
	// end inline asm
	// begin inline asm
	sin.approx.f32  %f14724, %f14720;
	// end inline asm
	// begin inline asm
	fma.rn.f32 %f14726, %f14724, %f49156, %f14720;
	// end inline asm
	// begin inline asm
	sin.approx.f32  %f14730, %f14726;
	// end inline asm
	// begin inline asm
	fma.rn.f32 %f14732, %f14730, %f49156, %f14726;
	// end inline asm
	// begin inline asm
	sin.approx.f32  %f14736, %f14732;
	// end inline asm
	// begin inline asm
	fma.rn.f32 %f14738, %f14736, %f49156, %f14732;
	// end inline asm
	// begin inline asm
	sin.approx.f32  %f14742, %f14738;
	// end inline asm
	// begin inline asm
	fma.rn.f32 %f14744, %f14742, %f49156, %f14738;
	// end inline asm
	// begin inline asm
	sin.approx.f32  %f14748, %f14744;
	// end inline asm
	// begin inline asm
	fma.rn.f32 %f14750, %f14748, %f49156, %f14744;
	// end inline asm
	// begin inline asm
	sin.approx.f32  %f14754, %f14750;
	// end inline asm
	// begin inline asm
	fma.rn.f32 %f14756, %f14754, %f49156, %f14750;
	// end inline asm
	// begin inline asm
	sin.approx.f32  %f14760, %f14756;
	// end inline asm
	// begin inline asm
	fma.rn.f32 %f14762, %f14760, %f49156, %f14756;
	// end inline asm
	// begin inline asm
	sin.approx.f32  %f14766, %f14762;
	// end inline asm
	// begin inline asm
	fma.rn.f32 %f14768, %f14766, %f49156, %f14762;
	// end inline asm
	// begin inline asm
	sin.approx.f32  %f14772, %f14768;
	// end inline asm
	// begin inline asm
	fma.rn.f32 %f14774, %f14772, %f49156, %f14768;
	// end inline asm
	// begin inline asm
	sin.approx.f32  %f14778, %f14774;
	// end inline asm
	// begin inline asm
	fma.rn.f32 %f14780, %f14778, %f49156, %f14774;
	// end inline asm
	// begin inline asm
	sin.approx.f32  %f14784, %f14780;
	// end inline asm
	// begin inline asm
	fma.rn.f32 %f14786, %f14784, %f49156, %f14780;
	// end inline asm
	// begin inline asm
	sin.approx.f32  %f14790, %f14786;
	// end inline asm
	// begin inline asm
	fma.rn.f32 %f14792, %f14790, %f49156, %f14786;
	// end inline asm
	// begin inline asm
	sin.approx.f32  %f14796, %f14792;
	// end inline asm
	// begin inline asm
	fma.rn.f32 %f14798, %f14796, %f49156, %f14792;
	// end inline asm
	// begin inline asm
	sin.approx.f32  %f14802, %f14798;
	// end inline asm
	// begin inline asm
	fma.rn.f32 %f14804, %f14802, %f49156, %f14798;
	// end inline asm
	// begin inline asm
	sin.approx.f32  %f14808, %f14804;
	// end inline asm
	// begin inline asm
	fma.rn.f32 %f14810, %f14808, %f49156, %f14804;
	// end inline asm
	// begin inline asm
	sin.approx.f32  %f14814, %f14810;
	// end inline asm
	// begin inline asm
	fma.rn.f32 %f14816, %f14814, %f49156, %f14810;
	// end inline asm
	// begin inline asm
	sin.approx.f32  %f14820, %f14816;
	// end inline asm
	// begin inline asm
	fma.rn.f32 %f14822, %f14820, %f49156, %f14816;
	// end inline asm
	// begin inline asm
	sin.approx.f32  %f14826, %f14822;
	// end inline asm
	// begin inline asm
	fma.rn.f32 %f14828, %f14826, %f49156, %f14822;
	// end inline asm
	// begin inline asm
	sin.approx.f32  %f14832, %f14828;
	// end inline asm
	// begin inline asm
	fma.rn.f32 %f14834, %f14832, %f49156, %f14828;
	// end inline asm
	// begin inline asm
	sin.approx.f32  %f14838, %f14834;
	// end inline asm
	// begin inline asm
	fma.rn.f32 %f14840, %f14838, %f49156, %f14834;
	// end inline asm
	// begin inline asm
	sin.approx.f32  %f14844, %f14840;
	// end inline asm
	// begin inline asm
	fma.rn.f32 %f14846, %f14844, %f49156, %f14840;
	// end inline asm
	// begin inline asm
	sin.approx.f32  %f14850, %f14846;
	// end inline asm
	// begin inline asm
	fma.rn.f32 %f14852, %f14850, %f49156, %f14846;
	// end inline asm
	// begin inline asm
	sin.approx.f32  %f14856, %f14852;
	// end inline asm
	// begin inline asm
	fma.rn.f32 %f14858, %f14856, %f49156, %f14852;
	// end inline asm
	// begin inline asm
	sin.approx.f32  %f14862, %f14858;
	// end inline asm
	// begin inline asm
	fma.rn.f32 %f14864, %f14862, %f49156, %f14858;
	// end inline asm
	// begin inline asm
	sin.approx.f32  %f14868, %f14864;
	// end inline asm
	// begin inline asm
	fma.rn.f32 %f14870, %f14868, %f49156, %f14864;
	// end inline asm
	// begin inline asm
	sin.approx.f32  %f14874, %f14870;
	// end inline asm
	// begin inline asm
	fma.rn.f32 %f14876, %f14874, %f49156, %f14870;
	// end inline asm
	// begin inline asm
	sin.approx.f32  %f14880, %f14876;
	// end inline asm
	// begin inline asm
	fma.rn.f32 %f14882, %f14880, %f49156, %f14876;
	// end inline asm
	// begin inline asm
	sin.approx.f32  %f14886, %f14882;
	// end inline asm
	// begin inline asm
	fma.rn.f32 %f14888, %f14886, %f49156, %f14882;
	// end inline asm
	// begin inline asm
	sin.approx.f32  %f14892, %f14888;
	// end inline asm
	// begin inline asm
	fma.rn.f32 %f14894, %f14892, %f49156, %f14888;
	// end inline asm
	// begin inline asm
	sin.approx.f32  %f14898, %f14894;
	// end inline asm
	// begin inline asm
	fma.rn.f32 %f14900, %f14898, %f49156, %f14894;
	// end inline asm
	// begin inline asm
	sin.approx.f32  %f14904, %f14900;
	// end inline asm
	// begin inline asm
	fma.rn.f32 %f14906, %f14904, %f49156, %f14900;
	// end inline asm
	// begin inline asm
	sin.approx.f32  %f14910, %f14906;
	// end inline asm
	// begin inline asm
	fma.rn.f32 %f14912, %f14910, %f49156, %f14906;
	// end inline asm
	// begin inline asm
	sin.approx.f32  %f14916, %f14912;
	// end inline asm
	// begin inline asm
	fma.rn.f32 %f14918, %f14916, %f49156, %f14912;
	// end inline asm
	// begin inline asm
	sin.approx.f32  %f14922, %f14918;
	// end inline asm
	// begin inline asm
	fma.rn.f32 %f14924, %f14922, %f49156, %f14918;
	// end inline asm
	// begin inline asm
	sin.approx.f32  %f14928, %f14924;
	// end inline asm
	// begin inline asm
	fma.rn.f32 %f14930, %f14928, %f49156, %f14924;
	// end inline asm
	// begin inline asm
	sin.approx.f32  %f14934, %f14930;
	// end inline asm
	// begin inline asm
	fma.rn.f32 %f14936, %f14934, %f49156, %f14930;
	// end inline asm
	// begin inline asm
	sin.approx.f32  %f14940, %f14936;
	// end inline asm
	// begin inline asm
	fma.rn.f32 %f14942, %f14940, %f49156, %f14936;
	// end inline asm
	// begin inline asm
	sin.approx.f32  %f14946, %f14942;
	// end inline asm
	// begin inline asm
	fma.rn.f32 %f14948, %f14946, %f49156, %f14942;
	// end inline asm
	// begin inline asm
	sin.approx.f32  %f14952, %f14948;
	// end inline asm
	// begin inline asm
	fma.rn.f32 %f14954, %f14952, %f49156, %f14948;
	// end inline asm
	// begin inline asm
	sin.approx.f32  %f14958, %f14954;
	// end inline asm
	// begin inline asm
	fma.rn.f32 %f14960, %f14958, %f49156, %f14954;
	// end inline asm
	// begin inline asm
	sin.approx.f32  %f14964, %f14960;
	// end inline asm
	// begin inline asm
	fma.rn.f32 %f14966, %f14964, %f49156, %f14960;
	// end inline asm
	// begin inline asm
	sin.approx.f32  %f14970, %f14966;
	// end inline asm
	// begin inline asm
	fma.rn.f32 %f14972, %f14970, %f49156, %f14966;
	// end inline asm
	// begin inline asm
	sin.approx.f32  %f14976, %f14972;
	// end inline asm
	// begin inline asm
	fma.rn.f32 %f14978, %f14976, %f49156, %f14972;
	// end inline asm
	// begin inline asm
	sin.approx.f32  %f14982, %f14978;
	// end inline asm
	// begin inline asm
	fma.rn.f32 %f14984, %f14982, %f49156, %f14978;
	// end inline asm
	// begin inline asm
	sin.approx.f32  %f14988, %f14984;
	// end inline asm
	// begin inline asm
	fma.rn.f32 %f14990, %f14988, %f49156, %f14984;
	// end inline asm
	// begin inline asm
	sin.approx.f32  %f14994, %f14990;
	// end inline asm
	// begin inline asm
	fma.rn.f32 %f14996, %f14994, %f49156, %f14990;
	// end inline asm
	// begin inline asm
	sin.approx.f32  %f15000, %f14996;
	// end inline asm
	// begin inline asm
	fma.rn.f32 %f15002, %f15000, %f49156, %f14996;
	// end inline asm
	// begin inline asm
	sin.approx.f32  %f15006, %f15002;
	// end inline asm
	// begin inline asm
	fma.rn.f32 %f15008, %f15006, %f49156, %f15002;
	// end inline asm
	// begin inline asm
	sin.approx.f32  %f15012, %f15008;
	// end inline asm
	// begin inline asm
	fma.rn.f32 %f15014, %f15012, %f49156, %f15008;
	// end inline asm
	// begin inline asm
	sin.approx.f32  %f15018, %f15014;
	// end inline asm
	// begin inline asm
	fma.rn.f32 %f15020, %f15018, %f49156, %f15014;
	// end inline asm
	// begin inline asm
	sin.approx.f32  %f15024, %f15020;
	// end inline asm
	// begin inline asm
	fma.rn.f32 %f15026, %f15024, %f49156, %f15020;
	// end inline asm
	// begin inline asm
	sin.approx.f32  %f15030, %f15026;
	// end inline asm
	// begin inline asm
	fma.rn.f32 %f15032, %f15030, %f49156, %f15026;
	// end inline asm
	// begin inline asm
	sin.approx.f32  %f15036, %f15032;
	// end inline asm
	// begin inline asm
	fma.rn.f32 %f15038, %f15036, %f49156, %f15032;
	// end inline asm
	// begin inline asm
	sin.approx.f32  %f15042, %f15038;
	// end inline asm
	// begin inline asm
	fma.rn.f32 %f15044, %f15042, %f49156, %f15038;
	// end inline asm
	// begin inline asm
	sin.approx.f32  %f15048, %f15044;
	// end inline asm
	// begin inline asm
	fma.rn.f32 %f15050, %f15048, %f49156, %f15044;
	// end inline asm
	// begin inline asm
	sin.approx.f32  %f15054, %f15050;
	// end inline asm
	// begin inline asm
	fma.rn.f32 %f15056, %f15054, %f49156, %f15050;
	// end inline asm
	// begin inline asm
	sin.approx.f32  %f15060, %f15056;
	// end inline asm
	// begin inline asm
	fma.rn.f32 %f15062, %f15060, %f49156, %f15056;
	// end inline asm
	// begin inline asm
	sin.approx.f32  %f15066, %f15062;
	// end inline asm
	// begin inline asm
	fma.rn.f32 %f15068, %f15066, %f49156, %f15062;
	// end inline asm
	// begin inline asm
	sin.approx.f32  %f15072, %f15068;
	// end inline asm
	// begin inline asm
	fma.rn.f32 %f15074, %f15072, %f49156, %f15068;
	// end inline asm
	// begin inline asm
	sin.approx.f32  %f15078, %f15074;
	// end inline asm
	// begin inline asm
	fma.rn.f32 %f15080, %f15078, %f49156, %f15074;
	// end inline asm
	// begin inline asm
	sin.approx.f32  %f15084, %f15080;
	// end inline asm
	// begin inline asm
	fma.rn.f32 %f15086, %f15084, %f49156, %f15080;
	// end inline asm
	// begin inline asm
	sin.approx.f32  %f15090, %f15086;
	// end inline asm
	// begin inline asm
	fma.rn.f32 %f15092, %f15090, %f49156, %f15086;
	// end inline asm
	// begin inline asm
	sin.approx.f32  %f15096, %f15092;
	// end inline asm
	// begin inline asm
	fma.rn.f32 %f15098, %f15096, %f49156, %f15092;
	// end inline asm
	// begin inline asm
	sin.approx.f32  %f15102, %f15098;
	// end inline asm
	// begin inline asm
	fma.rn.f32 %f15104, %f15102, %f49156, %f15098;
	// end inline asm
	// begin inline asm
	sin.approx.f32  %f15108, %f15104;
	// end inline asm
	// begin inline asm
	fma.rn.f32 %f15110, %f15108, %f49156, %f15104;
	// end inline asm
	// begin inline asm
	sin.approx.f32  %f15114, %f15110;
	// end inline asm
	// begin inline asm
	fma.rn.f32 %f15116, %f15114, %f49156, %f15110;
	// end inline asm
	// begin inline asm
	sin.approx.f32  %f15120, %f15116;
	// end inline asm
	// begin inline asm
	fma.rn.f32 %f15122, %f15120, %f49156, %f15116;
	// end inline asm
	// begin inline asm
	sin.approx.f32  %f15126, %f15122;
	// end inline asm
	// begin inline asm
	fma.rn.f32 %f15128, %f15126, %f49156, %f15122;
	// end inline asm
	// begin inline asm
	sin.approx.f32  %f15132, %f15128;
	// end inline asm
	// begin inline asm
	fma.rn.f32 %f15134, %f15132, %f49156, %f15128;
	// end inline asm
	// begin inline asm
	sin.approx.f32  %f15138, %f15134;
	// end inline asm
	// begin inline asm
	fma.rn.f32 %f15140, %f15138, %f49156, %f15134;
	// end inline asm
	// begin inline asm
	sin.approx.f32  %f15144, %f15140;
	// end inline asm
	// begin inline asm
	fma.rn.f32 %f15146, %f15144, %f49156, %f15140;
	// end inline asm
	// begin inline asm
	sin.approx.f32  %f15150, %f15146;
	// end inline asm
	// begin inline asm
	fma.rn.f32 %f15152, %f15150, %f49156, %f15146;
	// end inline asm
	// begin inline asm
	sin.approx.f32  %f15156, %f15152;
	// end inline asm
	// begin inline asm
	fma.rn.f32 %f15158, %f15156, %f49156, %f15152;
	// end inline asm
	// begin inline asm
	sin.approx.f32  %f15162, %f15158;
	// end inline asm
	// begin inline asm
	fma.rn.f32 %f15164, %f15162, %f49156, %f15158;
	// end inline asm
	// begin inline asm
	sin.approx.f32  %f15168, %f15164;
	// end inline asm
	// begin inline asm
	fma.rn.f32 %f15170, %f15168, %f49156, %f15164;
	// end inline asm
	// begin inline asm
	sin.approx.f32  %f15174, %f15170;
	// end inline asm
	// begin inline asm
	fma.rn.f32 %f15176, %f15174, %f49156, %f15170;
	// end inline asm
	// begin inline asm
	sin.approx.f32  %f15180, %f15176;
	// end inline asm
	// begin inline asm
	fma.rn.f32 %f15182, %f15180, %f49156, %f15176;
	// end inline asm
	// begin inline asm
	sin.approx.f32  %f15186, %f15182;
	// end inline asm
	// begin inline asm
	fma.rn.f32 %f15188, %f15186, %f49156, %f15182;
	// end inline asm
	// begin inline asm
	sin.approx.f32  %f15192, %f15188;
	// end inline asm
	// begin inline asm
	fma.rn.f32 %f15194, %f15192, %f49156, %f15188;
	// end inline asm
	// begin inline asm
	sin.approx.f32  %f15198, %f15194;
	// end inline asm
	// begin inline asm
	fma.rn.f32 %f15200, %f15198, %f49156, %f15194;
	// end inline asm
	// begin inline asm
	sin.approx.f32  %f15204, %f15200;
	// end inline asm
	// begin inline asm
	fma.rn.f32 %f15206, %f15204, %f49156, %f15200;
	// end inline asm
	// begin inline asm
	sin.approx.f32  %f15210, %f15206;
	// end inline asm
	// begin inline asm
	fma.rn.f32 %f15212, %f15210, %f49156, %f15206;
	// end inline asm
	// begin inline asm
	sin.approx.f32  %f15216, %f15212;
	// end inline asm
	// begin inline asm
	fma.rn.f32 %f15218, %f15216, %f49156, %f15212;
	// end inline asm
	// begin inline asm
	sin.approx.f32  %f15222, %f15218;
	// end inline asm
	// begin inline asm
	fma.rn.f32 %f15224, %f15222, %f49156, %f15218;
	// end inline asm
	// begin inline asm
	sin.approx.f32  %f15228, %f15224;
	// end inline asm
	// begin inline asm
	fma.rn.f32 %f15230, %f15228, %f49156, %f15224;
	// end inline asm
	// begin inline asm
	sin.approx.f32  %f15234, %f15230;
	// end inline asm
	// begin inline asm
	fma.rn.f32 %f15236, %f15234, %f49156, %f15230;
	// end inline asm
	// begin inline asm
	sin.approx.f32  %f15240, %f15236;
	// end inline asm
	// begin inline asm
	fma.rn.f32 %f15242, %f15240, %f49156, %f15236;
	// end inline asm
	// begin inline asm
	sin.approx.f32  %f15246, %f15242;
	// end inline asm
	// begin inline asm
	fma.rn.f32 %f15248, %f15246, %f49156, %f15242;
	// end inline asm
	// begin inline asm
	sin.approx.f32  %f15252, %f15248;
	// end inline asm
	// begin inline asm
	fma.rn.f32 %f15254, %f15252, %f49156, %f15248;
	// end inline asm
	// begin inline asm
	sin.approx.f32  %f15258, %f15254;
	// end inline asm
	// begin inline asm
	fma.rn.f32 %f15260, %f15258, %f49156, %f15254;
	// end inline asm
	// begin inline asm
	sin.approx.f32  %f15264, %f15260;
	// end inline asm
	// begin inline asm
	fma.rn.f32 %f15266, %f15264, %f49156, %f15260;
	// end inline asm
	// begin inline asm
	sin.approx.f32  %f15270, %f15266;
	// end inline asm
	// begin inline asm
	fma.rn.f32 %f15272, %f15270, %f49156, %f15266;
	// end inline asm
	// begin inline asm
	sin.approx.f32  %f15276, %f15272;
	// end inline asm
	// begin inline asm
	fma.rn.f32 %f15278, %f15276, %f49156, %f15272;
	// end inline asm
	// begin inline asm
	sin.approx.f32  %f15282, %f15278;
	// end inline asm
	// begin inline asm
	fma.rn.f32 %f15284, %f15282, %f49156, %f15278;
	// end inline asm
	// begin inline asm
	sin.approx.f32  %f15288, %f15284;
	// end inline asm
	// begin inline asm
	fma.rn.f32 %f15290, %f15288, %f49156, %f15284;
	// end inline asm
	// begin inline asm
	sin.approx.f32  %f15294, %f15290;
	// end inline asm
	// begin inline asm
	fma.rn.f32 %f15296, %f15294, %f49156, %f15290;
	// end inline asm
	// begin inline asm
	sin.approx.f32  %f15300, %f15296;
	// end inline asm
	// begin inline asm
	fma.rn.f32 %f15302, %f15300, %f49156, %f15296;
	// end inline asm
	// begin inline asm
	sin.approx.f32  %f15306, %f15302;
	// end inline asm
	// begin inline asm
	fma.rn.f32 %f15308, %f15306, %f49156, %f15302;
	// end inline asm
	// begin inline asm
	sin.approx.f32  %f15312, %f15308;
	// end inline asm
	// begin inline asm
	fma.rn.f32 %f15314, %f15312, %f49156, %f15308;
	// end inline asm
	// begin inline asm
	sin.approx.f32  %f15318, %f15314;
	// end inline asm
	// begin inline asm
	fma.rn.f32 %f15320, %f15318, %f49156, %f15314;
	// end inline asm
	// begin inline asm
	sin.approx.f32  %f15324, %f15320;
	// end inline asm
	// begin inline asm
	fma.rn.f32 %f15326, %f15324, %f49156, %f15320;
	// end inline asm
	// begin inline asm
	sin.approx.f32  %f15330, %f15326;
	// end inline asm
	// begin inline asm
	fma.rn.f32 %f15332, %f15330, %f49156, %f15326;
	// end inline asm
	// begin inline asm
	sin.approx.f32  %f15336, %f15332;
	// end inline asm
	// begin inline asm
	fma.rn.f32 %f15338, %f15336, %f49156, %f15332;
	// end inline asm
	// begin inline asm
	sin.approx.f32  %f15342, %f15338;
	// end inline asm
	// begin inline asm
	fma.rn.f32 %f15344, %f15342, %f49156, %f15338;
	// end inline asm
	// begin inline asm
	sin.approx.f32  %f15348, %f15344;
	// end inline asm
	// begin inline asm
	fma.rn.f32 %f15350, %f15348, %f49156, %f15344;
	// end inline asm
	// begin inline asm
	sin.approx.f32  %f15354, %f15350;
	// end inline asm
	// begin inline asm
	fma.rn.f32 %f15356, %f15354, %f49156, %f15350;
	// end inline asm
	// begin inline asm
	sin.approx.f32  %f15360, %f15356;
	// end inline asm
	// begin inline asm
	fma.rn.f32 %f15362, %f15360, %f49156, %f15356;
	// end inline asm
	// begin inline asm
	sin.approx.f32  %f15366, %f15362;
	// end inline asm
	// begin inline asm
	fma.rn.f32 %f15368, %f15366, %f49156, %f15362;
	// end inline asm
	// begin inline asm
	sin.approx.f32  %f15372, %f15368;
	// end inline asm
	// begin inline asm
	fma.rn.f32 %f15374, %f15372, %f49156, %f15368;
	// end inline asm
	// begin inline asm
	sin.approx.f32  %f15378, %f15374;
	// end inline asm
	// begin inline asm
	fma.rn.f32 %f15380, %f15378, %f49156, %f15374;
	// end inline asm
	// begin inline asm
	sin.approx.f32  %f15384, %f15380;
	// end inline asm
	// begin inline asm
	fma.rn.f32 %f15386, %f15384, %f49156, %f15380;
	// end inline asm
	// begin inline asm
	sin.approx.f32  %f15390, %f15386;
	// end inline asm
	// begin inline asm
	fma.rn.f32 %f15392, %f15390, %f49156, %f15386;
	// end inline asm
	// begin inline asm
	sin.approx.f32  %f15396, %f15392;
	// end inline asm
	// begin inline asm
	fma.rn.f32 %f15398, %f15396, %f49156, %f15392;
	// end inline asm
	// begin inline asm
	sin.approx.f32  %f15402, %f15398;
	// end inline asm
	// begin inline asm
	fma.rn.f32 %f15404, %f15402, %f49156, %f15398;
	// end inline asm
	// begin inline asm
	sin.approx.f32  %f15408, %f15404;
	// end inline asm
	// begin inline asm
	fma.rn.f32 %f15410, %f15408, %f49156, %f15404;
	// end inline asm
	// begin inline asm
	sin.approx.f32  %f15414, %f15410;
	// end inline asm
	// begin inline asm
	fma.rn.f32 %f15416, %f15414, %f49156, %f15410;
	// end inline asm
	// begin inline asm
	sin.approx.f32  %f15420, %f15416;
	// end inline asm
	// begin inline asm
	fma.rn.f32 %f15422, %f15420, %f49156, %f15416;
	// end inline asm
	// begin inline asm
	sin.approx.f32  %f15426, %f15422;
	// end inline asm
	// begin inline asm
	fma.rn.f32 %f15428, %f15426, %f49156, %f15422;
	// end inline asm
	// begin inline asm
	sin.approx.f32  %f15432, %f15428;
	// end inline asm
	// begin inline asm
	fma.rn.f32 %f15434, %f15432, %f49156, %f15428;
	// end inline asm
	// begin inline asm
	sin.approx.f32  %f15438, %f15434;
	// end inline asm
	// begin inline asm
	fma.rn.f32 %f15440, %f15438, %f49156, %f15434;
	// end inline asm
	// begin inline asm
	sin.approx.f32  %f15444, %f15440;
	// end inline asm
	// begin inline asm
	fma.rn.f32 %f15446, %f15444, %f49156, %f15440;
	// end inline asm
	// begin inline asm
	sin.approx.f32  %f15450, %f15446;
	// end inline asm
	// begin inline asm
	fma.rn.f32 %f15452, %f15450, %f49156, %f15446;
	// end inline asm
	// begin inline asm
	sin.approx.f32  %f15456, %f15452;
	// end inline asm
	// begin inline asm
	fma.rn.f32 %f15458, %f15456, %f49156, %f15452;
	// end inline asm
	// begin inline asm
	sin.approx.f32  %f15462, %f15458;
	// end inline asm
	// begin inline asm
	fma.rn.f32 %f15464, %f15462, %f49156, %f15458;
	// end inline asm
	// begin inline asm
	sin.approx.f32  %f15468, %f15464;
	// end inline asm
	// begin inline asm
	fma.rn.f32 %f15470, %f15468, %f49156, %f15464;
	// end inline asm
	// begin inline asm
	sin.approx.f32  %f15474, %f15470;
	// end inline asm
	// begin inline asm
	fma.rn.f32 %f15476, %f15474, %f49156, %f15470;
	// end inline asm
	// begin inline asm
	sin.approx.f32  %f15480, %f15476;
	// end inline asm
	// begin inline asm
	fma.rn.f32 %f15482, %f15480, %f49156, %f15476;
	// end inline asm
	// begin inline asm
	sin.approx.f32  %f15486, %f15482;
	// end inline asm
	// begin inline asm
	fma.rn.f32 %f15488, %f15486, %f49156, %f15482;
	// end inline asm
	// begin inline asm
	sin.approx.f32  %f15492, %f15488;
	// end inline asm
	// begin inline asm
	fma.rn.f32 %f15494, %f15492, %f49156, %f15488;
	// end inline asm
	// begin inline asm
	sin.approx.f32  %f15498, %f15494;
	// end inline asm
	// begin inline asm
	fma.rn.f32 %f15500, %f15498, %f49156, %f15494;
	// end inline asm
	// begin inline asm
	sin.approx.f32  %f15504, %f15500;
	// end inline asm
	// begin inline asm
	fma.rn.f32 %f15506, %f15504, %f49156, %f15500;
	// end inline asm
	// begin inline asm
	sin.approx.f32  %f15510, %f15506;
	// end inline asm
	// begin inline asm
	fma.rn.f32 %f15512, %f15510, %f49156, %f15506;
	// end inline asm
	// begin inline asm
	sin.approx.f32  %f15516, %f15512;
	// end inline asm
	// begin inline asm
	fma.rn.f32 %f15518, %f15516, %f49156, %f15512;
	// end inline asm
	// begin inline asm
	sin.approx.f32  %f15522, %f15518;
	// end inline asm
	// begin inline asm
	fma.rn.f32 %f15524, %f15522, %f49156, %f15518;
	// end inline asm
	// begin inline asm
	sin.approx.f32  %f15528, %f15524;
	// end inline asm
	// begin inline asm
	fma.rn.f32 %f15530, %f15528, %f49156, %f15524;
	// end inline asm
	// begin inline asm
	sin.approx.f32  %f15534, %f15530;
	// end inline asm
	// begin inline asm
	fma.rn.f32 %f15536, %f15534, %f49156, %f15530;
	// end inline asm
	// begin inline asm
	sin.approx.f32  %f15540, %f15536;
	// end inline asm
	// begin inline asm
	fma.rn.f32 %f15542, %f15540, %f49156, %f15536;
	// end inline asm
	// begin inline asm
	sin.approx.f32  %f15546, %f15542;
	// end inline asm
	// begin inline asm
	fma.rn.f32 %f15548, %f15546, %f49156, %f15542;
	// end inline asm
	// begin inline asm
	sin.approx.f32  %f15552, %f15548;
	// end inline asm
	// begin inline asm
	fma.rn.f32 %f15554, %f15552, %f49156, %f15548;
	// end inline asm
	// begin inline asm
	sin.approx.f32  %f15558, %f15554;
	// end inline asm
	// begin inline asm
	fma.rn.f32 %f15560, %f15558, %f49156, %f15554;
	// end inline asm
	// begin inline asm
	sin.approx.f32  %f15564, %f15560;
	// end inline asm
	// begin inline asm
	fma.rn.f32 %f15566, %f15564, %f49156, %f15560;
	// end inline asm
	// begin inline asm
	sin.approx.f32  %f15570, %f15566;
	// end inline asm
	// begin inline asm
	fma.rn.f32 %f15572, %f15570, %f49156, %f15566;
	// end inline asm
	// begin inline asm
	sin.approx.f32  %f15576, %f15572;
	// end inline asm
	// begin inline asm
	fma.rn.f32 %f15578, %f15576, %f49156, %f15572;
	// end inline asm
	// begin inline asm
	sin.approx.f32  %f15582, %f15578;
	// end inline asm
	// begin inline asm
	fma.rn.f32 %f15584, %f15582, %f49156, %f15578;
	// end inline asm
	// begin inline asm
	sin.approx.f32  %f15588, %f15584;
	// end inline asm
	// begin inline asm
	fma.rn.f32 %f15590, %f15588, %f49156, %f15584;
	// end inline asm
	// begin inline asm
	sin.approx.f32  %f15594, %f15590;
	// end inline asm
	// begin inline asm
	fma.rn.f32 %f15596, %f15594, %f49156, %f15590;
	// end inline asm
	// begin inline asm
	sin.approx.f32  %f15600, %f15596;
	// end inline asm
	// begin inline asm
	fma.rn.f32 %f15602, %f15600, %f49156, %f15596;
	// end inline asm
	// begin inline asm
	sin.approx.f32  %f15606, %f15602;
	// end inline asm
	// begin inline asm
	fma.rn.f32 %f15608, %f15606, %f49156, %f15602;
	// end inline asm
	// begin inline asm
	sin.approx.f32  %f15612, %f15608;
	// end inline asm
	// begin inline asm
	fma.rn.f32 %f15614, %f15612, %f49156, %f15608;
	// end inline asm
	// begin inline asm
	sin.approx.f32  %f15618, %f15614;
	// end inline asm
	// begin inline asm
	fma.rn.f32 %f15620, %f15618, %f49156, %f15614;
	// end inline asm
	// begin inline asm
	sin.approx.f32  %f15624, %f15620;
	// end inline asm
	// begin inline asm
	fma.rn.f32 %f15626, %f15624, %f49156, %f15620;
	// end inline asm
	// begin inline asm
	sin.approx.f32  %f15630, %f15626;
	// end inline asm
	// begin inline asm
	fma.rn.f32 %f15632, %f15630, %f49156, %f15626;
	// end inline asm
	// begin inline asm
	sin.approx.f32  %f15636, %f15632;
	// end inline asm
	// begin inline asm
	fma.rn.f32 %f15638, %f15636, %f49156, %f15632;
	// end inline asm
	// begin inline asm
	sin.approx.f32  %f15642, %f15638;
	// end inline asm
	// begin inline asm
	fma.rn.f32 %f15644, %f15642, %f49156, %f15638;
	// end inline asm
	// begin inline asm
	sin.approx.f32  %f15648, %f15644;
	// end inline asm
	// begin inline asm
	fma.rn.f32 %f15650, %f15648, %f49156, %f15644;
	// end inline asm
	// begin inline asm
	sin.approx.f32  %f15654, %f15650;
	// end inline asm
	// begin inline asm
	fma.rn.f32 %f15656, %f15654, %f49156, %f15650;
	// end inline asm
	// begin inline asm
	sin.approx.f32  %f15660, %f15656;
	// end inline asm
	// begin inline asm
	fma.rn.f32 %f15662, %f15660, %f49156, %f15656;
	// end inline asm
	// begin inline asm
	sin.approx.f32  %f15666, %f15662;
	// end inline asm
	// begin inline asm
	fma.rn.f32 %f15668, %f15666, %f49156, %f15662;
	// end inline asm
	// begin inline asm
	sin.approx.f32  %f15672, %f15668;
	// end inline asm
	// begin inline asm
	fma.rn.f32 %f15674, %f15672, %f49156, %f15668;
	// end inline asm
	// begin inline asm
	sin.approx.f32  %f15678, %f15674;
	// end inline asm
	// begin inline asm
	fma.rn.f32 %f15680, %f15678, %f49156, %f15674;
	// end inline asm
	// begin inline asm
	sin.approx.f32  %f15684, %f15680;
	// end inline asm
	// begin inline asm
	fma.rn.f32 %f15686, %f15684, %f49156, %f15680;
	// end inline asm
	// begin inline asm
	sin.approx.f32  %f15690, %f15686;
	// end inline asm
	// begin inline asm
	fma.rn.f32 %f15692, %f15690, %f49156, %f15686;
	// end inline asm
	// begin inline asm
	sin.approx.f32  %f15696, %f15692;
	// end inline asm
	// begin inline asm
	fma.rn.f32 %f15698, %f15696, %f49156, %f15692;
	// end inline asm
	// begin inline asm
	sin.approx.f32  %f15702, %f15698;
	// end inline asm
	// begin inline asm
	fma.rn.f32 %f15704, %f15702, %f49156, %f15698;
	// end inline asm
	// begin inline asm
	sin.approx.f32  %f15708, %f15704;
	// end inline asm
	// begin inline asm
	fma.rn.f32 %f15710, %f15708, %f49156, %f15704;
	// end inline asm
	// begin inline asm
	sin.approx.f32  %f15714, %f15710;
	// end inline asm
	// begin inline asm
	fma.rn.f32 %f15716, %f15714, %f49156, %f15710;
	// end inline asm
	// begin inline asm
	sin.approx.f32  %f15720, %f15716;
	// end inline asm
	// begin inline asm
	fma.rn.f32 %f15722, %f15720, %f49156, %f15716;
	// end inline asm
	// begin inline asm
	sin.approx.f32  %f15726, %f15722;
	// end inline asm
	// begin inline asm
	fma.rn.f32 %f15728, %f15726, %f49156, %f15722;
	// end inline asm
	// begin inline asm
	sin.approx.f32  %f15732, %f15728;
	// end inline asm
	// begin inline asm
	fma.rn.f32 %f15734, %f15732, %f49156, %f15728;
	// end inline asm
	// begin inline asm
	sin.approx.f32  %f15738, %f15734;
	// end inline asm
	// begin inline asm
	fma.rn.f32 %f15740, %f15738, %f49156, %f15734;
	// end inline asm
	// begin inline asm
	sin.approx.f32  %f15744, %f15740;
	// end inline asm
	// begin inline asm
	fma.rn.f32 %f15746, %f15744, %f49156, %f15740;
	// end inline asm
	// begin inline asm
	sin.approx.f32  %f15750, %f15746;
	// end inline asm
	// begin inline asm
	fma.rn.f32 %f15752, %f15750, %f49156, %f15746;
	// end inline asm
	// begin inline asm
	sin.approx.f32  %f15756, %f15752;
	// end inline asm
	// begin inline asm
	fma.rn.f32 %f15758, %f15756, %f49156, %f15752;
	// end inline asm
	// begin inline asm
	sin.approx.f32  %f15762, %f15758;
	// end inline asm
	// begin inline asm
	fma.rn.f32 %f15764, %f15762, %f49156, %f15758;
	// end inline asm
	// begin inline asm
	sin.approx.f32  %f15768, %f15764;
	// end inline asm
	// begin inline asm
	fma.rn.f32 %f15770, %f15768, %f49156, %f15764;
	// end inline asm
	// begin inline asm
	sin.approx.f32  %f15774, %f15770;
	// end inline asm
	// begin inline asm
	fma.rn.f32 %f15776, %f15774, %f49156, %f15770;
	// end inline asm
	// begin inline asm
	sin.approx.f32  %f15780, %f15776;
	// end inline asm
	// begin inline asm
	fma.rn.f32 %f15782, %f15780, %f49156, %f15776;
	// end inline asm
	// begin inline asm
	sin.approx.f32  %f15786, %f15782;
	// end inline asm
	// begin inline asm
	fma.rn.f32 %f15788, %f15786, %f49156, %f15782;
	// end inline asm
	// begin inline asm
	sin.approx.f32  %f15792, %f15788;
	// end inline asm
	// begin inline asm
	fma.rn.f32 %f15794, %f15792, %f49156, %f15788;
	// end inline asm
	// begin inline asm
	sin.approx.f32  %f15798, %f15794;
	// end inline asm
	// begin inline asm
	fma.rn.f32 %f15800, %f15798, %f49156, %f15794;
	// end inline asm
	// begin inline asm
	sin.approx.f32  %f15804, %f15800;
	// end inline asm
	// begin inline asm
	fma.rn.f32 %f15806, %f15804, %f49156, %f15800;
	// end inline asm
	// begin inline asm
	sin.approx.f32  %f15810, %f15806;
	// end inline asm
	// begin inline asm
	fma.rn.f32 %f15812, %f15810, %f49156, %f15806;
	// end inline asm
	// begin inline asm
	sin.approx.f32  %f15816, %f15812;
	// end inline asm
	// begin inline asm
	fma.rn.f32 %f15818, %f15816, %f49156, %f15812;
	// end inline asm
	// begin inline asm
	sin.approx.f32  %f15822, %f15818;
	// end inline asm
	// begin inline asm
	fma.rn.f32 %f15824, %f15822, %f49156, %f15818;
	// end inline asm
	// begin inline asm
	sin.approx.f32  %f15828, %f15824;
	// end inline asm
	// begin inline asm
	fma.rn.f32 %f15830, %f15828, %f49156, %f15824;
	// end inline asm
	// begin inline asm
	sin.approx.f32  %f15834, %f15830;
	// end inline asm
	// begin inline asm
	fma.rn.f32 %f15836, %f15834, %f49156, %f15830;
	// end inline asm
	// begin inline asm
	sin.approx.f32  %f15840, %f15836;
	// end inline asm
	// begin inline asm
	fma.rn.f32 %f15842, %f15840, %f49156, %f15836;
	// end inline asm
	// begin inline asm
	sin.approx.f32  %f15846, %f15842;
	// end inline asm
	// begin inline asm
	fma.rn.f32 %f15848, %f15846, %f49156, %f15842;
	// end inline asm
	// begin inline asm
	sin.approx.f32  %f15852, %f15848;
	// end inline asm
	// begin inline asm
	fma.rn.f32 %f15854, %f15852, %f49156, %f15848;
	// end inline asm
	// begin inline asm
	sin.approx.f32  %f15858, %f15854;
	// end inline asm
	// begin inline asm
	fma.rn.f32 %f15860, %f15858, %f49156, %f15854;
	// end inline asm
	// begin inline asm
	sin.approx.f32  %f15864, %f15860;
	// end inline asm
	// begin inline asm
	fma.rn.f32 %f15866, %f15864, %f49156, %f15860;
	// end inline asm
	// begin inline asm
	sin.approx.f32  %f15870, %f15866;
	// end inline asm
	// begin inline asm
	fma.rn.f32 %f15872, %f15870, %f49156, %f15866;
	// end inline asm
	// begin inline asm
	sin.approx.f32  %f15876, %f15872;
	// end inline asm
	// begin inline asm
	fma.rn.f32 %f15878, %f15876, %f49156, %f15872;
	// end inline asm
	// begin inline asm
	sin.approx.f32  %f15882, %f15878;
	// end inline asm
	// begin inline asm
	fma.rn.f32 %f15884, %f15882, %f49156, %f15878;
	// end inline asm
	// begin inline asm
	sin.approx.f32  %f15888, %f15884;
	// end inline asm
	// begin inline asm
	fma.rn.f32 %f15890, %f15888, %f49156, %f15884;
	// end inline asm
	// begin inline asm
	sin.approx.f32  %f15894, %f15890;
	// end inline asm
	// begin inline asm
	fma.rn.f32 %f15896, %f15894, %f49156, %f15890;
	// end inline asm
	// begin inline asm
	sin.approx.f32  %f15900, %f15896;
	// end inline asm
	// begin inline asm
	fma.rn.f32 %f15902, %f15900, %f49156, %f15896;
	// end inline asm
	// begin inline asm
	sin.approx.f32  %f15906, %f15902;
	// end inline asm
	// begin inline asm
	fma.rn.f32 %f15908, %f15906, %f49156, %f15902;
	// end inline asm
	// begin inline asm
	sin.approx.f32  %f15912, %f15908;
	// end inline asm
	// begin inline asm
	fma.rn.f32 %f15914, %f15912, %f49156, %f15908;
	// end inline asm
	// begin inline asm
	sin.approx.f32  %f15918, %f15914;
	// end inline asm
	// begin inline asm
	fma.rn.f32 %f15920, %f15918, %f49156, %f15914;
	// end inline asm
	// begin inline asm
	sin.approx.f32  %f15924, %f15920;
	// end inline asm
	// begin inline asm
	fma.rn.f32 %f15926, %f15924, %f49156, %f15920;
	// end inline asm
	// begin inline asm
	sin.approx.f32  %f15930, %f15926;
	// end inline asm
	// begin inline asm
	fma.rn.f32 %f15932, %f15930, %f49156, %f15926;
	// end inline asm
	// begin inline asm
	sin.approx.f32  %f15936, %f15932;
	// end inline asm
	// begin inline asm
	fma.rn.f32 %f15938, %f15936, %f49156, %f15932;
	// end inline asm
	// begin inline asm
	sin.approx.f32  %f15942, %f15938;
	// end inline asm
	// begin inline asm
	fma.rn.f32 %f15944, %f15942, %f49156, %f15938;
	// end inline asm
	// begin inline asm
	sin.approx.f32  %f15948, %f15944;
	// end inline asm
	// begin inline asm
	fma.rn.f32 %f15950, %f15948, %f49156, %f15944;
	// end inline asm
	// begin inline asm
	sin.approx.f32  %f15954, %f15950;
	// end inline asm
	// begin inline asm
	fma.rn.f32 %f15956, %f15954, %f49156, %f15950;
	// end inline asm
	// begin inline asm
	sin.approx.f32  %f15960, %f15956;
	// end inline asm
	// begin inline asm
	fma.rn.f32 %f15962, %f15960, %f49156, %f15956;
	// end inline asm
	// begin inline asm
	sin.approx.f32  %f15966, %f15962;
	// end inline asm
	// begin inline asm
	fma.rn.f32 %f15968, %f15966, %f49156, %f15962;
	// end inline asm
	// begin inline asm
	sin.approx.f32  %f15972, %f15968;
	// end inline asm
	// begin inline asm
	fma.rn.f32 %f15974, %f15972, %f49156, %f15968;
	// end inline asm
	// begin inline asm
	sin.approx.f32  %f15978, %f15974;
	// end inline asm
	// begin inline asm
	fma.rn.f32 %f15980, %f15978, %f49156, %f15974;
	// end inline asm
	// begin inline asm
	sin.approx.f32  %f15984, %f15980;
	// end inline asm
	// begin inline asm
	fma.rn.f32 %f15986, %f15984, %f49156, %f15980;
	// end inline asm
	// begin inline asm
	sin.approx.f32  %f15990, %f15986;
	// end inline asm
	// begin inline asm
	fma.rn.f32 %f15992, %f15990, %f49156, %f15986;
	// end inline asm
	// begin inline asm
	sin.approx.f32  %f15996, %f15992;
	// end inline asm
	// begin inline asm
	fma.rn.f32 %f15998, %f15996, %f49156, %f15992;
	// end inline asm
	// begin inline asm
	sin.approx.f32  %f16002, %f15998;
	// end inline asm
	// begin inline asm
	fma.rn.f32 %f16004, %f16002, %f49156, %f15998;
	// end inline asm
	// begin inline asm
	sin.approx.f32  %f16008, %f16004;
	// end inline asm
	// begin inline asm
	fma.rn.f32 %f16010, %f16008, %f49156, %f16004;
	// end inline asm
	// begin inline asm
	sin.approx.f32  %f16014, %f16010;
	// end inline asm
	// begin inline asm
	fma.rn.f32 %f16016, %f16014, %f49156, %f16010;
	// end inline asm
	// begin inline asm
	sin.approx.f32  %f16020, %f16016;
	// end inline asm
	// begin inline asm
	fma.rn.f32 %f16022, %f16020, %f49156, %f16016;
	// end inline asm
	// begin inline asm
	sin.approx.f32  %f16026, %f16022;
	// end inline asm
	// begin inline asm
	fma.rn.f32 %f16028, %f16026, %f49156, %f16022;
	// end inline asm
	// begin inline asm
	sin.approx.f32  %f16032, %f16028;
	// end inline asm
	// begin inline asm
	fma.rn.f32 %f16034, %f16032, %f49156, %f16028;
	// end inline asm
	// begin inline asm
	sin.approx.f32  %f16038, %f16034;
	// end inline asm
	// begin inline asm
	fma.rn.f32 %f16040, %f16038, %f49156, %f16034;
	// end inline asm
	// begin inline asm
	sin.approx.f32  %f16044, %f16040;
	// end inline asm
	// begin inline asm
	fma.rn.f32 %f16046, %f16044, %f49156, %f16040;
	// end inline asm
	// begin inline asm
	sin.approx.f32  %f16050, %f16046;
	// end inline asm
	// begin inline asm
	fma.rn.f32 %f16052, %f16050, %f49156, %f16046;
	// end inline asm
	// begin inline asm
	sin.approx.f32  %f16056, %f16052;
	// end inline asm
	// begin inline asm
	fma.rn.f32 %f16058, %f16056, %f49156, %f16052;
	// end inline asm
	// begin inline asm
	sin.approx.f32  %f16062, %f16058;
	// end inline asm
	// begin inline asm
	fma.rn.f32 %f16064, %f16062, %f49156, %f16058;
	// end inline asm
	// begin inline asm
	sin.approx.f32  %f16068, %f16064;
	// end inline asm
	// begin inline asm
	fma.rn.f32 %f16070, %f16068, %f49156, %f16064;
	// end inline asm
	// begin inline asm
	sin.approx.f32  %f16074, %f16070;
	// end inline asm
	// begin inline asm
	fma.rn.f32 %f16076, %f16074, %f49156, %f16070;
	// end inline asm
	// begin inline asm
	sin.approx.f32  %f16080, %f16076;
	// end inline asm
	// begin inline asm
	fma.rn.f32 %f16082, %f16080, %f49156, %f16076;
	// end inline asm
	// begin inline asm
	sin.approx.f32  %f16086, %f16082;
	// end inline asm
	// begin inline asm
	fma.rn.f32 %f16088, %f16086, %f49156, %f16082;
	// end inline asm
	// begin inline asm
	sin.approx.f32  %f16092, %f16088;
	// end inline asm
	// begin inline asm
	fma.rn.f32 %f16094, %f16092, %f49156, %f16088;
	// end inline asm
	// begin inline asm
	sin.approx.f32  %f16098, %f16094;
	// end inline asm
	// begin inline asm
	fma.rn.f32 %f16100, %f16098, %f49156, %f16094;
	// end inline asm
	// begin inline asm
	sin.approx.f32  %f16104, %f16100;
	// end inline asm
	// begin inline asm
	fma.rn.f32 %f16106, %f16104, %f49156, %f16100;
	// end inline asm
	// begin inline asm
	sin.approx.f32  %f16110, %f16106;
	// end inline asm
	// begin inline asm
	fma.rn.f32 %f16112, %f16110, %f49156, %f16106;
	// end inline asm
	// begin inline asm
	sin.approx.f32  %f16116, %f16112;
	// end inline asm
	// begin inline asm
	fma.rn.f32 %f16118, %f16116, %f49156, %f16112;
	// end inline asm
	// begin inline asm
	sin.approx.f32  %f16122, %f16118;
	// end inline asm
	// begin inline asm
	fma.rn.f32 %f16124, %f16122, %f49156, %f16118;
	// end inline asm
	// begin inline asm
	sin.approx.f32  %f16128, %f16124;
	// end inline asm
	// begin inline asm
	fma.rn.f32 %f16130, %f16128, %f49156, %f16124;
	// end inline asm
	// begin inline asm
	sin.approx.f32  %f16134, %f16130;
	// end inline asm
	// begin inline asm
	fma.rn.f32 %f16136, %f16134, %f49156, %f16130;
	// end inline asm
	// begin inline asm
	sin.approx.f32  %f16140, %f16136;
	// end inline asm
	// begin inline asm
	fma.rn.f32 %f16142, %f16140, %f49156, %f16136;
	// end inline asm
	// begin inline asm
	sin.approx.f32  %f16146, %f16142;
	// end inline asm
	// begin inline asm
	fma.rn.f32 %f16148, %f16146, %f49156, %f16142;
	// end inline asm
	// begin inline asm
	sin.approx.f32  %f16152, %f16148;
	// end inline asm
	// begin inline asm
	fma.rn.f32 %f16154, %f16152, %f49156, %f16148;
	// end inline asm
	// begin inline asm
	sin.approx.f32  %f16158, %f16154;
	// end inline asm
	// begin inline asm
	fma.rn.f32 %f16160, %f16158, %f49156, %f16154;
	// end inline asm
	// begin inline asm
	sin.approx.f32  %f16164, %f16160;
	// end inline asm
	// begin inline asm
	fma.rn.f32 %f16166, %f16164, %f49156, %f16160;
	// end inline asm
	// begin inline asm
	sin.approx.f32  %f16170, %f16166;
	// end inline asm
	// begin inline asm
	fma.rn.f32 %f16172, %f16170, %f49156, %f16166;
	// end inline asm
	// begin inline asm
	sin.approx.f32  %f16176, %f16172;
	// end inline asm
	// begin inline asm
	fma.rn.f32 %f16178, %f16176, %f49156, %f16172;
	// end inline asm
	// begin inline asm
	sin.approx.f32  %f16182, %f16178;
	// end inline asm
	// begin inline asm
	fma.rn.f32 %f16184, %f16182, %f49156, %f16178;
	// end inline asm
	// begin inline asm
	sin.approx.f32  %f16188, %f16184;
	// end inline asm
	// begin inline asm
	fma.rn.f32 %f16190, %f16188, %f49156, %f16184;
	// end inline asm
	// begin inline asm
	sin.approx.f32  %f16194, %f16190;
	// end inline asm
	// begin inline asm
	fma.rn.f32 %f16196, %f16194, %f49156, %f16190;
	// end inline asm
	// begin inline asm
	sin.approx.f32  %f16200, %f16196;
	// end inline asm
	// begin inline asm
	fma.rn.f32 %f16202, %f16200, %f49156, %f16196;
	// end inline asm
	// begin inline asm
	sin.approx.f32  %f16206, %f16202;
	// end inline asm
	// begin inline asm
	fma.rn.f32 %f16208, %f16206, %f49156, %f16202;
	// end inline asm
	// begin inline asm
	sin.approx.f32  %f16212, %f16208;
	// end inline asm
	// begin inline asm
	fma.rn.f32 %f16214, %f16212, %f49156, %f16208;
	// end inline asm
	// begin inline asm
	sin.approx.f32  %f16218, %f16214;
	// end inline asm
	// begin inline asm
	fma.rn.f32 %f16220, %f16218, %f49156, %f16214;
	// end inline asm
	// begin inline asm
	sin.approx.f32  %f16224, %f16220;
	// end inline asm
	// begin inline asm
	fma.rn.f32 %f16226, %f16224, %f49156, %f16220;
	// end inline asm
	// begin inline asm
	sin.approx.f32  %f16230, %f16226;
	// end inline asm
	// begin inline asm
	fma.rn.f32 %f16232, %f16230, %f49156, %f16226;
	// end inline asm
	// begin inline asm
	sin.approx.f32  %f16236, %f16232;
	// end inline asm
	// begin inline asm
	fma.rn.f32 %f16238, %f16236, %f49156, %f16232;
	// end inline asm
	// begin inline asm
	sin.approx.f32  %f16242, %f16238;
	// end inline asm
	// begin inline asm
	fma.rn.f32 %f16244, %f16242, %f49156, %f16238;
	// end inline asm
	// begin inline asm
	sin.approx.f32  %f16248, %f16244;
	// end inline asm
	// begin inline asm
	fma.rn.f32 %f16250, %f16248, %f49156, %f16244;
	// end inline asm
	// begin inline asm
	sin.approx.f32  %f16254, %f16250;
	// end inline asm
	// begin inline asm
	fma.rn.f32 %f16256, %f16254, %f49156, %f16250;
	// end inline asm
	// begin inline asm
	sin.approx.f32  %f16260, %f16256;
	// end inline asm
	// begin inline asm
	fma.rn.f32 %f16262, %f16260, %f49156, %f16256;
	// end inline asm
	// begin inline asm
	sin.approx.f32  %f16266, %f16262;
	// end inline asm
	// begin inline asm
	fma.rn.f32 %f16268, %f16266, %f49156, %f16262;
	// end inline asm
	// begin inline asm
	sin.approx.f32  %f16272, %f16268;
	// end inline asm
	// begin inline asm
	fma.rn.f32 %f16274, %f16272, %f49156, %f16268;
	// end inline asm
	// begin inline asm
	sin.approx.f32  %f16278, %f16274;
	// end inline asm
	// begin inline asm
	fma.rn.f32 %f16280, %f16278, %f49156, %f16274;
	// end inline asm
	// begin inline asm
	sin.approx.f32  %f16284, %f16280;
	// end inline asm
	// begin inline asm
	fma.rn.f32 %f16286, %f16284, %f49156, %f16280;
	// end inline asm
	// begin inline asm
	sin.approx.f32  %f16290, %f16286;
	// end inline asm
	// begin inline asm
	fma.rn.f32 %f16292, %f16290, %f49156, %f16286;
	// end inline asm
	// begin inline asm
	sin.approx.f32  %f16296, %f16292;
	// end inline asm
	// begin inline asm
	fma.rn.f32 %f16298, %f16296, %f49156, %f16292;
	// end inline asm
	// begin inline asm
	sin.approx.f32  %f16302, %f16298;
	// end inline asm
	// begin inline asm
	fma.rn.f32 %f16304, %f16302, %f49156, %f16298;
	// end inline asm
	// begin inline asm
	sin.approx.f32  %f16308, %f16304;
	// end inline asm
	// begin inline asm
	fma.rn.f32 %f16310, %f16308, %f49156, %f16304;
	// end inline asm
	// begin inline asm
	sin.approx.f32  %f16314, %f16310;
	// end inline asm
	// begin inline asm
	fma.rn.f32 %f16316, %f16314, %f49156, %f16310;
	// end inline asm
	// begin inline asm
	sin.approx.f32  %f16320, %f16316;
	// end inline asm
	// begin inline asm
	fma.rn.f32 %f16322, %f16320, %f49156, %f16316;
	// end inline asm
	// begin inline asm
	sin.approx.f32  %f16326, %f16322;
	// end inline asm
	// begin inline asm
	fma.rn.f32 %f16328, %f16326, %f49156, %f16322;
	// end inline asm
	// begin inline asm
	sin.approx.f32  %f16332, %f16328;
	// end inline asm
	// begin inline asm
	fma.rn.f32 %f16334, %f16332, %f49156, %f16328;
	// end inline asm
	// begin inline asm
	sin.approx.f32  %f16338, %f16334;
	// end inline asm
	// begin inline asm
	fma.rn.f32 %f16340, %f16338, %f49156, %f16334;
	// end inline asm
	// begin inline asm
	sin.approx.f32  %f16344, %f16340;
	// end inline asm
	// begin inline asm
	fma.rn.f32 %f16346, %f16344, %f49156, %f16340;
	// end inline asm
	// begin inline asm
	sin.approx.f32  %f16350, %f16346;
	// end inline asm
	// begin inline asm
	fma.rn.f32 %f16352, %f16350, %f49156, %f16346;
	// end inline asm
	// begin inline asm
	sin.approx.f32  %f16356, %f16352;
	// end inline asm
	// begin inline asm
	fma.rn.f32 %f16358, %f16356, %f49156, %f16352;
	// end inline asm
	// begin inline asm
	sin.approx.f32  %f16362, %f16358;
	// end inline asm
	// begin inline asm
	fma.rn.f32 %f16364, %f16362, %f49156, %f16358;
	// end inline asm
	// begin inline asm
	sin.approx.f32  %f16368, %f16364;
	// end inline asm
	// begin inline asm
	fma.rn.f32 %f16370, %f16368, %f49156, %f16364;
	// end inline asm
	// begin inline asm
	sin.approx.f32  %f16374, %f16370;
	// end inline asm
	// begin inline asm
	fma.rn.f32 %f16376, %f16374, %f49156, %f16370;
	// end inline asm
	// begin inline asm
	sin.approx.f32  %f16380, %f16376;
	// end inline asm
	// begin inline asm
	fma.rn.f32 %f16382, %f16380, %f49156, %f16376;
	// end inline asm
	// begin inline asm
	sin.approx.f32  %f16386, %f16382;
	// end inline asm
	// begin inline asm
	fma.rn.f32 %f16388, %f16386, %f49156, %f16382;
	// end inline asm
	// begin inline asm
	sin.approx.f32  %f16392, %f16388;
	// end inline asm
	// begin inline asm
	fma.rn.f32 %f16394, %f16392, %f49156, %f16388;
	// end inline asm
	// begin inline asm
	sin.approx.f32  %f16398, %f16394;
	// end inline asm
	// begin inline asm
	fma.rn.f32 %f16400, %f16398, %f49156, %f16394;
	// end inline asm
	// begin inline asm
	sin.approx.f32  %f16404, %f16400;
	// end inline asm
	// begin inline asm
	fma.rn.f32 %f16406, %f16404, %f49156, %f16400;
	// end inline asm
	// begin inline asm
	sin.approx.f32  %f16410, %f16406;
	// end inline asm
	// begin inline asm
	fma.rn.f32 %f16412, %f16410, %f49156, %f16406;
	// end inline asm
	// begin inline asm
	sin.approx.f32  %f16416, %f16412;
	// end inline asm
	// begin inline asm
	fma.rn.f32 %f16418, %f16416, %f49156, %f16412;
	// end inline asm
	// begin inline asm
	sin.approx.f32  %f16422, %f16418;
	// end inline asm
	// begin inline asm
	fma.rn.f32 %f16424, %f16422, %f49156, %f16418;
	// end inline asm
	// begin inline asm
	sin.approx.f32  %f16428, %f16424;
	// end inline asm
	// begin inline asm
	fma.rn.f32 %f16430, %f16428, %f49156, %f16424;
	// end inline asm
	// begin inline asm
	sin.approx.f32  %f16434, %f16430;
	// end inline asm
	// begin inline asm
	fma.rn.f32 %f16436, %f16434, %f49156, %f16430;
	// end inline asm
	// begin inline asm
	sin.approx.f32  %f16440, %f16436;
	// end inline asm
	// begin inline asm
	fma.rn.f32 %f16442, %f16440, %f49156, %f16436;
	// end inline asm
	// begin inline asm
	sin.approx.f32  %f16446, %f16442;
	// end inline asm
	// begin inline asm
	fma.rn.f32 %f16448, %f16446, %f49156, %f16442;
	// end inline asm
	// begin inline asm
	sin.approx.f32  %f16452, %f16448;
	// end inline asm
	// begin inline asm
	fma.rn.f32 %f16454, %f16452, %f49156, %f16448;
	// end inline asm
	// begin inline asm
	sin.approx.f32  %f16458, %f16454;
	// end inline asm
	// begin inline asm
	fma.rn.f32 %f16460, %f16458, %f49156, %f16454;
	// end inline asm
	// begin inline asm
	sin.approx.f32  %f16464, %f16460;
	// end inline asm
	// begin inline asm
	fma.rn.f32 %f16466, %f16464, %f49156, %f16460;
	// end inline asm
	// begin inline asm
	sin.approx.f32  %f16470, %f16466;
	// end inline asm
	// begin inline asm
	fma.rn.f32 %f16472, %f16470, %f49156, %f16466;
	// end inline asm
	// begin inline asm
	sin.approx.f32  %f16476, %f16472;
	// end inline asm
	// begin inline asm
	fma.rn.f32 %f16478, %f16476, %f49156, %f16472;
	// end inline asm
	// begin inline asm
	sin.approx.f32  %f16482, %f16478;
	// end inline asm
	// begin inline asm
	fma.rn.f32 %f16484, %f16482, %f49156, %f16478;
	// end inline asm
	// begin inline asm
	sin.approx.f32  %f16488, %f16484;
	// end inline asm
	// begin inline asm
	fma.rn.f32 %f16490, %f16488, %f49156, %f16484;
	// end inline asm
	// begin inline asm
	sin.approx.f32  %f16494, %f16490;
	// end inline asm
	// begin inline asm
	fma.rn.f32 %f16496, %f16494, %f49156, %f16490;
	// end inline asm
	// begin inline asm
	sin.approx.f32  %f16500, %f16496;
	// end inline asm
	// begin inline asm
	fma.rn.f32 %f16502, %f16500, %f49156, %f16496;
	// end inline asm
	// begin inline asm
	sin.approx.f32  %f16506, %f16502;
	// end inline asm
	// begin inline asm
	fma.rn.f32 %f16508, %f16506, %f49156, %f16502;
	// end inline asm
	// begin inline asm
	sin.approx.f32  %f16512, %f16508;
	// end inline asm
	// begin inline asm
	fma.rn.f32 %f16514, %f16512, %f49156, %f16508;
	// end inline asm
	// begin inline asm
	sin.approx.f32  %f16518, %f16514;
	// end inline asm
	// begin inline asm
	fma.rn.f32 %f16520, %f16518, %f49156, %f16514;
	// end inline asm
	// begin inline asm
	sin.approx.f32  %f16524, %f16520;
	// end inline asm
	// begin inline asm
	fma.rn.f32 %f16526, %f16524, %f49156, %f16520;
	// end inline asm
	// begin inline asm
	sin.approx.f32  %f16530, %f16526;
	// end inline asm
	// begin inline asm
	fma.rn.f32 %f16532, %f16530, %f49156, %f16526;
	// end inline asm
	// begin inline asm
	sin.approx.f32  %f16536, %f16532;
	// end inline asm
	// begin inline asm
	fma.rn.f32 %f16538, %f16536, %f49156, %f16532;
	// end inline asm
	// begin inline asm
	sin.approx.f32  %f16542, %f16538;
	// end inline asm
	// begin inline asm
	fma.rn.f32 %f16544, %f16542, %f49156, %f16538;
	// end inline asm
	// begin inline asm
	sin.approx.f32  %f16548, %f16544;
	// end inline asm
	// begin inline asm
	fma.rn.f32 %f16550, %f16548, %f49156, %f16544;
	// end inline asm
	// begin inline asm
	sin.approx.f32  %f16554, %f16550;
	// end inline asm
	// begin inline asm
	fma.rn.f32 %f16556, %f16554, %f49156, %f16550;
	// end inline asm
	// begin inline asm
	sin.approx.f32  %f16560, %f16556;
	// end inline asm
	// begin inline asm
	fma.rn.f32 %f16562, %f16560, %f49156, %f16556;
	// end inline asm
	// begin inline asm
	sin.approx.f32  %f16566, %f16562;
	// end inline asm
	// begin inline asm
	fma.rn.f32 %f16568, %f16566, %f49156, %f16562;
	// end inline asm
	// begin inline asm
	sin.approx.f32  %f16572, %f16568;
	// end inline asm
	// begin inline asm
	fma.rn.f32 %f16574, %f16572, %f49156, %f16568;
	// end inline asm
	// begin inline asm
	sin.approx.f32  %f16578, %f16574;
	// end inline asm
	// begin inline asm
	fma.rn.f32 %f16580, %f16578, %f49156, %f16574;
	// end inline asm
	// begin inline asm
	sin.approx.f32  %f16584, %f16580;
	// end inline asm
	// begin inline asm
	fma.rn.f32 %f16586, %f16584, %f49156, %f16580;
	// end inline asm
	// begin inline asm
	sin.approx.f32  %f16590, %f16586;
	// end inline asm
	// begin inline asm
	fma.rn.f32 %f16592, %f16590, %f49156, %f16586;
	// end inline asm
	// begin inline asm
	sin.approx.f32  %f16596, %f16592;
	// end inline asm
	// begin inline asm
	fma.rn.f32 %f16598, %f16596, %f49156, %f16592;
	// end inline asm
	// begin inline asm
	sin.approx.f32  %f16602, %f16598;
	// end inline asm
	// begin inline asm
	fma.rn.f32 %f16604, %f16602, %f49156, %f16598;
	// end inline asm
	// begin inline asm
	sin.approx.f32  %f16608, %f16604;
	// end inline asm
	// begin inline asm
	fma.rn.f32 %f16610, %f16608, %f49156, %f16604;
	// end inline asm
	// begin inline asm
	sin.approx.f32  %f16614, %f16610;
	// end inline asm
	// begin inline asm
	fma.rn.f32 %f16616, %f16614, %f49156, %f16610;
	// end inline asm
	// begin inline asm
	sin.approx.f32  %f16620, %f16616;
	// end inline asm
	// begin inline asm
	fma.rn.f32 %f16622, %f16620, %f49156, %f16616;
	// end inline asm
	// begin inline asm
	sin.approx.f32  %f16626, %f16622;
	// end inline asm
	// begin inline asm
	fma.rn.f32 %f16628, %f16626, %f49156, %f16622;
	// end inline asm
	// begin inline asm
	sin.approx.f32  %f16632, %f16628;
	// end inline asm
	// begin inline asm
	fma.rn.f32 %f16634, %f16632, %f49156, %f16628;
	// end inline asm
	// begin inline asm
	sin.approx.f32  %f16638, %f16634;
	// end inline asm
	// begin inline asm
	fma.rn.f32 %f16640, %f16638, %f49156, %f16634;
	// end inline asm
	// begin inline asm
	sin.approx.f32  %f16644, %f16640;
	// end inline asm
	// begin inline asm
	fma.rn.f32 %f16646, %f16644, %f49156, %f16640;
	// end inline asm
	// begin inline asm
	sin.approx.f32  %f16650, %f16646;
	// end inline asm
	// begin inline asm
	fma.rn.f32 %f16652, %f16650, %f49156, %f16646;
	// end inline asm
	// begin inline asm
	sin.approx.f32  %f16656, %f16652;
	// end inline asm
	// begin inline asm
	fma.rn.f32 %f16658, %f16656, %f49156, %f16652;
	// end inline asm
	// begin inline asm
	sin.approx.f32  %f16662, %f16658;
	// end inline asm
	// begin inline asm
	fma.rn.f32 %f16664, %f16662, %f49156, %f16658;
	// end inline asm
	// begin inline asm
	sin.approx.f32  %f16668, %f16664;
	// end inline asm
	// begin inline asm
	fma.rn.f32 %f16670, %f16668, %f49156, %f16664;
	// end inline asm
	// begin inline asm
	sin.approx.f32  %f16674, %f16670;
	// end inline asm
	// begin inline asm
	fma.rn.f32 %f16676, %f16674, %f49156, %f16670;
	// end inline asm
	// begin inline asm
	sin.approx.f32  %f16680, %f16676;
	// end inline asm
	// begin inline asm
	fma.rn.f32 %f16682, %f16680, %f49156, %f16676;
	// end inline asm
	// begin inline asm
	sin.approx.f32  %f16686, %f16682;
	// end inline asm
	// begin inline asm
	fma.rn.f32 %f16688, %f16686, %f49156, %f16682;
	// end inline asm
	// begin inline asm
	sin.approx.f32  %f16692, %f16688;
	// end inline asm
	// begin inline asm
	fma.rn.f32 %f16694, %f16692, %f49156, %f16688;
	// end inline asm
	// begin inline asm
	sin.approx.f32  %f16698, %f16694;
	// end inline asm
	// begin inline asm
	fma.rn.f32 %f16700, %f16698, %f49156, %f16694;
	// end inline asm
	// begin inline asm
	sin.approx.f32  %f16704, %f16700;
	// end inline asm
	// begin inline asm
	fma.rn.f32 %f16706, %f16704, %f49156, %f16700;
	// end inline asm
	// begin inline asm
	sin.approx.f32  %f16710, %f16706;
	// end inline asm
	// begin inline asm
	fma.rn.f32 %f16712, %f16710, %f49156, %f16706;
	// end inline asm
	// begin inline asm
	sin.approx.f32  %f16716, %f16712;
	// end inline asm
	// begin inline asm
	fma.rn.f32 %f16718, %f16716, %f49156, %f16712;
	// end inline asm
	// begin inline asm
	sin.approx.f32  %f16722, %f16718;
	// end inline asm
	// begin inline asm
	fma.rn.f32 %f16724, %f16722, %f49156, %f16718;
	// end inline asm
	// begin inline asm
	sin.approx.f32  %f16728, %f16724;
	// end inline asm
	// begin inline asm
	fma.rn.f32 %f16730, %f16728, %f49156, %f16724;
	// end inline asm
	// begin inline asm
	sin.approx.f32  %f16734, %f16730;
	// end inline asm
	// begin inline asm
	fma.rn.f32 %f16736, %f16734, %f49156, %f16730;
	// end inline asm
	// begin inline asm
	sin.approx.f32  %f16740, %f16736;
	// end inline asm
	// begin inline asm
	fma.rn.f32 %f16742, %f16740, %f49156, %f16736;
	// end inline asm
	// begin inline asm
	sin.approx.f32  %f16746, %f16742;
	// end inline asm
	// begin inline asm
	fma.rn.f32 %f16748, %f16746, %f49156, %f16742;
	// end inline asm
	// begin inline asm
	sin.approx.f32  %f16752, %f16748;
	// end inline asm
	// begin inline asm
	fma.rn.f32 %f16754, %f16752, %f49156, %f16748;
	// end inline asm
	// begin inline asm
	sin.approx.f32  %f16758, %f16754;
	// end inline asm
	// begin inline asm
	fma.rn.f32 %f16760, %f16758, %f49156, %f16754;
	// end inline asm
	// begin inline asm
	sin.approx.f32  %f16764, %f16760;
	// end inline asm
	// begin inline asm
	fma.rn.f32 %f16766, %f16764, %f49156, %f16760;
	// end inline asm
	// begin inline asm
	sin.approx.f32  %f16770, %f16766;
	// end inline asm
	// begin inline asm
	fma.rn.f32 %f16772, %f16770, %f49156, %f16766;
	// end inline asm
	// begin inline asm
	sin.approx.f32  %f16776, %f16772;
	// end inline asm
	// begin inline asm
	fma.rn.f32 %f16778, %f16776, %f49156, %f16772;
	// end inline asm
	// begin inline asm
	sin.approx.f32  %f16782, %f16778;
	// end inline asm
	// begin inline asm
	fma.rn.f32 %f16784, %f16782, %f49156, %f16778;
	// end inline asm
	// begin inline asm
	sin.approx.f32  %f16788, %f16784;
	// end inline asm
	// begin inline asm
	fma.rn.f32 %f16790, %f16788, %f49156, %f16784;
	// end inline asm
	// begin inline asm
	sin.approx.f32  %f16794, %f16790;
	// end inline asm
	// begin inline asm
	fma.rn.f32 %f16796, %f16794, %f49156, %f16790;
	// end inline asm
	// begin inline asm
	sin.approx.f32  %f16800, %f16796;
	// end inline asm
	// begin inline asm
	fma.rn.f32 %f16802, %f16800, %f49156, %f16796;
	// end inline asm
	// begin inline asm
	sin.approx.f32  %f16806, %f16802;
	// end inline asm
	// begin inline asm
	fma.rn.f32 %f16808, %f16806, %f49156, %f16802;
	// end inline asm
	// begin inline asm
	sin.approx.f32  %f16812, %f16808;
	// end inline asm
	// begin inline asm
	fma.rn.f32 %f16814, %f16812, %f49156, %f16808;
	// end inline asm
	// begin inline asm
	sin.approx.f32  %f16818, %f16814;
	// end inline asm
	// begin inline asm
	fma.rn.f32 %f16820, %f16818, %f49156, %f16814;
	// end inline asm
	// begin inline asm
	sin.approx.f32  %f16824, %f16820;
	// end inline asm
	// begin inline asm
	fma.rn.f32 %f16826, %f16824, %f49156, %f16820;
	// end inline asm
	// begin inline asm
	sin.approx.f32  %f16830, %f16826;
	// end inline asm
	// begin inline asm
	fma.rn.f32 %f16832, %f16830, %f49156, %f16826;
	// end inline asm
	// begin inline asm
	sin.approx.f32  %f16836, %f16832;
	// end inline asm
	// begin inline asm
	fma.rn.f32 %f16838, %f16836, %f49156, %f16832;
	// end inline asm
	// begin inline asm
	sin.approx.f32  %f16842, %f16838;
	// end inline asm
	// begin inline asm
	fma.rn.f32 %f16844, %f16842, %f49156, %f16838;
	// end inline asm
	// begin inline asm
	sin.approx.f32  %f16848, %f16844;
	// end inline asm
	// begin inline asm
	fma.rn.f32 %f16850, %f16848, %f49156, %f16844;
	// end inline asm
	// begin inline asm
	sin.approx.f32  %f16854, %f16850;
	// end inline asm
	// begin inline asm
	fma.rn.f32 %f16856, %f16854, %f49156, %f16850;
	// end inline asm
	// begin inline asm
	sin.approx.f32  %f16860, %f16856;
	// end inline asm
	// begin inline asm
	fma.rn.f32 %f16862, %f16860, %f49156, %f16856;
	// end inline asm
	// begin inline asm
	sin.approx.f32  %f16866, %f16862;
	// end inline asm
	// begin inline asm
	fma.rn.f32 %f16868, %f16866, %f49156, %f16862;
	// end inline asm
	// begin inline asm
	sin.approx.f32  %f16872, %f16868;
	// end inline asm
	// begin inline asm
	fma.rn.f32 %f16874, %f16872, %f49156, %f16868;
	// end inline asm
	// begin inline asm
	sin.approx.f32  %f16878, %f16874;
	// end inline asm
	// begin inline asm
	fma.rn.f32 %f16880, %f16878, %f49156, %f16874;
	// end inline asm
	// begin inline asm
	sin.approx.f32  %f16884, %f16880;
	// end inline asm
	// begin inline asm
	fma.rn.f32 %f16886, %f16884, %f49156, %f16880;
	// end inline asm
	// begin inline asm
	sin.approx.f32  %f16890, %f16886;
	// end inline asm
	// begin inline asm
	fma.rn.f32 %f16892, %f16890, %f49156, %f16886;
	// end inline asm
	// begin inline asm
	sin.approx.f32  %f16896, %f16892;
	// end inline asm
	// begin inline asm
	fma.rn.f32 %f16898, %f16896, %f49156, %f16892;
	// end inline asm
	// begin inline asm
	sin.approx.f32  %f16902, %f16898;
	// end inline asm
	// begin inline asm
	fma.rn.f32 %f16904, %f16902, %f49156, %f16898;
	// end inline asm
	// begin inline asm
	sin.approx.f32  %f16908, %f16904;
	// end inline asm
	// begin inline asm
	fma.rn.f32 %f16910, %f16908, %f49156, %f16904;
	// end inline asm
	// begin inline asm
	sin.approx.f32  %f16914, %f16910;
	// end inline asm
	// begin inline asm
	fma.rn.f32 %f16916, %f16914, %f49156, %f16910;
	// end inline asm
	// begin inline asm
	sin.approx.f32  %f16920, %f16916;
	// end inline asm
	// begin inline asm
	fma.rn.f32 %f16922, %f16920, %f49156, %f16916;
	// end inline asm
	// begin inline asm
	sin.approx.f32  %f16926, %f16922;
	// end inline asm
	// begin inline asm
	fma.rn.f32 %f16928, %f16926, %f49156, %f16922;
	// end inline asm
	// begin inline asm
	sin.approx.f32  %f16932, %f16928;
	// end inline asm
	// begin inline asm
	fma.rn.f32 %f16934, %f16932, %f49156, %f16928;
	// end inline asm
	// begin inline asm
	sin.approx.f32  %f16938, %f16934;
	// end inline asm
	// begin inline asm
	fma.rn.f32 %f16940, %f16938, %f49156, %f16934;
	// end inline asm
	// begin inline asm
	sin.approx.f32  %f16944, %f16940;
	// end inline asm
	// begin inline asm
	fma.rn.f32 %f16946, %f16944, %f49156, %f16940;
	// end inline asm
	// begin inline asm
	sin.approx.f32  %f16950, %f16946;
	// end inline asm
	// begin inline asm
	fma.rn.f32 %f16952, %f16950, %f49156, %f16946;
	// end inline asm
	// begin inline asm
	sin.approx.f32  %f16956, %f16952;
	// end inline asm
	// begin inline asm
	fma.rn.f32 %f16958, %f16956, %f49156, %f16952;
	// end inline asm
	// begin inline asm
	sin.approx.f32  %f16962, %f16958;
	// end inline asm
	// begin inline asm
	fma.rn.f32 %f16964, %f16962, %f49156, %f16958;
	// end inline asm
	// begin inline asm
	sin.approx.f32  %f16968, %f16964;
	// end inline asm
	// begin inline asm
	fma.rn.f32 %f16970, %f16968, %f49156, %f16964;
	// end inline asm
	// begin inline asm
	sin.approx.f32  %f16974, %f16970;
	// end inline asm
	// begin inline asm
	fma.rn.f32 %f16976, %f16974, %f49156, %f16970;
	// end inline asm
	// begin inline asm
	sin.approx.f32  %f16980, %f16976;
	// end inline asm
	// begin inline asm
	fma.rn.f32 %f16982, %f16980, %f49156, %f16976;
	// end inline asm
	// begin inline asm
	sin.approx.f32  %f16986, %f16982;
	// end inline asm
	// begin inline asm
	fma.rn.f32 %f16988, %f16986, %f49156, %f16982;
	// end inline asm
	// begin inline asm
	sin.approx.f32  %f16992, %f16988;
	// end inline asm
	// begin inline asm
	fma.rn.f32 %f16994, %f16992, %f49156, %f16988;
	// end inline asm
	// begin inline asm
	sin.approx.f32  %f16998, %f16994;
	// end inline asm
	// begin inline asm
	fma.rn.f32 %f17000, %f16998, %f49156, %f16994;
	// end inline asm
	// begin inline asm
	sin.approx.f32  %f17004, %f17000;
	// end inline asm
	// begin inline asm
	fma.rn.f32 %f17006, %f17004, %f49156, %f17000;
	// end inline asm
	// begin inline asm
	sin.approx.f32  %f17010, %f17006;
	// end inline asm
	// begin inline asm
	fma.rn.f32 %f17012, %f17010, %f49156, %f17006;
	// end inline asm
	// begin inline asm
	sin.approx.f32  %f17016, %f17012;
	// end inline asm
	// begin inline asm
	fma.rn.f32 %f17018, %f17016, %f49156, %f17012;
	// end inline asm
	// begin inline asm
	sin.approx.f32  %f17022, %f17018;
	// end inline asm
	// begin inline asm
	fma.rn.f32 %f17024, %f17022, %f49156, %f17018;
	// end inline asm
	// begin inline asm
	sin.approx.f32  %f17028, %f17024;
	// end inline asm
	// begin inline asm
	fma.rn.f32 %f17030, %f17028, %f49156, %f17024;
	// end inline asm
	// begin inline asm
	sin.approx.f32  %f17034, %f17030;
	// end inline asm
	// begin inline asm
	fma.rn.f32 %f17036, %f17034, %f49156, %f17030;
	// end inline asm
	// begin inline asm
	sin.approx.f32  %f17040, %f17036;
	// end inline asm
	// begin inline asm
	fma.rn.f32 %f17042, %f17040, %f49156, %f17036;
	// end inline asm
	// begin inline asm
	sin.approx.f32  %f17046, %f17042;
	// end inline asm
	// begin inline asm
	fma.rn.f32 %f17048, %f17046, %f49156, %f17042;
	// end inline asm
	// begin inline asm
	sin.approx.f32  %f17052, %f17048;
	// end inline asm
	// begin inline asm
	fma.rn.f32 %f17054, %f17052, %f49156, %f17048;
	// end inline asm
	// begin inline asm
	sin.approx.f32  %f17058, %f17054;
	// end inline asm
	// begin inline asm
	fma.rn.f32 %f17060, %f17058, %f49156, %f17054;
	// end inline asm
	// begin inline asm
	sin.approx.f32  %f17064, %f17060;
	// end inline asm
	// begin inline asm
	fma.rn.f32 %f17066, %f17064, %f49156, %f17060;
	// end inline asm
	// begin inline asm
	sin.approx.f32  %f17070, %f17066;
	// end inline asm
	// begin inline asm
	fma.rn.f32 %f17072, %f17070, %f49156, %f17066;
	// end inline asm
	// begin inline asm
	sin.approx.f32  %f17076, %f17072;
	// end inline asm
	// begin inline asm
	fma.rn.f32 %f17078, %f17076, %f49156, %f17072;
	// end inline asm
	// begin inline asm
	sin.approx.f32  %f17082, %f17078;
	// end inline asm
	// begin inline asm
	fma.rn.f32 %f17084, %f17082, %f49156, %f17078;
	// end inline asm
	// begin inline asm
	sin.approx.f32  %f17088, %f17084;
	// end inline asm
	// begin inline asm
	fma.rn.f32 %f17090, %f17088, %f49156, %f17084;
	// end inline asm
	// begin inline asm
	sin.approx.f32  %f17094, %f17090;
	// end inline asm
	// begin inline asm
	fma.rn.f32 %f17096, %f17094, %f49156, %f17090;
	// end inline asm
	// begin inline asm
	sin.approx.f32  %f17100, %f17096;
	// end inline asm
	// begin inline asm
	fma.rn.f32 %f17102, %f17100, %f49156, %f17096;
	// end inline asm
	// begin inline asm
	sin.approx.f32  %f17106, %f17102;
	// end inline asm
	// begin inline asm
	fma.rn.f32 %f17108, %f17106, %f49156, %f17102;
	// end inline asm
	// begin inline asm
	sin.approx.f32  %f17112, %f17108;
	// end inline asm
	// begin inline asm
	fma.rn.f32 %f17114, %f17112, %f49156, %f17108;
	// end inline asm
	// begin inline asm
	sin.approx.f32  %f17118, %f17114;
	// end inline asm
	// begin inline asm
	fma.rn.f32 %f17120, %f17118, %f49156, %f17114;
	// end inline asm
	// begin inline asm
	sin.approx.f32  %f17124, %f17120;
	// end inline asm
	// begin inline asm
	fma.rn.f32 %f17126, %f17124, %f49156, %f17120;
	// end inline asm
	// begin inline asm
	sin.approx.f32  %f17130, %f17126;
	// end inline asm
	// begin inline asm
	fma.rn.f32 %f17132, %f17130, %f49156, %f17126;
	// end inline asm
	// begin inline asm
	sin.approx.f32  %f17136, %f17132;
	// end inline asm
	// begin inline asm
	fma.rn.f32 %f17138, %f17136, %f49156, %f17132;
	// end inline asm
	// begin inline asm
	sin.approx.f32  %f17142, %f17138;
	// end inline asm
	// begin inline asm
	fma.rn.f32 %f17144, %f17142, %f49156, %f17138;
	// end inline asm
	// begin inline asm
	sin.approx.f32  %f17148, %f17144;
	// end inline asm
	// begin inline asm
	fma.rn.f32 %f17150, %f17148, %f49156, %f17144;
	// end inline asm
	// begin inline asm
	sin.approx.f32  %f17154, %f17150;
	// end inline asm
	// begin inline asm
	fma.rn.f32 %f17156, %f17154, %f49156, %f17150;
	// end inline asm
	// begin inline asm
	sin.approx.f32  %f17160, %f17156;
	// end inline asm
	// begin inline asm
	fma.rn.f32 %f17162, %f17160, %f49156, %f17156;
	// end inline asm
	// begin inline asm
	sin.approx.f32  %f17166, %f17162;
	// end inline asm
	// begin inline asm
	fma.rn.f32 %f17168, %f17166, %f49156, %f17162;
	// end inline asm
	// begin inline asm
	sin.approx.f32  %f17172, %f17168;
	// end inline asm
	// begin inline asm
	fma.rn.f32 %f17174, %f17172, %f49156, %f17168;
	// end inline asm
	// begin inline asm
	sin.approx.f32  %f17178, %f17174;
	// end inline asm
	// begin inline asm
	fma.rn.f32 %f17180, %f17178, %f49156, %f17174;
	// end inline asm
	// begin inline asm
	sin.approx.f32  %f17184, %f17180;
	// end inline asm
	// begin inline asm
	fma.rn.f32 %f17186, %f17184, %f49156, %f17180;
	// end inline asm
	// begin inline asm
	sin.approx.f32  %f17190, %f17186;
	// end inline asm
	// begin inline asm
	fma.rn.f32 %f17192, %f17190, %f49156, %f17186;
	// end inline asm
	// begin inline asm
	sin.approx.f32  %f17196, %f17192;
	// end inline asm
	// begin inline asm
	fma.rn.f32 %f17198, %f17196, %f49156, %f17192;
	// end inline asm
	// begin inline asm
	sin.approx.f32  %f17202, %f17198;
	// end inline asm
	// begin inline asm
	fma.rn.f32 %f17204, %f17202, %f49156, %f17198;
	// end inline asm
	// begin inline asm
	sin.approx.f32  %f17208, %f17204;
	// end inline asm
	// begin inline asm
	fma.rn.f32 %f17210, %f17208, %f49156, %f17204;
	// end inline asm
	// begin inline asm
	sin.approx.f32  %f17214, %f17210;
	// end inline asm
	// begin inline asm
	fma.rn.f32 %f17216, %f17214, %f49156, %f17210;
	// end inline asm
	// begin inline asm
	sin.approx.f32  %f17220, %f17216;
	// end inline asm
	// begin inline asm
	fma.rn.f32 %f17222, %f17220, %f49156, %f17216;
	// end inline asm
	// begin inline asm
	sin.approx.f32  %f17226, %f17222;
	// end inline asm
	// begin inline asm
	fma.rn.f32 %f17228, %f17226, %f49156, %f17222;
	// end inline asm
	// begin inline asm
	sin.approx.f32  %f17232, %f17228;
	// end inline asm
	// begin inline asm
	fma.rn.f32 %f17234, %f17232, %f49156, %f17228;
	// end inline asm
	// begin inline asm
	sin.approx.f32  %f17238, %f17234;
	// end inline asm
	// begin inline asm
	fma.rn.f32 %f17240, %f17238, %f49156, %f17234;
	// end inline asm
	// begin inline asm
	sin.approx.f32  %f17244, %f17240;
	// end inline asm
	// begin inline asm
	fma.rn.f32 %f17246, %f17244, %f49156, %f17240;
	// end inline asm
	// begin inline asm
	sin.approx.f32  %f17250, %f17246;
	// end inline asm
	// begin inline asm
	fma.rn.f32 %f17252, %f17250, %f49156, %f17246;
	// end inline asm
	// begin inline asm
	sin.approx.f32  %f17256, %f17252;
	// end inline asm
	// begin inline asm
	fma.rn.f32 %f17258, %f17256, %f49156, %f17252;
	// end inline asm
	// begin inline asm
	sin.approx.f32  %f17262, %f17258;
	// end inline asm
	// begin inline asm
	fma.rn.f32 %f17264, %f17262, %f49156, %f17258;
	// end inline asm
	// begin inline asm
	sin.approx.f32  %f17268, %f17264;
	// end inline asm
	// begin inline asm
	fma.rn.f32 %f17270, %f17268, %f49156, %f17264;
	// end inline asm
	// begin inline asm
	sin.approx.f32  %f17274, %f17270;
	// end inline asm
	// begin inline asm
	fma.rn.f32 %f17276, %f17274, %f49156, %f17270;
	// end inline asm
	// begin inline asm
	sin.approx.f32  %f17280, %f17276;
	// end inline asm
	// begin inline asm
	fma.rn.f32 %f17282, %f17280, %f49156, %f17276;
	// end inline asm
	// begin inline asm
	sin.approx.f32  %f17286, %f17282;
	// end inline asm
	// begin inline asm
	fma.rn.f32 %f17288, %f17286, %f49156, %f17282;
	// end inline asm
	// begin inline asm
	sin.approx.f32  %f17292, %f17288;
	// end inline asm
	// begin inline asm
	fma.rn.f32 %f17294, %f17292, %f49156, %f17288;
	// end inline asm
	// begin inline asm
	sin.approx.f32  %f17298, %f17294;
	// end inline asm
	// begin inline asm
	fma.rn.f32 %f17300, %f17298, %f49156, %f17294;
	// end inline asm
	// begin inline asm
	sin.approx.f32  %f17304, %f17300;
	// end inline asm
	// begin inline asm
	fma.rn.f32 %f17306, %f17304, %f49156, %f17300;
	// end inline asm
	// begin inline asm
	sin.approx.f32  %f17310, %f17306;
	// end inline asm
	// begin inline asm
	fma.rn.f32 %f17312, %f17310, %f49156, %f17306;
	// end inline asm
	// begin inline asm
	sin.approx.f32  %f17316, %f17312;
	// end inline asm
	// begin inline asm
	fma.rn.f32 %f17318, %f17316, %f49156, %f17312;
	// end inline asm
	// begin inline asm
	sin.approx.f32  %f17322, %f17318;
	// end inline asm
	// begin inline asm
	fma.rn.f32 %f17324, %f17322, %f49156, %f17318;
	// end inline asm
	// begin inline asm
	sin.approx.f32  %f17328, %f17324;
	// end inline asm
	// begin inline asm
	fma.rn.f32 %f17330, %f17328, %f49156, %f17324;
	// end inline asm
	// begin inline asm
	sin.approx.f32  %f17334, %f17330;
	// end inline asm
	// begin inline asm
	fma.rn.f32 %f17336, %f17334, %f49156, %f17330;
	// end inline asm
	// begin inline asm
	sin.approx.f32  %f17340, %f17336;
	// end inline asm
	// begin inline asm
	fma.rn.f32 %f17342, %f17340, %f49156, %f17336;
	// end inline asm
	// begin inline asm
	sin.approx.f32  %f17346, %f17342;
	// end inline asm
	// begin inline asm
	fma.rn.f32 %f17348, %f17346, %f49156, %f17342;
	// end inline asm
	// begin inline asm
	sin.approx.f32  %f17352, %f17348;
	// end inline asm
	// begin inline asm
	fma.rn.f32 %f17354, %f17352, %f49156, %f17348;
	// end inline asm
	// begin inline asm
	sin.approx.f32  %f17358, %f17354;
	// end inline asm
	// begin inline asm
	fma.rn.f32 %f17360, %f17358, %f49156, %f17354;
	// end inline asm
	// begin inline asm
	sin.approx.f32  %f17364, %f17360;
	// end inline asm
	// begin inline asm
	fma.rn.f32 %f17366, %f17364, %f49156, %f17360;
	// end inline asm
	// begin inline asm
	sin.approx.f32  %f17370, %f17366;
	// end inline asm
	// begin inline asm
	fma.rn.f32 %f17372, %f17370, %f49156, %f17366;
	// end inline asm
	// begin inline asm
	sin.approx.f32  %f17376, %f17372;
	// end inline asm
	// begin inline asm
	fma.rn.f32 %f17378, %f17376, %f49156, %f17372;
	// end inline asm
	// begin inline asm
	sin.approx.f32  %f17382, %f17378;
	// end inline asm
	// begin inline asm
	fma.rn.f32 %f17384, %f17382, %f49156, %f17378;
	// end inline asm
	// begin inline asm
	sin.approx.f32  %f17388, %f17384;
	// end inline asm
	// begin inline asm
	fma.rn.f32 %f17390, %f17388, %f49156, %f17384;
	// end inline asm
	// begin inline asm
	sin.approx.f32  %f17394, %f17390;
	// end inline asm
	// begin inline asm
	fma.rn.f32 %f17396, %f17394, %f49156, %f17390;
	// end inline asm
	// begin inline asm
	sin.approx.f32  %f17400, %f17396;
	// end inline asm
	// begin inline asm
	fma.rn.f32 %f17402, %f17400, %f49156, %f17396;
	// end inline asm
	// begin inline asm
	sin.approx.f32  %f17406, %f17402;
	// end inline asm
	// begin inline asm
	fma.rn.f32 %f17408, %f17406, %f49156, %f17402;
	// end inline asm
	// begin inline asm
	sin.approx.f32  %f17412, %f17408;
	// end inline asm
	// begin inline asm
	fma.rn.f32 %f17414, %f17412, %f49156, %f17408;
	// end inline asm
	// begin inline asm
	sin.approx.f32  %f17418, %f17414;
	// end inline asm
	// begin inline asm
	fma.rn.f32 %f17420, %f17418, %f49156, %f17414;
	// end inline asm
	// begin inline asm
	sin.approx.f32  %f17424, %f17420;
	// end inline asm
	// begin inline asm
	fma.rn.f32 %f17426, %f17424, %f49156, %f17420;
	// end inline asm
	// begin inline asm
	sin.approx.f32  %f17430, %f17426;
	// end inline asm
	// begin inline asm
	fma.rn.f32 %f17432, %f17430, %f49156, %f17426;
	// end inline asm
	// begin inline asm
	sin.approx.f32  %f17436, %f17432;
	// end inline asm
	// begin inline asm
	fma.rn.f32 %f17438, %f17436, %f49156, %f17432;
	// end inline asm
	// begin inline asm
	sin.approx.f32  %f17442, %f17438;
	// end inline asm
	// begin inline asm
	fma.rn.f32 %f17444, %f17442, %f49156, %f17438;
	// end inline asm
	// begin inline asm
	sin.approx.f32  %f17448, %f17444;
	// end inline asm
	// begin inline asm
	fma.rn.f32 %f17450, %f17448, %f49156, %f17444;
	// end inline asm
	// begin inline asm
	sin.approx.f32  %f17454, %f17450;
	// end inline asm
	// begin inline asm
	fma.rn.f32 %f17456, %f17454, %f49156, %f17450;
	// end inline asm
	// begin inline asm
	sin.approx.f32  %f17460, %f17456;
	// end inline asm
	// begin inline asm
	fma.rn.f32 %f17462, %f17460, %f49156, %f17456;
	// end inline asm
	// begin inline asm
	sin.approx.f32  %f17466, %f17462;
	// end inline asm
	// begin inline asm
	fma.rn.f32 %f17468, %f17466, %f49156, %f17462;
	// end inline asm
	// begin inline asm
	sin.approx.f32  %f17472, %f17468;
	// end inline asm
	// begin inline asm
	fma.rn.f32 %f17474, %f17472, %f49156, %f17468;
	// end inline asm
	// begin inline asm
	sin.approx.f32  %f17478, %f17474;
	// end inline asm
	// begin inline asm
	fma.rn.f32 %f17480, %f17478, %f49156, %f17474;
	// end inline asm
	// begin inline asm
	sin.approx.f32  %f17484, %f17480;
	// end inline asm
	// begin inline asm
	fma.rn.f32 %f17486, %f17484, %f49156, %f17480;
	// end inline asm
	// begin inline asm
	sin.approx.f32  %f17490, %f17486;
	// end inline asm
	// begin inline asm
	fma.rn.f32 %f17492, %f17490, %f49156, %f17486;
	// end inline asm
	// begin inline asm
	sin.approx.f32  %f17496, %f17492;
	// end inline asm
	// begin inline asm
	fma.rn.f32 %f17498, %f17496, %f49156, %f17492;
	// end inline asm
	// begin inline asm
	sin.approx.f32  %f17502, %f17498;
	// end inline asm
	// begin inline asm
	fma.rn.f32 %f17504, %f17502, %f49156, %f17498;
	// end inline asm
	// begin inline asm
	sin.approx.f32  %f17508, %f17504;
	// end inline asm
	// begin inline asm
	fma.rn.f32 %f17510, %f17508, %f49156, %f17504;
	// end inline asm
	// begin inline asm
	sin.approx.f32  %f17514, %f17510;
	// end inline asm
	// begin inline asm
	fma.rn.f32 %f17516, %f17514, %f49156, %f17510;
	// end inline asm
	// begin inline asm
	sin.approx.f32  %f17520, %f17516;
	// end inline asm
	// begin inline asm
	fma.rn.f32 %f17522, %f17520, %f49156, %f17516;
	// end inline asm
	// begin inline asm
	sin.approx.f32  %f17526, %f17522;
	// end inline asm
	// begin inline asm
	fma.rn.f32 %f17528, %f17526, %f49156, %f17522;
	// end inline asm
	// begin inline asm
	sin.approx.f32  %f17532, %f17528;
	// end inline asm
	// begin inline asm
	fma.rn.f32 %f17534, %f17532, %f49156, %f17528;
	// end inline asm
	// begin inline asm
	sin.approx.f32  %f17538, %f17534;
	// end inline asm
	// begin inline asm
	fma.rn.f32 %f17540, %f17538, %f49156, %f17534;
	// end inline asm
	// begin inline asm
	sin.approx.f32  %f17544, %f17540;
	// end inline asm
	// begin inline asm
	fma.rn.f32 %f17546, %f17544, %f49156, %f17540;
	// end inline asm
	// begin inline asm
	sin.approx.f32  %f17550, %f17546;
	// end inline asm
	// begin inline asm
	fma.rn.f32 %f17552, %f17550, %f49156, %f17546;
	// end inline asm
	// begin inline asm
	sin.approx.f32  %f17556, %f17552;
	// end inline asm
	// begin inline asm
	fma.rn.f32 %f17558, %f17556, %f49156, %f17552;
	// end inline asm
	// begin inline asm
	sin.approx.f32  %f17562, %f17558;
	// end inline asm
	// begin inline asm
	fma.rn.f32 %f17564, %f17562, %f49156, %f17558;
	// end inline asm
	// begin inline asm
	sin.approx.f32  %f17568, %f17564;
	// end inline asm
	// begin inline asm
	fma.rn.f32 %f17570, %f17568, %f49156, %f17564;
	// end inline asm
	// begin inline asm
	sin.approx.f32  %f17574, %f17570;
	// end inline asm
	// begin inline asm
	fma.rn.f32 %f17576, %f17574, %f49156, %f17570;
	// end inline asm
	// begin inline asm
	sin.approx.f32  %f17580, %f17576;
	// end inline asm
	// begin inline asm
	fma.rn.f32 %f17582, %f17580, %f49156, %f17576;
	// end inline asm
	// begin inline asm
	sin.approx.f32  %f17586, %f17582;
	// end inline asm
	// begin inline asm
	fma.rn.f32 %f17588, %f17586, %f49156, %f17582;
	// end inline asm
	// begin inline asm
	sin.approx.f32  %f17592, %f17588;
	// end inline asm
	// begin inline asm
	fma.rn.f32 %f17594, %f17592, %f49156, %f17588;
	// end inline asm
	// begin inline asm
	sin.approx.f32  %f17598, %f17594;
	// end inline asm
	// begin inline asm
	fma.rn.f32 %f17600, %f17598, %f49156, %f17594;
	// end inline asm
	// begin inline asm
	sin.approx.f32  %f17604, %f17600;
	// end inline asm
	// begin inline asm
	fma.rn.f32 %f17606, %f17604, %f49156, %f17600;
	// end inline asm
	// begin inline asm
	sin.approx.f32  %f17610, %f17606;
	// end inline asm
	// begin inline asm
	fma.rn.f32 %f17612, %f17610, %f49156, %f17606;
	// end inline asm
	// begin inline asm
	sin.approx.f32  %f17616, %f17612;
	// end inline asm
	// begin inline asm
	fma.rn.f32 %f17618, %f17616, %f49156, %f17612;
	// end inline asm
	// begin inline asm
	sin.approx.f32  %f17622, %f17618;
	// end inline asm
	// begin inline asm
	fma.rn.f32 %f17624, %f17622, %f49156, %f17618;
	// end inline asm
	// begin inline asm
	sin.approx.f32  %f17628, %f17624;
	// end inline asm
	// begin inline asm
	fma.rn.f32 %f17630, %f17628, %f49156, %f17624;
	// end inline asm
	// begin inline asm
	sin.approx.f32  %f17634, %f17630;
	// end inline asm
	// begin inline asm
	fma.rn.f32 %f17636, %f17634, %f49156, %f17630;
	// end inline asm
	// begin inline asm
	sin.approx.f32  %f17640, %f17636;
	// end inline asm
	// begin inline asm
	fma.rn.f32 %f17642, %f17640, %f49156, %f17636;
	// end inline asm
	// begin inline asm
	sin.approx.f32  %f17646, %f17642;
	// end inline asm
	// begin inline asm
	fma.rn.f32 %f17648, %f17646, %f49156, %f17642;
	// end inline asm
	// begin inline asm
	sin.approx.f32  %f17652, %f17648;
	// end inline asm
	// begin inline asm
	fma.rn.f32 %f17654, %f17652, %f49156, %f17648;
	// end inline asm
	// begin inline asm
	sin.approx.f32  %f17658, %f17654;
	// end inline asm
	// begin inline asm
	fma.rn.f32 %f17660, %f17658, %f49156, %f17654;
	// end inline asm
	// begin inline asm
	sin.approx.f32  %f17664, %f17660;
	// end inline asm
	// begin inline asm
	fma.rn.f32 %f17666, %f17664, %f49156, %f17660;
	// end inline asm
	// begin inline asm
	sin.approx.f32  %f17670, %f17666;
	// end inline asm
	// begin inline asm
	fma.rn.f32 %f17672, %f17670, %f49156, %f17666;
	// end inline asm
	// begin inline asm
	sin.approx.f32  %f17676, %f17672;
	// end inline asm
	// begin inline asm
	fma.rn.f32 %f17678, %f17676, %f49156, %f17672;
	// end inline asm
	// begin inline asm
	sin.approx.f32  %f17682, %f17678;
	// end inline asm
	// begin inline asm
	fma.rn.f32 %f17684, %f17682, %f49156, %f17678;
	// end inline asm
	// begin inline asm
	sin.approx.f32  %f17688, %f17684;
	// end inline asm
	// begin inline asm
	fma.rn.f32 %f17690, %f17688, %f49156, %f17684;
	// end inline asm
	// begin inline asm
	sin.approx.f32  %f17694, %f17690;
	// end inline asm
	// begin inline asm
	fma.rn.f32 %f17696, %f17694, %f49156, %f17690;
	// end inline asm
	// begin inline asm
	sin.approx.f32  %f17700, %f17696;
	// end inline asm
	// begin inline asm
	fma.rn.f32 %f17702, %f17700, %f49156, %f17696;
	// end inline asm
	// begin inline asm
	sin.approx.f32  %f17706, %f17702;
	// end inline asm
	// begin inline asm
	fma.rn.f32 %f17708, %f17706, %f49156, %f17702;
	// end inline asm
	// begin inline asm
	sin.approx.f32  %f17712, %f17708;
	// end inline asm
	// begin inline asm
	fma.rn.f32 %f17714, %f17712, %f49156, %f17708;
	// end inline asm
	// begin inline asm
	sin.approx.f32  %f17718, %f17714;
	// end inline asm
	// begin inline asm
	fma.rn.f32 %f17720, %f17718, %f49156, %f17714;
	// end inline asm
	// begin inline asm
	sin.approx.f32  %f17724, %f17720;
	// end inline asm
	// begin inline asm
	fma.rn.f32 %f17726, %f17724, %f49156, %f17720;
	// end inline asm
	// begin inline asm
	sin.approx.f32  %f17730, %f17726;
	// end inline asm
	// begin inline asm
	fma.rn.f32 %f17732, %f17730, %f49156, %f17726;
	// end inline asm
	// begin inline asm
	sin.approx.f32  %f17736, %f17732;
	// end inline asm
	// begin inline asm
	fma.rn.f32 %f17738, %f17736, %f49156, %f17732;
	// end inline asm
	// begin inline asm
	sin.approx.f32  %f17742, %f17738;
	// end inline asm
	// begin inline asm
	fma.rn.f32 %f17744, %f17742, %f49156, %f17738;
	// end inline asm
	// begin inline asm
	sin.approx.f32  %f17748, %f17744;
	// end inline asm
	// begin inline asm
	fma.rn.f32 %f17750, %f17748, %f49156, %f17744;
	// end inline asm
	// begin inline asm
	sin.approx.f32  %f17754, %f17750;
	// end inline asm
	// begin inline asm
	fma.rn.f32 %f17756, %f17754, %f49156, %f17750;
	// end inline asm
	// begin inline asm
	sin.approx.f32  %f17760, %f17756;
	// end inline asm
	// begin inline asm
	fma.rn.f32 %f17762, %f17760, %f49156, %f17756;
	// end inline asm
	// begin inline asm
	sin.approx.f32  %f17766, %f17762;
	// end inline asm
	// begin inline asm
	fma.rn.f32 %f17768, %f17766, %f49156, %f17762;
	// end inline asm
	// begin inline asm
	sin.approx.f32  %f17772, %f17768;
	// end inline asm
	// begin inline asm
	fma.rn.f32 %f17774, %f17772, %f49156, %f17768;
	// end inline asm
	// begin inline asm
	sin.approx.f32  %f17778, %f17774;
	// end inline asm
	// begin inline asm
	fma.rn.f32 %f17780, %f17778, %f49156, %f17774;
	// end inline asm
	// begin inline asm
	sin.approx.f32  %f17784, %f17780;
	// end inline asm
	// begin inline asm
	fma.rn.f32 %f17786, %f17784, %f49156, %f17780;
	// end inline asm
	// begin inline asm
	sin.approx.f32  %f17790, %f17786;
	// end inline asm
	// begin inline asm
	fma.rn.f32 %f17792, %f17790, %f49156, %f17786;
	// end inline asm
	// begin inline asm
	sin.approx.f32  %f17796, %f17792;
	// end inline asm
	// begin inline asm
	fma.rn.f32 %f17798, %f17796, %f49156, %f17792;
	// end inline asm
	// begin inline asm
	sin.approx.f32  %f17802, %f17798;
	// end inline asm
	// begin inline asm
	fma.rn.f32 %f17804, %f17802, %f49156, %f17798;
	// end inline asm
	// begin inline asm
	sin.approx.f32  %f17808, %f17804;
	// end inline asm
	// begin inline asm
	fma.rn.f32 %f17810, %f17808, %f49156, %f17804;
	// end inline asm
	// begin inline asm
	sin.approx.f32  %f17814, %f17810;
	// end inline asm
	// begin inline asm
	fma.rn.f32 %f17816, %f17814, %f49156, %f17810;
	// end inline asm
	// begin inline asm
	sin.approx.f32  %f17820, %f17816;
	// end inline asm
	// begin inline asm
	fma.rn.f32 %f17822, %f17820, %f49156, %f17816;
	// end inline asm
	// begin inline asm
	sin.approx.f32  %f17826, %f17822;
	// end inline asm
	// begin inline asm
	fma.rn.f32 %f17828, %f17826, %f49156, %f17822;
	// end inline asm
	// begin inline asm
	sin.approx.f32  %f17832, %f17828;
	// end inline asm
	// begin inline asm
	fma.rn.f32 %f17834, %f17832, %f49156, %f17828;
	// end inline asm
	// begin inline asm
	sin.approx.f32  %f17838, %f17834;
	// end inline asm
	// begin inline asm
	fma.rn.f32 %f17840, %f17838, %f49156, %f17834;
	// end inline asm
	// begin inline asm
	sin.approx.f32  %f17844, %f17840;
	// end inline asm
	// begin inline asm
	fma.rn.f32 %f17846, %f17844, %f49156, %f17840;
	// end inline asm
	// begin inline asm
	sin.approx.f32  %f17850, %f17846;
	// end inline asm
	// begin inline asm
	fma.rn.f32 %f17852, %f17850, %f49156, %f17846;
	// end inline asm
	// begin inline asm
	sin.approx.f32  %f17856, %f17852;
	// end inline asm
	// begin inline asm
	fma.rn.f32 %f17858, %f17856, %f49156, %f17852;
	// end inline asm
	// begin inline asm
	sin.approx.f32  %f17862, %f17858;
	// end inline asm
	// begin inline asm
	fma.rn.f32 %f17864, %f17862, %f49156, %f17858;
	// end inline asm
	// begin inline asm
	sin.approx.f32  %f17868, %f17864;
	// end inline asm
	// begin inline asm
	fma.rn.f32 %f17870, %f17868, %f49156, %f17864;
	// end inline asm
	// begin inline asm
	sin.approx.f32  %f17874, %f17870;
	// end inline asm
	// begin inline asm
	fma.rn.f32 %f17876, %f17874, %f49156, %f17870;
	// end inline asm
	// begin inline asm
	sin.approx.f32  %f17880, %f17876;
	// end inline asm
	// begin inline asm
	fma.rn.f32 %f17882, %f17880, %f49156, %f17876;
	// end inline asm
	// begin inline asm
	sin.approx.f32  %f17886, %f17882;
	// end inline asm
	// begin inline asm
	fma.rn.f32 %f17888, %f17886, %f49156, %f17882;
	// end inline asm
	// begin inline asm
	sin.approx.f32  %f17892, %f17888;
	// end inline asm
	// begin inline asm
	fma.rn.f32 %f17894, %f17892, %f49156, %f17888;
	// end inline asm
	// begin inline asm
	sin.approx.f32  %f17898, %f17894;
	// end inline asm
	// begin inline asm
	fma.rn.f32 %f17900, %f17898, %f49156, %f17894;
	// end inline asm
	// begin inline asm
	sin.approx.f32  %f17904, %f17900;
	// end inline asm
	// begin inline asm
	fma.rn.f32 %f17906, %f17904, %f49156, %f17900;
	// end inline asm
	// begin inline asm
	sin.approx.f32  %f17910, %f17906;
	// end inline asm
	// begin inline asm
	fma.rn.f32 %f17912, %f17910, %f49156, %f17906;
	// end inline asm
	// begin inline asm
	sin.approx.f32  %f17916, %f17912;
	// end inline asm
	// begin inline asm
	fma.rn.f32 %f17918, %f17916, %f49156, %f17912;
	// end inline asm
	// begin inline asm
	sin.approx.f32  %f17922, %f17918;
	// end inline asm
	// begin inline asm
	fma.rn.f32 %f17924, %f17922, %f49156, %f17918;
	// end inline asm
	// begin inline asm
	sin.approx.f32  %f17928, %f17924;
	// end inline asm
	// begin inline asm
	fma.rn.f32 %f17930, %f17928, %f49156, %f17924;
	// end inline asm
	// begin inline asm
	sin.approx.f32  %f17934, %f17930;
	// end inline asm
	// begin inline asm
	fma.rn.f32 %f17936, %f17934, %f49156, %f17930;
	// end inline asm
	// begin inline asm
	sin.approx.f32  %f17940, %f17936;
	// end inline asm
	// begin inline asm
	fma.rn.f32 %f17942, %f17940, %f49156, %f17936;
	// end inline asm
	// begin inline asm
	sin.approx.f32  %f17946, %f17942;
	// end inline asm
	// begin inline asm
	fma.rn.f32 %f17948, %f17946, %f49156, %f17942;
	// end inline asm
	// begin inline asm
	sin.approx.f32  %f17952, %f17948;
	// end inline asm
	// begin inline asm
	fma.rn.f32 %f17954, %f17952, %f49156, %f17948;
	// end inline asm
	// begin inline asm
	sin.approx.f32  %f17958, %f17954;
	// end inline asm
	// begin inline asm
	fma.rn.f32 %f17960, %f17958, %f49156, %f17954;
	// end inline asm
	// begin inline asm
	sin.approx.f32  %f17964, %f17960;
	// end inline asm
	// begin inline asm
	fma.rn.f32 %f17966, %f17964, %f49156, %f17960;
	// end inline asm
	// begin inline asm
	sin.approx.f32  %f17970, %f17966;
	// end inline asm
	// begin inline asm
	fma.rn.f32 %f17972, %f17970, %f49156, %f17966;
	// end inline asm
	// begin inline asm
	sin.approx.f32  %f17976, %f17972;
	// end inline asm
	// begin inline asm
	fma.rn.f32 %f17978, %f17976, %f49156, %f17972;
	// end inline asm
	// begin inline asm
	sin.approx.f32  %f17982, %f17978;
	// end inline asm
	// begin inline asm
	fma.rn.f32 %f17984, %f17982, %f49156, %f17978;
	// end inline asm
	// begin inline asm
	sin.approx.f32  %f17988, %f17984;
	// end inline asm
	// begin inline asm
	fma.rn.f32 %f17990, %f17988, %f49156, %f17984;
	// end inline asm
	// begin inline asm
	sin.approx.f32  %f17994, %f17990;
	// end inline asm
	// begin inline asm
	fma.rn.f32 %f17996, %f17994, %f49156, %f17990;
	// end inline asm
	// begin inline asm
	sin.approx.f32  %f18000, %f17996;
	// end inline asm
	// begin inline asm
	fma.rn.f32 %f18002, %f18000, %f49156, %f17996;
	// end inline asm
	// begin inline asm
	sin.approx.f32  %f18006, %f18002;
	// end inline asm
	// begin inline asm
	fma.rn.f32 %f18008, %f18006, %f49156, %f18002;
	// end inline asm
	// begin inline asm
	sin.approx.f32  %f18012, %f18008;
	// end inline asm
	// begin inline asm
	fma.rn.f32 %f18014, %f18012, %f49156, %f18008;
	// end inline asm
	// begin inline asm
	sin.approx.f32  %f18018, %f18014;
	// end inline asm
	// begin inline asm
	fma.rn.f32 %f18020, %f18018, %f49156, %f18014;
	// end inline asm
	// begin inline asm
	sin.approx.f32  %f18024, %f18020;
	// end inline asm
	// begin inline asm
	fma.rn.f32 %f18026, %f18024, %f49156, %f18020;
	// end inline asm
	// begin inline asm
	sin.approx.f32  %f18030, %f18026;
	// end inline asm
	// begin inline asm
	fma.rn.f32 %f18032, %f18030, %f49156, %f18026;
	// end inline asm
	// begin inline asm
	sin.approx.f32  %f18036, %f18032;
	// end inline asm
	// begin inline asm
	fma.rn.f32 %f18038, %f18036, %f49156, %f18032;
	// end inline asm
	// begin inline asm
	sin.approx.f32  %f18042, %f18038;
	// end inline asm
	// begin inline asm
	fma.rn.f32 %f18044, %f18042, %f49156, %f18038;
	// end inline asm
	// begin inline asm
	sin.approx.f32  %f18048, %f18044;
	// end inline asm
	// begin inline asm
	fma.rn.f32 %f18050, %f18048, %f49156, %f18044;
	// end inline asm
	// begin inline asm
	sin.approx.f32  %f18054, %f18050;
	// end inline asm
	// begin inline asm
	fma.rn.f32 %f18056, %f18054, %f49156, %f18050;
	// end inline asm
	// begin inline asm
	sin.approx.f32  %f18060, %f18056;
	// end inline asm
	// begin inline asm
	fma.rn.f32 %f18062, %f18060, %f49156, %f18056;
	// end inline asm
	// begin inline asm
	sin.approx.f32  %f18066, %f18062;
	// end inline asm
	// begin inline asm
	fma.rn.f32 %f18068, %f18066, %f49156, %f18062;
	// end inline asm
	// begin inline asm
	sin.approx.f32  %f18072, %f18068;
	// end inline asm
	// begin inline asm
	fma.rn.f32 %f18074, %f18072, %f49156, %f18068;
	// end inline asm
	// begin inline asm
	sin.approx.f32  %f18078, %f18074;
	// end inline asm
	// begin inline asm
	fma.rn.f32 %f18080, %f18078, %f49156, %f18074;
	// end inline asm
	// begin inline asm
	sin.approx.f32  %f18084, %f18080;
	// end inline asm
	// begin inline asm
	fma.rn.f32 %f18086, %f18084, %f49156, %f18080;
	// end inline asm
	// begin inline asm
	sin.approx.f32  %f18090, %f18086;
	// end inline asm
	// begin inline asm
	fma.rn.f32 %f18092, %f18090, %f49156, %f18086;
	// end inline asm
	// begin inline asm
	sin.approx.f32  %f18096, %f18092;
	// end inline asm
	// begin inline asm
	fma.rn.f32 %f18098, %f18096, %f49156, %f18092;
	// end inline asm
	// begin inline asm
	sin.approx.f32  %f18102, %f18098;
	// end inline asm
	// begin inline asm
	fma.rn.f32 %f18104, %f18102, %f49156, %f18098;
	// end inline asm
	// begin inline asm
	sin.approx.f32  %f18108, %f18104;
	// end inline asm
	// begin inline asm
	fma.rn.f32 %f18110, %f18108, %f49156, %f18104;
	// end inline asm
	// begin inline asm
	sin.approx.f32  %f18114, %f18110;
	// end inline asm
	// begin inline asm
	fma.rn.f32 %f18116, %f18114, %f49156, %f18110;
	// end inline asm
	// begin inline asm
	sin.approx.f32  %f18120, %f18116;
	// end inline asm
	// begin inline asm
	fma.rn.f32 %f18122, %f18120, %f49156, %f18116;
	// end inline asm
	// begin inline asm
	sin.approx.f32  %f18126, %f18122;
	// end inline asm
	// begin inline asm
	fma.rn.f32 %f18128, %f18126, %f49156, %f18122;
	// end inline asm
	// begin inline asm
	sin.approx.f32  %f18132, %f18128;
	// end inline asm
	// begin inline asm
	fma.rn.f32 %f18134, %f18132, %f49156, %f18128;
	// end inline asm
	// begin inline asm
	sin.approx.f32  %f18138, %f18134;
	// end inline asm
	// begin inline asm
	fma.rn.f32 %f18140, %f18138, %f49156, %f18134;
	// end inline asm
	// begin inline asm
	sin.approx.f32  %f18144, %f18140;
	// end inline asm
	// begin inline asm
	fma.rn.f32 %f18146, %f18144, %f49156, %f18140;
	// end inline asm
	// begin inline asm
	sin.approx.f32  %f18150, %f18146;
	// end inline asm
	// begin inline asm
	fma.rn.f32 %f18152, %f18150, %f49156, %f18146;
	// end inline asm
	// begin inline asm
	sin.approx.f32  %f18156, %f18152;
	// end inline asm
	// begin inline asm
	fma.rn.f32 %f18158, %f18156, %f49156, %f18152;
	// end inline asm
	// begin inline asm
	sin.approx.f32  %f18162, %f18158;
	// end inline asm
	// begin inline asm
	fma.rn.f32 %f18164, %f18162, %f49156, %f18158;
	// end inline asm
	// begin inline asm
	sin.approx.f32  %f18168, %f18164;
	// end inline asm
	// begin inline asm
	fma.rn.f32 %f18170, %f18168, %f49156, %f18164;
	// end inline asm
	// begin inline asm
	sin.approx.f32  %f18174, %f18170;
	// end inline asm
	// begin inline asm
	fma.rn.f32 %f18176, %f18174, %f49156, %f18170;
	// end inline asm
	// begin inline asm
	sin.approx.f32  %f18180, %f18176;
	// end inline asm
	// begin inline asm
	fma.rn.f32 %f18182, %f18180, %f49156, %f18176;
	// end inline asm
	// begin inline asm
	sin.approx.f32  %f18186, %f18182;
	// end inline asm
	// begin inline asm
	fma.rn.f32 %f18188, %f18186, %f49156, %f18182;
	// end inline asm
	// begin inline asm
	sin.approx.f32  %f18192, %f18188;
	// end inline asm
	// begin inline asm
	fma.rn.f32 %f18194, %f18192, %f49156, %f18188;
	// end inline asm
	// begin inline asm
	sin.approx.f32  %f18198, %f18194;
	// end inline asm
	// begin inline asm
	fma.rn.f32 %f18200, %f18198, %f49156, %f18194;
	// end inline asm
	// begin inline asm
	sin.approx.f32  %f18204, %f18200;
	// end inline asm
	// begin inline asm
	fma.rn.f32 %f18206, %f18204, %f49156, %f18200;
	// end inline asm
	// begin inline asm
	sin.approx.f32  %f18210, %f18206;
	// end inline asm
	// begin inline asm
	fma.rn.f32 %f18212, %f18210, %f49156, %f18206;
	// end inline asm
	// begin inline asm
	sin.approx.f32  %f18216, %f18212;
	// end inline asm
	// begin inline asm
	fma.rn.f32 %f18218, %f18216, %f49156, %f18212;
	// end inline asm
	// begin inline asm
	sin.approx.f32  %f18222, %f18218;
	// end inline asm
	// begin inline asm
	fma.rn.f32 %f18224, %f18222, %f49156, %f18218;
	// end inline asm
	// begin inline asm
	sin.approx.f32  %f18228, %f18224;
	// end inline asm
	// begin inline asm
	fma.rn.f32 %f18230, %f18228, %f49156, %f18224;
	// end inline asm
	// begin inline asm
	sin.approx.f32  %f18234, %f18230;
	// end inline asm
	// begin inline asm
	fma.rn.f32 %f18236, %f18234, %f49156, %f18230;
	// end inline asm
	// begin inline asm
	sin.approx.f32  %f18240, %f18236;
	// end inline asm
	// begin inline asm
	fma.rn.f32 %f18242, %f18240, %f49156, %f18236;
	// end inline asm
	// begin inline asm
	sin.approx.f32  %f18246, %f18242;
	// end inline asm
	// begin inline asm
	fma.rn.f32 %f18248, %f18246, %f49156, %f18242;
	// end inline asm
	// begin inline asm
	sin.approx.f32  %f18252, %f18248;
	// end inline asm
	// begin inline asm
	fma.rn.f32 %f18254, %f18252, %f49156, %f18248;
	// end inline asm
	// begin inline asm
	sin.approx.f32  %f18258, %f18254;
	// end inline asm
	// begin inline asm
	fma.rn.f32 %f18260, %f18258, %f49156, %f18254;
	// end inline asm
	// begin inline asm
	sin.approx.f32  %f18264, %f18260;
	// end inline asm
	// begin inline asm
	fma.rn.f32 %f18266, %f18264, %f49156, %f18260;
	// end inline asm
	// begin inline asm
	sin.approx.f32  %f18270, %f18266;
	// end inline asm
	// begin inline asm
	fma.rn.f32 %f18272, %f18270, %f49156, %f18266;
	// end inline asm
	// begin inline asm
	sin.approx.f32  %f18276, %f18272;
	// end inline asm
	// begin inline asm
	fma.rn.f32 %f18278, %f18276, %f49156, %f18272;
	// end inline asm
	// begin inline asm
	sin.approx.f32  %f18282, %f18278;
	// end inline asm
	// begin inline asm
	fma.rn.f32 %f18284, %f18282, %f49156, %f18278;
	// end inline asm
	// begin inline asm
	sin.approx.f32  %f18288, %f18284;
	// end inline asm
	// begin inline asm
	fma.rn.f32 %f18290, %f18288, %f49156, %f18284;
	// end inline asm
	// begin inline asm
	sin.approx.f32  %f18294, %f18290;
	// end inline asm
	// begin inline asm
	fma.rn.f32 %f18296, %f18294, %f49156, %f18290;
	// end inline asm
	// begin inline asm
	sin.approx.f32  %f18300, %f18296;
	// end inline asm
	// begin inline asm
	fma.rn.f32 %f18302, %f18300, %f49156, %f18296;
	// end inline asm
	// begin inline asm
	sin.approx.f32  %f18306, %f18302;
	// end inline asm
	// begin inline asm
	fma.rn.f32 %f18308, %f18306, %f49156, %f18302;
	// end inline asm
	// begin inline asm
	sin.approx.f32  %f18312, %f18308;
	// end inline asm
	// begin inline asm
	fma.rn.f32 %f18314, %f18312, %f49156, %f18308;
	// end inline asm
	// begin inline asm
	sin.approx.f32  %f18318, %f18314;
	// end inline asm
	// begin inline asm
	fma.rn.f32 %f18320, %f18318, %f49156, %f18314;
	// end inline asm
	// begin inline asm
	sin.approx.f32  %f18324, %f18320;
	// end inline asm
	// begin inline asm
	fma.rn.f32 %f18326, %f18324, %f49156, %f18320;
	// end inline asm
	// begin inline asm
	sin.approx.f32  %f18330, %f18326;
	// end inline asm
	// begin inline asm
	fma.rn.f32 %f18332, %f18330, %f49156, %f18326;
	// end inline asm
	// begin inline asm
	sin.approx.f32  %f18336, %f18332;
	// end inline asm
	// begin inline asm
	fma.rn.f32 %f18338, %f18336, %f49156, %f18332;
	// end inline asm
	// begin inline asm
	sin.approx.f32  %f18342, %f18338;
	// end inline asm
	// begin inline asm
	fma.rn.f32 %f18344, %f18342, %f49156, %f18338;
	// end inline asm
	// begin inline asm
	sin.approx.f32  %f18348, %f18344;
	// end inline asm
	// begin inline asm
	fma.rn.f32 %f18350, %f18348, %f49156, %f18344;
	// end inline asm
	// begin inline asm
	sin.approx.f32  %f18354, %f18350;
	// end inline asm
	// begin inline asm
	fma.rn.f32 %f18356, %f18354, %f49156, %f18350;
	// end inline asm
	// begin inline asm
	sin.approx.f32  %f18360, %f18356;
	// end inline asm
	// begin inline asm
	fma.rn.f32 %f18362, %f18360, %f49156, %f18356;
	// end inline asm
	// begin inline asm
	sin.approx.f32  %f18366, %f18362;
	// end inline asm
	// begin inline asm
	fma.rn.f32 %f18368, %f18366, %f49156, %f18362;
	// end inline asm
	// begin inline asm
	sin.approx.f32  %f18372, %f18368;
	// end inline asm
	// begin inline asm
	fma.rn.f32 %f18374, %f18372, %f49156, %f18368;
	// end inline asm
	// begin inline asm
	sin.approx.f32  %f18378, %f18374;
	// end inline asm
	// begin inline asm
	fma.rn.f32 %f18380, %f18378, %f49156, %f18374;
	// end inline asm
	// begin inline asm
	sin.approx.f32  %f18384, %f18380;
	// end inline asm
	// begin inline asm
	fma.rn.f32 %f18386, %f18384, %f49156, %f18380;
	// end inline asm
	// begin inline asm
	sin.approx.f32  %f18390, %f18386;
	// end inline asm
	// begin inline asm
	fma.rn.f32 %f18392, %f18390, %f49156, %f18386;
	// end inline asm
	// begin inline asm
	sin.approx.f32  %f18396, %f18392;
	// end inline asm
	// begin inline asm
	fma.rn.f32 %f18398, %f18396, %f49156, %f18392;
	// end inline asm
	// begin inline asm
	sin.approx.f32  %f18402, %f18398;
	// end inline asm
	// begin inline asm
	fma.rn.f32 %f18404, %f18402, %f49156, %f18398;
	// end inline asm
	// begin inline asm
	sin.approx.f32  %f18408, %f18404;
	// end inline asm
	// begin inline asm
	fma.rn.f32 %f18410, %f18408, %f49156, %f18404;
	// end inline asm
	// begin inline asm
	sin.approx.f32  %f18414, %f18410;
	// end inline asm
	// begin inline asm
	fma.rn.f32 %f18416, %f18414, %f49156, %f18410;
	// end inline asm
	// begin inline asm
	sin.approx.f32  %f18420, %f18416;
	// end inline asm
	// begin inline asm
	fma.rn.f32 %f18422, %f18420, %f49156, %f18416;
	// end inline asm
	// begin inline asm
	sin.approx.f32  %f18426, %f18422;
	// end inline asm
	// begin inline asm
	fma.rn.f32 %f18428, %f18426, %f49156, %f18422;
	// end inline asm
	// begin inline asm
	sin.approx.f32  %f18432, %f18428;
	// end inline asm
	// begin inline asm
	fma.rn.f32 %f18434, %f18432, %f49156, %f18428;
	// end inline asm
	// begin inline asm
	sin.approx.f32  %f18438, %f18434;
	// end inline asm
	// begin inline asm
	fma.rn.f32 %f18440, %f18438, %f49156, %f18434;
	// end inline asm
	// begin inline asm
	sin.approx.f32  %f18444, %f18440;
	// end inline asm
	// begin inline asm
	fma.rn.f32 %f18446, %f18444, %f49156, %f18440;
	// end inline asm
	// begin inline asm
	sin.approx.f32  %f18450, %f18446;
	// end inline asm
	// begin inline asm
	fma.rn.f32 %f18452, %f18450, %f49156, %f18446;
	// end inline asm
	// begin inline asm
	sin.approx.f32  %f18456, %f18452;
	// end inline asm
	// begin inline asm
	fma.rn.f32 %f18458, %f18456, %f49156, %f18452;
	// end inline asm
	// begin inline asm
	sin.approx.f32  %f18462, %f18458;
	// end inline asm
	// begin inline asm
	fma.rn.f32 %f18464, %f18462, %f49156, %f18458;
	// end inline asm
	// begin inline asm
	sin.approx.f32  %f18468, %f18464;
	// end inline asm
	// begin inline asm
	fma.rn.f32 %f18470, %f18468, %f49156, %f18464;
	// end inline asm
	// begin inline asm
	sin.approx.f32  %f18474, %f18470;
	// end inline asm
	// begin inline asm
	fma.rn.f32 %f18476, %f18474, %f49156, %f18470;
	// end inline asm
	// begin inline asm
	sin.approx.f32  %f18480, %f18476;
	// end inline asm
	// begin inline asm
	fma.rn.f32 %f18482, %f18480, %f49156, %f18476;
	// end inline asm
	// begin inline asm
	sin.approx.f32  %f18486, %f18482;
	// end inline asm
	// begin inline asm
	fma.rn.f32 %f18488, %f18486, %f49156, %f18482;
	// end inline asm
	// begin inline asm
	sin.approx.f32  %f18492, %f18488;
	// end inline asm
	// begin inline asm
	fma.rn.f32 %f18494, %f18492, %f49156, %f18488;
	// end inline asm
	// begin inline asm
	sin.approx.f32  %f18498, %f18494;
	// end inline asm
	// begin inline asm
	fma.rn.f32 %f18500, %f18498, %f49156, %f18494;
	// end inline asm
	// begin inline asm
	sin.approx.f32  %f18504, %f18500;
	// end inline asm
	// begin inline asm
	fma.rn.f32 %f18506, %f18504, %f49156, %f18500;
	// end inline asm
	// begin inline asm
	sin.approx.f32  %f18510, %f18506;
	// end inline asm
	// begin inline asm
	fma.rn.f32 %f18512, %f18510, %f49156, %f18506;
	// end inline asm
	// begin inline asm
	sin.approx.f32  %f18516, %f18512;
	// end inline asm
	// begin inline asm
	fma.rn.f32 %f18518, %f18516, %f49156, %f18512;
	// end inline asm
	// begin inline asm
	sin.approx.f32  %f18522, %f18518;
	// end inline asm
	// begin inline asm
	fma.rn.f32 %f18524, %f18522, %f49156, %f18518;
	// end inline asm
	// begin inline asm
	sin.approx.f32  %f18528, %f18524;
	// end inline asm
	// begin inline asm
	fma.rn.f32 %f18530, %f18528, %f49156, %f18524;
	// end inline asm
	// begin inline asm
	sin.approx.f32  %f18534, %f18530;
	// end inline asm
	// begin inline asm
	fma.rn.f32 %f18536, %f18534, %f49156, %f18530;
	// end inline asm
	// begin inline asm
	sin.approx.f32  %f18540, %f18536;
	// end inline asm
	// begin inline asm
	fma.rn.f32 %f18542, %f18540, %f49156, %f18536;
	// end inline asm
	// begin inline asm
	sin.approx.f32  %f18546, %f18542;
	// end inline asm
	// begin inline asm
	fma.rn.f32 %f18548, %f18546, %f49156, %f18542;
	// end inline asm
	// begin inline asm
	sin.approx.f32  %f18552, %f18548;
	// end inline asm
	// begin inline asm
	fma.rn.f32 %f18554, %f18552, %f49156, %f18548;
	// end inline asm
	// begin inline asm
	sin.approx.f32  %f18558, %f18554;
	// end inline asm
	// begin inline asm
	fma.rn.f32 %f18560, %f18558, %f49156, %f18554;
	// end inline asm
	// begin inline asm
	sin.approx.f32  %f18564, %f18560;
	// end inline asm
	// begin inline asm
	fma.rn.f32 %f18566, %f18564, %f49156, %f18560;
	// end inline asm
	// begin inline asm
	sin.approx.f32  %f18570, %f18566;
	// end inline asm
	// begin inline asm
	fma.rn.f32 %f18572, %f18570, %f49156, %f18566;
	// end inline asm
	// begin inline asm
	sin.approx.f32  %f18576, %f18572;
	// end inline asm
	// begin inline asm
	fma.rn.f32 %f18578, %f18576, %f49156, %f18572;
	// end inline asm
	// begin inline asm
	sin.approx.f32  %f18582, %f18578;
	// end inline asm
	// begin inline asm
	fma.rn.f32 %f18584, %f18582, %f49156, %f18578;
	// end inline asm
	// begin inline asm
	sin.approx.f32  %f18588, %f18584;
	// end inline asm
	// begin inline asm
	fma.rn.f32 %f18590, %f18588, %f49156, %f18584;
	// end inline asm
	// begin inline asm
	sin.approx.f32  %f18594, %f18590;
	// end inline asm
	// begin inline asm
	fma.rn.f32 %f18596, %f18594, %f49156, %f18590;
	// end inline asm
	// begin inline asm
	sin.approx.f32  %f18600, %f18596;
	// end inline asm
	// begin inline asm
	fma.rn.f32 %f18602, %f18600, %f49156, %f18596;
	// end inline asm
	// begin inline asm
	sin.approx.f32  %f18606, %f18602;
	// end inline asm
	// begin inline asm
	fma.rn.f32 %f18608, %f18606, %f49156, %f18602;
	// end inline asm
	// begin inline asm
	sin.approx.f32  %f18612, %f18608;
	// end inline asm
	// begin inline asm
	fma.rn.f32 %f18614, %f18612, %f49156, %f18608;
	// end inline asm
	// begin inline asm
	sin.approx.f32  %f18618, %f18614;
	// end inline asm
	// begin inline asm
	fma.rn.f32 %f18620, %f18618, %f49156, %f18614;
	// end inline asm
	// begin inline asm
	sin.approx.f32  %f18624, %f18620;
	// end inline asm
	// begin inline asm
	fma.rn.f32 %f18626, %f18624, %f49156, %f18620;
	// end inline asm
	// begin inline asm
	sin.approx.f32  %f18630, %f18626;
	// end inline asm
	// begin inline asm
	fma.rn.f32 %f18632, %f18630, %f49156, %f18626;
	// end inline asm
	// begin inline asm
	sin.approx.f32  %f18636, %f18632;
	// end inline asm
	// begin inline asm
	fma.rn.f32 %f18638, %f18636, %f49156, %f18632;
	// end inline asm
	// begin inline asm
	sin.approx.f32  %f18642, %f18638;
	// end inline asm
	// begin inline asm
	fma.rn.f32 %f18644, %f18642, %f49156, %f18638;
	// end inline asm
	// begin inline asm
	sin.approx.f32  %f18648, %f18644;
	// end inline asm
	// begin inline asm
	fma.rn.f32 %f18650, %f18648, %f49156, %f18644;
	// end inline asm
	// begin inline asm
	sin.approx.f32  %f18654, %f18650;
	// end inline asm
	// begin inline asm
	fma.rn.f32 %f18656, %f18654, %f49156, %f18650;
	// end inline asm
	// begin inline asm
	sin.approx.f32  %f18660, %f18656;
	// end inline asm
	// begin inline asm
	fma.rn.f32 %f18662, %f18660, %f49156, %f18656;
	// end inline asm
	// begin inline asm
	sin.approx.f32  %f18666, %f18662;
	// end inline asm
	// begin inline asm
	fma.rn.f32 %f18668, %f18666, %f49156, %f18662;
	// end inline asm
	// begin inline asm
	sin.approx.f32  %f18672, %f18668;
	// end inline asm
	// begin inline asm
	fma.rn.f32 %f18674, %f18672, %f49156, %f18668;
	// end inline asm
	// begin inline asm
	sin.approx.f32  %f18678, %f18674;
	// end inline asm
	// begin inline asm
	fma.rn.f32 %f18680, %f18678, %f49156, %f18674;
	// end inline asm
	// begin inline asm
	sin.approx.f32  %f18684, %f18680;
	// end inline asm
	// begin inline asm
	fma.rn.f32 %f18686, %f18684, %f49156, %f18680;
	// end inline asm
	// begin inline asm
	sin.approx.f32  %f18690, %f18686;
	// end inline asm
	// begin inline asm
	fma.rn.f32 %f18692, %f18690, %f49156, %f18686;
	// end inline asm
	// begin inline asm
	sin.approx.f32  %f18696, %f18692;
	// end inline asm
	// begin inline asm
	fma.rn.f32 %f18698, %f18696, %f49156, %f18692;
	// end inline asm
	// begin inline asm
	sin.approx.f32  %f18702, %f18698;
	// end inline asm
	// begin inline asm
	fma.rn.f32 %f18704, %f18702, %f49156, %f18698;
	// end inline asm
	// begin inline asm
	sin.approx.f32  %f18708, %f18704;
	// end inline asm
	// begin inline asm
	fma.rn.f32 %f18710, %f18708, %f49156, %f18704;
	// end inline asm
	// begin inline asm
	sin.approx.f32  %f18714, %f18710;
	// end inline asm
	// begin inline asm
	fma.rn.f32 %f18716, %f18714, %f49156, %f18710;
	// end inline asm
	// begin inline asm
	sin.approx.f32  %f18720, %f18716;
	// end inline asm
	// begin inline asm
	fma.rn.f32 %f18722, %f18720, %f49156, %f18716;
	// end inline asm
	// begin inline asm
	sin.approx.f32  %f18726, %f18722;
	// end inline asm
	// begin inline asm
	fma.rn.f32 %f18728, %f18726, %f49156, %f18722;
	// end inline asm
	// begin inline asm
	sin.approx.f32  %f18732, %f18728;
	// end inline asm
	// begin inline asm
	fma.rn.f32 %f18734, %f18732, %f49156, %f18728;
	// end inline asm
	// begin inline asm
	sin.approx.f32  %f18738, %f18734;
	// end inline asm
	// begin inline asm
	fma.rn.f32 %f18740, %f18738, %f49156, %f18734;
	// end inline asm
	// begin inline asm
	sin.approx.f32  %f18744, %f18740;
	// end inline asm
	// begin inline asm
	fma.rn.f32 %f18746, %f18744, %f49156, %f18740;
	// end inline asm
	// begin inline asm
	sin.approx.f32  %f18750, %f18746;
	// end inline asm
	// begin inline asm
	fma.rn.f32 %f18752, %f18750, %f49156, %f18746;
	// end inline asm
	// begin inline asm
	sin.approx.f32  %f18756, %f18752;
	// end inline asm
	// begin inline asm
	fma.rn.f32 %f18758, %f18756, %f49156, %f18752;
	// end inline asm
	// begin inline asm
	sin.approx.f32  %f18762, %f18758;
	// end inline asm
	// begin inline asm
	fma.rn.f32 %f18764, %f18762, %f49156, %f18758;
	// end inline asm
	// begin inline asm
	sin.approx.f32  %f18768, %f18764;
	// end inline asm
	// begin inline asm
	fma.rn.f32 %f18770, %f18768, %f49156, %f18764;
	// end inline asm
	// begin inline asm
	sin.approx.f32  %f18774, %f18770;
	// end inline asm
	// begin inline asm
	fma.rn.f32 %f18776, %f18774, %f49156, %f18770;
	// end inline asm
	// begin inline asm
	sin.approx.f32  %f18780, %f18776;
	// end inline asm
	// begin inline asm
	fma.rn.f32 %f18782, %f18780, %f49156, %f18776;
	// end inline asm
	// begin inline asm
	sin.approx.f32  %f18786, %f18782;
	// end inline asm
	// begin inline asm
	fma.rn.f32 %f18788, %f18786, %f49156, %f18782;
	// end inline asm
	// begin inline asm
	sin.approx.f32  %f18792, %f18788;
	// end inline asm
	// begin inline asm
	fma.rn.f32 %f18794, %f18792, %f49156, %f18788;
	// end inline asm
	// begin inline asm
	sin.approx.f32  %f18798, %f18794;
	// end inline asm
	// begin inline asm
	fma.rn.f32 %f18800, %f18798, %f49156, %f18794;
	// end inline asm
	// begin inline asm
	sin.approx.f32  %f18804, %f18800;
	// end inline asm
	// begin inline asm
	fma.rn.f32 %f18806, %f18804, %f49156, %f18800;
	// end inline asm
	// begin inline asm
	sin.approx.f32  %f18810, %f18806;
	// end inline asm
	// begin inline asm
	fma.rn.f32 %f18812, %f18810, %f49156, %f18806;
	// end inline asm
	// begin inline asm
	sin.approx.f32  %f18816, %f18812;
	// end inline asm
	// begin inline asm
	fma.rn.f32 %f18818, %f18816, %f49156, %f18812;
	// end inline asm
	// begin inline asm
	sin.approx.f32  %f18822, %f18818;
	// end inline asm
	// begin inline asm
	fma.rn.f32 %f18824, %f18822, %f49156, %f18818;
	// end inline asm
	// begin inline asm
	sin.approx.f32  %f18828, %f18824;
	// end inline asm
	// begin inline asm
	fma.rn.f32 %f18830, %f18828, %f49156, %f18824;
	// end inline asm
	// begin inline asm
	sin.approx.f32  %f18834, %f18830;
	// end inline asm
	// begin inline asm
	fma.rn.f32 %f18836, %f18834, %f49156, %f18830;
	// end inline asm
	// begin inline asm
	sin.approx.f32  %f18840, %f18836;
	// end inline asm
	// begin inline asm
	fma.rn.f32 %f18842, %f18840, %f49156, %f18836;
	// end inline asm
	// begin inline asm
	sin.approx.f32  %f18846, %f18842;
	// end inline asm
	// begin inline asm
	fma.rn.f32 %f18848, %f18846, %f49156, %f18842;
	// end inline asm
	// begin inline asm
	sin.approx.f32  %f18852, %f18848;
	// end inline asm
	// begin inline asm
	fma.rn.f32 %f18854, %f18852, %f49156, %f18848;
	// end inline asm
	// begin inline asm
	sin.approx.f32  %f18858, %f18854;
	// end inline asm
	// begin inline asm
	fma.rn.f32 %f18860, %f18858, %f49156, %f18854;
	// end inline asm
	// begin inline asm
	sin.approx.f32  %f18864, %f18860;
	// end inline asm
	// begin inline asm
	fma.rn.f32 %f18866, %f18864, %f49156, %f18860;
	// end inline asm
	// begin inline asm
	sin.approx.f32  %f18870, %f18866;
	// end inline asm
	// begin inline asm
	fma.rn.f32 %f18872, %f18870, %f49156, %f18866;
	// end inline asm
	// begin inline asm
	sin.approx.f32  %f18876, %f18872;
	// end inline asm
	// begin inline asm
	fma.rn.f32 %f18878, %f18876, %f49156, %f18872;
	// end inline asm
	// begin inline asm
	sin.approx.f32  %f18882, %f18878;
	// end inline asm
	// begin inline asm
	fma.rn.f32 %f18884, %f18882, %f49156, %f18878;
	// end inline asm
	// begin inline asm
	sin.approx.f32  %f18888, %f18884;
	// end inline asm
	// begin inline asm
	fma.rn.f32 %f18890, %f18888, %f49156, %f18884;
	// end inline asm
	// begin inline asm
	sin.approx.f32  %f18894, %f18890;
	// end inline asm
	// begin inline asm
	fma.rn.f32 %f18896, %f18894, %f49156, %f18890;
	// end inline asm
	// begin inline asm
	sin.approx.f32  %f18900, %f18896;
	// end inline asm
	// begin inline asm
	fma.rn.f32 %f18902, %f18900, %f49156, %f18896;
	// end inline asm
	// begin inline asm
	sin.approx.f32  %f18906, %f18902;
	// end inline asm
	// begin inline asm
	fma.rn.f32 %f18908, %f18906, %f49156, %f18902;
	// end inline asm
	// begin inline asm
	sin.approx.f32  %f18912, %f18908;
	// end inline asm
	// begin inline asm
	fma.rn.f32 %f18914, %f18912, %f49156, %f18908;
	// end inline asm
	// begin inline asm
	sin.approx.f32  %f18918, %f18914;
	// end inline asm
	// begin inline asm
	fma.rn.f32 %f18920, %f18918, %f49156, %f18914;
	// end inline asm
	// begin inline asm
	sin.approx.f32  %f18924, %f18920;
	// end inline asm
	// begin inline asm
	fma.rn.f32 %f18926, %f18924, %f49156, %f18920;
	// end inline asm
	// begin inline asm
	sin.approx.f32  %f18930, %f18926;
	// end inline asm
	// begin inline asm
	fma.rn.f32 %f18932, %f18930, %f49156, %f18926;
	// end inline asm
	// begin inline asm
	sin.approx.f32  %f18936, %f18932;
	// end inline asm
	// begin inline asm
	fma.rn.f32 %f18938, %f18936, %f49156, %f18932;
	// end inline asm
	// begin inline asm
	sin.approx.f32  %f18942, %f18938;
	// end inline asm
	// begin inline asm
	fma.rn.f32 %f18944, %f18942, %f49156, %f18938;
	// end inline asm
	// begin inline asm
	sin.approx.f32  %f18948, %f18944;
	// end inline asm
	// begin inline asm
	fma.rn.f32 %f18950, %f18948, %f49156, %f18944;
	// end inline asm
	// begin inline asm
	sin.approx.f32  %f18954, %f18950;
	// end inline asm
	// begin inline asm
	fma.rn.f32 %f18956, %f18954, %f49156, %f18950;
	// end inline asm
	// begin inline asm
	sin.approx.f32  %f18960, %f18956;
	// end inline asm
	// begin inline asm
	fma.rn.f32 %f18962, %f18960, %f49156, %f18956;
	// end inline asm
	// begin inline asm
	sin.approx.f32  %f18966, %f18962;
	// end inline asm
	// begin inline asm
	fma.rn.f32 %f18968, %f18966, %f49156, %f18962;
	// end inline asm
	// begin inline asm
	sin.approx.f32  %f18972, %f18968;
	// end inline asm
	// begin inline asm
	fma.rn.f32 %f18974, %f18972, %f49156, %f18968;
	// end inline asm
	// begin inline asm
	sin.approx.f32  %f18978, %f18974;
	// end inline asm
	// begin inline asm
	fma.rn.f32 %f18980, %f18978, %f49156, %f18974;
	// end inline asm
	// begin inline asm
	sin.approx.f32  %f18984, %f18980;
	// end inline asm
	// begin inline asm
	fma.rn.f32 %f18986, %f18984, %f49156, %f18980;
	// end inline asm
	// begin inline asm
	sin.approx.f32  %f18990, %f18986;
	// end inline asm
	// begin inline asm
	fma.rn.f32 %f18992, %f18990, %f49156, %f18986;
	// end inline asm
	// begin inline asm
	sin.approx.f32  %f18996, %f18992;
	// end inline asm
	// begin inline asm
	fma.rn.f32 %f18998, %f18996, %f49156, %f18992;
	// end inline asm
	// begin inline asm
	sin.approx.f32  %f19002, %f18998;
	// end inline asm
	// begin inline asm
	fma.rn.f32 %f19004, %f19002, %f49156, %f18998;
	// end inline asm
	// begin inline asm
	sin.approx.f32  %f19008, %f19004;
	// end inline asm
	// begin inline asm
	fma.rn.f32 %f19010, %f19008, %f49156, %f19004;
	// end inline asm
	// begin inline asm
	sin.approx.f32  %f19014, %f19010;
	// end inline asm
	// begin inline asm
	fma.rn.f32 %f19016, %f19014, %f49156, %f19010;
	// end inline asm
	// begin inline asm
	sin.approx.f32  %f19020, %f19016;
	// end inline asm
	// begin inline asm
	fma.rn.f32 %f19022, %f19020, %f49156, %f19016;
	// end inline asm
	// begin inline asm
	sin.approx.f32  %f19026, %f19022;
	// end inline asm
	// begin inline asm
	fma.rn.f32 %f19028, %f19026, %f49156, %f19022;
	// end inline asm
	// begin inline asm
	sin.approx.f32  %f19032, %f19028;
	// end inline asm
	// begin inline asm
	fma.rn.f32 %f19034, %f19032, %f49156, %f19028;
	// end inline asm
	// begin inline asm
	sin.approx.f32  %f19038, %f19034;
	// end inline asm
	// begin inline asm
	fma.rn.f32 %f19040, %f19038, %f49156, %f19034;
	// end inline asm
	// begin inline asm
	sin.approx.f32  %f19044, %f19040;
	// end inline asm
	// begin inline asm
	fma.rn.f32 %f19046, %f19044, %f49156, %f19040;
	// end inline asm
	// begin inline asm
	sin.approx.f32  %f19050, %f19046;
	// end inline asm
	// begin inline asm
	fma.rn.f32 %f19052, %f19050, %f49156, %f19046;
	// end inline asm
	// begin inline asm
	sin.approx.f32  %f19056, %f19052;
	// end inline asm
	// begin inline asm
	fma.rn.f32 %f19058, %f19056, %f49156, %f19052;
	// end inline asm
	// begin inline asm
	sin.approx.f32  %f19062, %f19058;
	// end inline asm
	// begin inline asm
	fma.rn.f32 %f19064, %f19062, %f49156, %f19058;
	// end inline asm
	// begin inline asm
	sin.approx.f32  %f19068, %f19064;
	// end inline asm
	// begin inline asm
	fma.rn.f32 %f19070, %f19068, %f49156, %f19064;
	// end inline asm
	// begin inline asm
	sin.approx.f32  %f19074, %f19070;
	// end inline asm
	// begin inline asm
	fma.rn.f32 %f19076, %f19074, %f49156, %f19070;
	// end inline asm
	// begin inline asm
	sin.approx.f32  %f19080, %f19076;
	// end inline asm
	// begin inline asm
	fma.rn.f32 %f19082, %f19080, %f49156, %f19076;
	// end inline asm
	// begin inline asm
	sin.approx.f32  %f19086, %f19082;
	// end inline asm
	// begin inline asm
	fma.rn.f32 %f19088, %f19086, %f49156, %f19082;
	// end inline asm
	// begin inline asm
	sin.approx.f32  %f19092, %f19088;
	// end inline asm
	// begin inline asm
	fma.rn.f32 %f19094, %f19092, %f49156, %f19088;
	// end inline asm
	// begin inline asm
	sin.approx.f32  %f19098, %f19094;
	// end inline asm
	// begin inline asm
	fma.rn.f32 %f19100, %f19098, %f49156, %f19094;
	// end inline asm
	// begin inline asm
	sin.approx.f32  %f19104, %f19100;
	// end inline asm
	// begin inline asm
	fma.rn.f32 %f19106, %f19104, %f49156, %f19100;
	// end inline asm
	// begin inline asm
	sin.approx.f32  %f19110, %f19106;
	// end inline asm
	// begin inline asm
	fma.rn.f32 %f19112, %f19110, %f49156, %f19106;
	// end inline asm
	// begin inline asm
	sin.approx.f32  %f19116, %f19112;
	// end inline asm
	// begin inline asm
	fma.rn.f32 %f19118, %f19116, %f49156, %f19112;
	// end inline asm
	// begin inline asm
	sin.approx.f32  %f19122, %f19118;
	// end inline asm
	// begin inline asm
	fma.rn.f32 %f19124, %f19122, %f49156, %f19118;
	// end inline asm
	// begin inline asm
	sin.approx.f32  %f19128, %f19124;
	// end inline asm
	// begin inline asm
	fma.rn.f32 %f19130, %f19128, %f49156, %f19124;
	// end inline asm
	// begin inline asm
	sin.approx.f32  %f19134, %f19130;
	// end inline asm
	// begin inline asm
	fma.rn.f32 %f19136, %f19134, %f49156, %f19130;
	// end inline asm
	// begin inline asm
	sin.approx.f32  %f19140, %f19136;
	// end inline asm
	// begin inline asm
	fma.rn.f32 %f19142, %f19140, %f49156, %f19136;
	// end inline asm
	// begin inline asm
	sin.approx.f32  %f19146, %f19142;
	// end inline asm
	// begin inline asm
	fma.rn.f32 %f19148, %f19146, %f49156, %f19142;
	// end inline asm
	// begin inline asm
	sin.approx.f32  %f19152, %f19148;
	// end inline asm
	// begin inline asm
	fma.rn.f32 %f19154, %f19152, %f49156, %f19148;
	// end inline asm
	// begin inline asm
	sin.approx.f32  %f19158, %f19154;
	// end inline asm
	// begin inline asm
	fma.rn.f32 %f19160, %f19158, %f49156, %f19154;
	// end inline asm
	// begin inline asm
	sin.approx.f32  %f19164, %f19160;
	// end inline asm
	// begin inline asm
	fma.rn.f32 %f19166, %f19164, %f49156, %f19160;
	// end inline asm
	// begin inline asm
	sin.approx.f32  %f19170, %f19166;
	// end inline asm
	// begin inline asm
	fma.rn.f32 %f19172, %f19170, %f49156, %f19166;
	// end inline asm
	// begin inline asm
	sin.approx.f32  %f19176, %f19172;
	// end inline asm
	// begin inline asm
	fma.rn.f32 %f19178, %f19176, %f49156, %f19172;
	// end inline asm
	// begin inline asm
	sin.approx.f32  %f19182, %f19178;
	// end inline asm
	// begin inline asm
	fma.rn.f32 %f19184, %f19182, %f49156, %f19178;
	// end inline asm
	// begin inline asm
	sin.approx.f32  %f19188, %f19184;
	// end inline asm
	// begin inline asm
	fma.rn.f32 %f19190, %f19188, %f49156, %f19184;
	// end inline asm
	// begin inline asm
	sin.approx.f32  %f19194, %f19190;
	// end inline asm
	// begin inline asm
	fma.rn.f32 %f19196, %f19194, %f49156, %f19190;
	// end inline asm
	// begin inline asm
	sin.approx.f32  %f19200, %f19196;
	// end inline asm
	// begin inline asm
	fma.rn.f32 %f19202, %f19200, %f49156, %f19196;
	// end inline asm
	// begin inline asm
	sin.approx.f32  %f19206, %f19202;
	// end inline asm
	// begin inline asm
	fma.rn.f32 %f19208, %f19206, %f49156, %f19202;
	// end inline asm
	// begin inline asm
	sin.approx.f32  %f19212, %f19208;
	// end inline asm
	// begin inline asm
	fma.rn.f32 %f19214, %f19212, %f49156, %f19208;
	// end inline asm
	// begin inline asm
	sin.approx.f32  %f19218, %f19214;
	// end inline asm
	// begin inline asm
	fma.rn.f32 %f19220, %f19218, %f49156, %f19214;
	// end inline asm
	// begin inline asm
	sin.approx.f32  %f19224, %f19220;
	// end inline asm
	// begin inline asm
	fma.rn.f32 %f19226, %f19224, %f49156, %f19220;
	// end inline asm
	// begin inline asm
	sin.approx.f32  %f19230, %f19226;
	// end inline asm
	// begin inline asm
	fma.rn.f32 %f19232, %f19230, %f49156, %f19226;
	// end inline asm
	// begin inline asm
	sin.approx.f32  %f19236, %f19232;
	// end inline asm
	// begin inline asm
	fma.rn.f32 %f19238, %f19236, %f49156, %f19232;
	// end inline asm
	// begin inline asm
	sin.approx.f32  %f19242, %f19238;
	// end inline asm
	// begin inline asm
	fma.rn.f32 %f19244, %f19242, %f49156, %f19238;
	// end inline asm
	// begin inline asm
	sin.approx.f32  %f19248, %f19244;
	// end inline asm
	// begin inline asm
	fma.rn.f32 %f19250, %f19248, %f49156, %f19244;
	// end inline asm
	// begin inline asm
	sin.approx.f32  %f19254, %f19250;
	// end inline asm
	// begin inline asm
	fma.rn.f32 %f19256, %f19254, %f49156, %f19250;
	// end inline asm
	// begin inline asm
	sin.approx.f32  %f19260, %f19256;
	// end inline asm
	// begin inline asm
	fma.rn.f32 %f19262, %f19260, %f49156, %f19256;
	// end inline asm
	// begin inline asm
	sin.approx.f32  %f19266, %f19262;
	// end inline asm
	// begin inline asm
	fma.rn.f32 %f19268, %f19266, %f49156, %f19262;
	// end inline asm
	// begin inline asm
	sin.approx.f32  %f19272, %f19268;
	// end inline asm
	// begin inline asm
	fma.rn.f32 %f19274, %f19272, %f49156, %f19268;
	// end inline asm
	// begin inline asm
	sin.approx.f32  %f19278, %f19274;
	// end inline asm
	// begin inline asm
	fma.rn.f32 %f19280, %f19278, %f49156, %f19274;
	// end inline asm
	// begin inline asm
	sin.approx.f32  %f19284, %f19280;
	// end inline asm
	// begin inline asm
	fma.rn.f32 %f19286, %f19284, %f49156, %f19280;
	// end inline asm
	// begin inline asm
	sin.approx.f32  %f19290, %f19286;
	// end inline asm
	// begin inline asm
	fma.rn.f32 %f19292, %f19290, %f49156, %f19286;
	// end inline asm
	// begin inline asm
	sin.approx.f32  %f19296, %f19292;
	// end inline asm
	// begin inline asm
	fma.rn.f32 %f19298, %f19296, %f49156, %f19292;
	// end inline asm
	// begin inline asm
	sin.approx.f32  %f19302, %f19298;
	// end inline asm
	// begin inline asm
	fma.rn.f32 %f19304, %f19302, %f49156, %f19298;
	// end inline asm
	// begin inline asm
	sin.approx.f32  %f19308, %f19304;
	// end inline asm
	// begin inline asm
	fma.rn.f32 %f19310, %f19308, %f49156, %f19304;
	// end inline asm
	// begin inline asm
	sin.approx.f32  %f19314, %f19310;
	// end inline asm
	// begin inline asm
	fma.rn.f32 %f19316, %f19314, %f49156, %f19310;
	// end inline asm
	// begin inline asm
	sin.approx.f32  %f19320, %f19316;
	// end inline asm
	// begin inline asm
	fma.rn.f32 %f19322, %f19320, %f49156, %f19316;
	// end inline asm
	// begin inline asm
	sin.approx.f32  %f19326, %f19322;
	// end inline asm
	// begin inline asm
	fma.rn.f32 %f19328, %f19326, %f49156, %f19322;
	// end inline asm
	// begin inline asm
	sin.approx.f32  %f19332, %f19328;
	// end inline asm
	// begin inline asm
	fma.rn.f32 %f19334, %f19332, %f49156, %f19328;
	// end inline asm
	// begin inline asm
	sin.approx.f32  %f19338, %f19334;
	// end inline asm
	// begin inline asm
	fma.rn.f32 %f19340, %f19338, %f49156, %f19334;
	// end inline asm
	// begin inline asm
	sin.approx.f32  %f19344, %f19340;
	// end inline asm
	// begin inline asm
	fma.rn.f32 %f19346, %f19344, %f49156, %f19340;
	// end inline asm
	// begin inline asm
	sin.approx.f32  %f19350, %f19346;
	// end inline asm
	// begin inline asm
	fma.rn.f32 %f19352, %f19350, %f49156, %f19346;
	// end inline asm
	// begin inline asm
	sin.approx.f32  %f19356, %f19352;
	// end inline asm
	// begin inline asm
	fma.rn.f32 %f19358, %f19356, %f49156, %f19352;
	// end inline asm
	// begin inline asm
	sin.approx.f32  %f19362, %f19358;
	// end inline asm
	// begin inline asm
	fma.rn.f32 %f19364, %f19362, %f49156, %f19358;
	// end inline asm
	// begin inline asm
	sin.approx.f32  %f19368, %f19364;
	// end inline asm
	// begin inline asm
	fma.rn.f32 %f19370, %f19368, %f49156, %f19364;
	// end inline asm
	// begin inline asm
	sin.approx.f32  %f19374, %f19370;
	// end inline asm
	// begin inline asm
	fma.rn.f32 %f19376, %f19374, %f49156, %f19370;
	// end inline asm
	// begin inline asm
	sin.approx.f32  %f19380, %f19376;
	// end inline asm
	// begin inline asm
	fma.rn.f32 %f19382, %f19380, %f49156, %f19376;
	// end inline asm
	// begin inline asm
	sin.approx.f32  %f19386, %f19382;
	// end inline asm
	// begin inline asm
	fma.rn.f32 %f19388, %f19386, %f49156, %f19382;
	// end inline asm
	// begin inline asm
	sin.approx.f32  %f19392, %f19388;
	// end inline asm
	// begin inline asm
	fma.rn.f32 %f19394, %f19392, %f49156, %f19388;
	// end inline asm
	// begin inline asm
	sin.approx.f32  %f19398, %f19394;
	// end inline asm
	// begin inline asm
	fma.rn.f32 %f19400, %f19398, %f49156, %f19394;
	// end inline asm
	// begin inline asm
	sin.approx.f32  %f19404, %f19400;
	// end inline asm
	// begin inline asm
	fma.rn.f32 %f19406, %f19404, %f49156, %f19400;
	// end inline asm
	// begin inline asm
	sin.approx.f32  %f19410, %f19406;
	// end inline asm
	// begin inline asm
	fma.rn.f32 %f19412, %f19410, %f49156, %f19406;
	// end inline asm
	// begin inline asm
	sin.approx.f32  %f19416, %f19412;
	// end inline asm
	// begin inline asm
	fma.rn.f32 %f19418, %f19416, %f49156, %f19412;
	// end inline asm
	// begin inline asm
	sin.approx.f32  %f19422, %f19418;
	// end inline asm
	// begin inline asm
	fma.rn.f32 %f19424, %f19422, %f49156, %f19418;
	// end inline asm
	// begin inline asm
	sin.approx.f32  %f19428, %f19424;
	// end inline asm
	// begin inline asm
	fma.rn.f32 %f19430, %f19428, %f49156, %f19424;
	// end inline asm
	// begin inline asm
	sin.approx.f32  %f19434, %f19430;
	// end inline asm
	// begin inline asm
	fma.rn.f32 %f19436, %f19434, %f49156, %f19430;
	// end inline asm
	// begin inline asm
	sin.approx.f32  %f19440, %f19436;
	// end inline asm
	// begin inline asm
	fma.rn.f32 %f19442, %f19440, %f49156, %f19436;
	// end inline asm
	// begin inline asm
	sin.approx.f32  %f19446, %f19442;
	// end inline asm
	// begin inline asm
	fma.rn.f32 %f19448, %f19446, %f49156, %f19442;
	// end inline asm
	// begin inline asm
	sin.approx.f32  %f19452, %f19448;
	// end inline asm
	// begin inline asm
	fma.rn.f32 %f19454, %f19452, %f49156, %f19448;
	// end inline asm
	// begin inline asm
	sin.approx.f32  %f19458, %f19454;
	// end inline asm
	// begin inline asm
	fma.rn.f32 %f19460, %f19458, %f49156, %f19454;
	// end inline asm
	// begin inline asm
	sin.approx.f32  %f19464, %f19460;
	// end inline asm
	// begin inline asm
	fma.rn.f32 %f19466, %f19464, %f49156, %f19460;
	// end inline asm
	// begin inline asm
	sin.approx.f32  %f19470, %f19466;
	// end inline asm
	// begin inline asm
	fma.rn.f32 %f19472, %f19470, %f49156, %f19466;
	// end inline asm
	// begin inline asm
	sin.approx.f32  %f19476, %f19472;
	// end inline asm
	// begin inline asm
	fma.rn.f32 %f19478, %f19476, %f49156, %f19472;
	// end inline asm
	// begin inline asm
	sin.approx.f32  %f19482, %f19478;
	// end inline asm
	// begin inline asm
	fma.rn.f32 %f19484, %f19482, %f49156, %f19478;
	// end inline asm
	// begin inline asm
	sin.approx.f32  %f19488, %f19484;
	// end inline asm
	// begin inline asm
	fma.rn.f32 %f19490, %f19488, %f49156, %f19484;
	// end inline asm
	// begin inline asm
	sin.approx.f32  %f19494, %f19490;
	// end inline asm
	// begin inline asm
	fma.rn.f32 %f19496, %f19494, %f49156, %f19490;
	// end inline asm
	// begin inline asm
	sin.approx.f32  %f19500, %f19496;
	// end inline asm
	// begin inline asm
	fma.rn.f32 %f19502, %f19500, %f49156, %f19496;
	// end inline asm
	// begin inline asm
	sin.approx.f32  %f19506, %f19502;
	// end inline asm
	// begin inline asm
	fma.rn.f32 %f19508, %f19506, %f49156, %f19502;
	// end inline asm
	// begin inline asm
	sin.approx.f32  %f19512, %f19508;
	// end inline asm
	// begin inline asm
	fma.rn.f32 %f19514, %f19512, %f49156, %f19508;
	// end inline asm
	// begin inline asm
	sin.approx.f32  %f19518, %f19514;
	// end inline asm
	// begin inline asm
	fma.rn.f32 %f19520, %f19518, %f49156, %f19514;
	// end inline asm
	// begin inline asm
	sin.approx.f32  %f19524, %f19520;
	// end inline asm
	// begin inline asm
	fma.rn.f32 %f19526, %f19524, %f49156, %f19520;
	// end inline asm
	// begin inline asm
	sin.approx.f32  %f19530, %f19526;
	// end inline asm
	// begin inline asm
	fma.rn.f32 %f19532, %f19530, %f49156, %f19526;
	// end inline asm
	// begin inline asm
	sin.approx.f32  %f19536, %f19532;
	// end inline asm
	// begin inline asm
	fma.rn.f32 %f19538, %f19536, %f49156, %f19532;
	// end inline asm
	// begin inline asm
	sin.approx.f32  %f19542, %f19538;
	// end inline asm
	// begin inline asm
	fma.rn.f32 %f19544, %f19542, %f49156, %f19538;
	// end inline asm
	// begin inline asm
	sin.approx.f32  %f19548, %f19544;
	// end inline asm
	// begin inline asm
	fma.rn.f32 %f19550, %f19548, %f49156, %f19544;
	// end inline asm
	// begin inline asm
	sin.approx.f32  %f19554, %f19550;
	// end inline asm
	// begin inline asm
	fma.rn.f32 %f19556, %f19554, %f49156, %f19550;
	// end inline asm
	// begin inline asm
	sin.approx.f32  %f19560, %f19556;
	// end inline asm
	// begin inline asm
	fma.rn.f32 %f19562, %f19560, %f49156, %f19556;
	// end inline asm
	// begin inline asm
	sin.approx.f32  %f19566, %f19562;
	// end inline asm
	// begin inline asm
	fma.rn.f32 %f19568, %f19566, %f49156, %f19562;
	// end inline asm
	// begin inline asm
	sin.approx.f32  %f19572, %f19568;
	// end inline asm
	// begin inline asm
	fma.rn.f32 %f19574, %f19572, %f49156, %f19568;
	// end inline asm
	// begin inline asm
	sin.approx.f32  %f19578, %f19574;
	// end inline asm
	// begin inline asm
	fma.rn.f32 %f19580, %f19578, %f49156, %f19574;
	// end inline asm
	// begin inline asm
	sin.approx.f32  %f19584, %f19580;
	// end inline asm
	// begin inline asm
	fma.rn.f32 %f19586, %f19584, %f49156, %f19580;
	// end inline asm
	// begin inline asm
	sin.approx.f32  %f19590, %f19586;
	// end inline asm
	// begin inline asm
	fma.rn.f32 %f19592, %f19590, %f49156, %f19586;
	// end inline asm
	// begin inline asm
	sin.approx.f32  %f19596, %f19592;
	// end inline asm
	// begin inline asm
	fma.rn.f32 %f19598, %f19596, %f49156, %f19592;
	// end inline asm
	// begin inline asm
	sin.approx.f32  %f19602, %f19598;
	// end inline asm
	// begin inline asm
	fma.rn.f32 %f19604, %f19602, %f49156, %f19598;
	// end inline asm
	// begin inline asm
	sin.approx.f32  %f19608, %f19604;
	// end inline asm
	// begin inline asm
	fma.rn.f32 %f19610, %f19608, %f49156, %f19604;
	// end inline asm
	// begin inline asm
	sin.approx.f32  %f19614, %f19610;
	// end inline asm
	// begin inline asm
	fma.rn.f32 %f19616, %f19614, %f49156, %f19610;
	// end inline asm
	// begin inline asm
	sin.approx.f32  %f19620, %f19616;
	// end inline asm
	// begin inline asm
	fma.rn.f32 %f19622, %f19620, %f49156, %f19616;
	// end inline asm
	// begin inline asm
	sin.approx.f32  %f19626, %f19622;
	// end inline asm
	// begin inline asm
	fma.rn.f32 %f19628, %f19626, %f49156, %f19622;
	// end inline asm
	// begin inline asm
	sin.approx.f32  %f19632, %f19628;
	// end inline asm
	// begin inline asm
	fma.rn.f32 %f19634, %f19632, %f49156, %f19628;
	// end inline asm
	// begin inline asm
	sin.approx.f32  %f19638, %f19634;
	// end inline asm
	// begin inline asm
	fma.rn.f32 %f19640, %f19638, %f49156, %f19634;
	// end inline asm
	// begin inline asm
	sin.approx.f32  %f19644, %f19640;
	// end inline asm
	// begin inline asm
	fma.rn.f32 %f19646, %f19644, %f49156, %f19640;
	// end inline asm
	// begin inline asm
	sin.approx.f32  %f19650, %f19646;
	// end inline asm
	// begin inline asm
	fma.rn.f32 %f19652, %f19650, %f49156, %f19646;
	// end inline asm
	// begin inline asm
	sin.approx.f32  %f19656, %f19652;
	// end inline asm
	// begin inline asm
	fma.rn.f32 %f19658, %f19656, %f49156, %f19652;
	// end inline asm
	// begin inline asm
	sin.approx.f32  %f19662, %f19658;
	// end inline asm
	// begin inline asm
	fma.rn.f32 %f19664, %f19662, %f49156, %f19658;
	// end inline asm
	// begin inline asm
	sin.approx.f32  %f19668, %f19664;
	// end inline asm
	// begin inline asm
	fma.rn.f32 %f19670, %f19668, %f49156, %f19664;
	// end inline asm
	// begin inline asm
	sin.approx.f32  %f19674, %f19670;
	// end inline asm
	// begin inline asm
	fma.rn.f32 %f19676, %f19674, %f49156, %f19670;
	// end inline asm
	// begin inline asm
	sin.approx.f32  %f19680, %f19676;
	// end inline asm
	// begin inline asm
	fma.rn.f32 %f19682, %f19680, %f49156, %f19676;
	// end inline asm
	// begin inline asm
	sin.approx.f32  %f19686, %f19682;
	// end inline asm
	// begin inline asm
	fma.rn.f32 %f19688, %f19686, %f49156, %f19682;
	// end inline asm
	// begin inline asm
	sin.approx.f32  %f19692, %f19688;
	// end inline asm
	// begin inline asm
	fma.rn.f32 %f19694, %f19692, %f49156, %f19688;
	// end inline asm
	// begin inline asm
	sin.approx.f32  %f19698, %f19694;
	// end inline asm
	// begin inline asm
	fma.rn.f32 %f19700, %f19698, %f49156, %f19694;
	// end inline asm
	// begin inline asm
	sin.approx.f32  %f19704, %f19700;
	// end inline asm
	// begin inline asm
	fma.rn.f32 %f19706, %f19704, %f49156, %f19700;
	// end inline asm
	// begin inline asm
	sin.approx.f32  %f19710, %f19706;
	// end inline asm
	// begin inline asm
	fma.rn.f32 %f19712, %f19710, %f49156, %f19706;
	// end inline asm
	// begin inline asm
	sin.approx.f32  %f19716, %f19712;
	// end inline asm
	// begin inline asm
	fma.rn.f32 %f19718, %f19716, %f49156, %f19712;
	// end inline asm
	// begin inline asm
	sin.approx.f32  %f19722, %f19718;
	// end inline asm
	// begin inline asm
	fma.rn.f32 %f19724, %f19722, %f49156, %f19718;
	// end inline asm
	// begin inline asm
	sin.approx.f32  %f19728, %f19724;
	// end inline asm
	// begin inline asm
	fma.rn.f32 %f19730, %f19728, %f49156, %f19724;
	// end inline asm
	// begin inline asm
	sin.approx.f32  %f19734, %f19730;
	// end inline asm
	// begin inline asm
	fma.rn.f32 %f19736, %f19734, %f49156, %f19730;
	// end inline asm
	// begin inline asm
	sin.approx.f32  %f19740, %f19736;
	// end inline asm
	// begin inline asm
	fma.rn.f32 %f19742, %f19740, %f49156, %f19736;
	// end inline asm
	// begin inline asm
	sin.approx.f32  %f19746, %f19742;
	// end inline asm
	// begin inline asm
	fma.rn.f32 %f19748, %f19746, %f49156, %f19742;
	// end inline asm
	// begin inline asm
	sin.approx.f32  %f19752, %f19748;
	// end inline asm
	// begin inline asm
	fma.rn.f32 %f19754, %f19752, %f49156, %f19748;
	// end inline asm
	// begin inline asm
	sin.approx.f32  %f19758, %f19754;
	// end inline asm
	// begin inline asm
	fma.rn.f32 %f19760, %f19758, %f49156, %f19754;
	// end inline asm
	// begin inline asm
	sin.approx.f32  %f19764, %f19760;
	// end inline asm
	// begin inline asm
	fma.rn.f32 %f19766, %f19764, %f49156, %f19760;
	// end inline asm
	// begin inline asm
	sin.approx.f32  %f19770, %f19766;
	// end inline asm
	// begin inline asm
	fma.rn.f32 %f19772, %f19770, %f49156, %f19766;
	// end inline asm
	// begin inline asm
	sin.approx.f32  %f19776, %f19772;
	// end inline asm
	// begin inline asm
	fma.rn.f32 %f19778, %f19776, %f49156, %f19772;
	// end inline asm
	// begin inline asm
	sin.approx.f32  %f19782, %f19778;
	// end inline asm
	// begin inline asm
	fma.rn.f32 %f19784, %f19782, %f49156, %f19778;
	// end inline asm
	// begin inline asm
	sin.approx.f32  %f19788, %f19784;
	// end inline asm
	// begin inline asm
	fma.rn.f32 %f19790, %f19788, %f49156, %f19784;
	// end inline asm
	// begin inline asm
	sin.approx.f32  %f19794, %f19790;
	// end inline asm
	// begin inline asm
	fma.rn.f32 %f19796, %f19794, %f49156, %f19790;
	// end inline asm
	// begin inline asm
	sin.approx.f32  %f19800, %f19796;
	// end inline asm
	// begin inline asm
	fma.rn.f32 %f19802, %f19800, %f49156, %f19796;
	// end inline asm
	// begin inline asm
	sin.approx.f32  %f19806, %f19802;
	// end inline asm
	// begin inline asm
	fma.rn.f32 %f19808, %f19806, %f49156, %f19802;
	// end inline asm
	// begin inline asm
	sin.approx.f32  %f19812, %f19808;
	// end inline asm
	// begin inline asm
	fma.rn.f32 %f19814, %f19812, %f49156, %f19808;
	// end inline asm
	// begin inline asm
	sin.approx.f32  %f19818, %f19814;
	// end inline asm
	// begin inline asm
	fma.rn.f32 %f19820, %f19818, %f49156, %f19814;
	// end inline asm
	// begin inline asm
	sin.approx.f32  %f19824, %f19820;
	// end inline asm
	// begin inline asm
	fma.rn.f32 %f19826, %f19824, %f49156, %f19820;
	// end inline asm
	// begin inline asm
	sin.approx.f32  %f19830, %f19826;
	// end inline asm
	// begin inline asm
	fma.rn.f32 %f19832, %f19830, %f49156, %f19826;
	// end inline asm
	// begin inline asm
	sin.approx.f32  %f19836, %f19832;
	// end inline asm
	// begin inline asm
	fma.rn.f32 %f19838, %f19836, %f49156, %f19832;
	// end inline asm
	// begin inline asm
	sin.approx.f32  %f19842, %f19838;
	// end inline asm
	// begin inline asm
	fma.rn.f32 %f19844, %f19842, %f49156, %f19838;
	// end inline asm
	// begin inline asm
	sin.approx.f32  %f19848, %f19844;
	// end inline asm
	// begin inline asm
	fma.rn.f32 %f19850, %f19848, %f49156, %f19844;
	// end inline asm
	// begin inline asm
	sin.approx.f32  %f19854, %f19850;
	// end inline asm
	// begin inline asm
	fma.rn.f32 %f19856, %f19854, %f49156, %f19850;
	// end inline asm
	// begin inline asm
	sin.approx.f32  %f19860, %f19856;
	// end inline asm
	// begin inline asm
	fma.rn.f32 %f19862, %f19860, %f49156, %f19856;
	// end inline asm
	// begin inline asm
	sin.approx.f32  %f19866, %f19862;
	// end inline asm
	// begin inline asm
	fma.rn.f32 %f19868, %f19866, %f49156, %f19862;
	// end inline asm
	// begin inline asm
	sin.approx.f32  %f19872, %f19868;
	// end inline asm
	// begin inline asm
	fma.rn.f32 %f19874, %f19872, %f49156, %f19868;
	// end inline asm
	// begin inline asm
	sin.approx.f32  %f19878, %f19874;
	// end inline asm
	// begin inline asm
	fma.rn.f32 %f19880, %f19878, %f49156, %f19874;
	// end inline asm
	// begin inline asm
	sin.approx.f32  %f19884, %f19880;
	// end inline asm
	// begin inline asm
	fma.rn.f32 %f19886, %f19884, %f49156, %f19880;
	// end inline asm
	// begin inline asm
	sin.approx.f32  %f19890, %f19886;
	// end inline asm
	// begin inline asm
	fma.rn.f32 %f19892, %f19890, %f49156, %f19886;
	// end inline asm
	// begin inline asm
	sin.approx.f32  %f19896, %f19892;
	// end inline asm
	// begin inline asm
	fma.rn.f32 %f19898, %f19896, %f49156, %f19892;
	// end inline asm
	// begin inline asm
	sin.approx.f32  %f19902, %f19898;
	// end inline asm
	// begin inline asm
	fma.rn.f32 %f19904, %f19902, %f49156, %f19898;
	// end inline asm
	// begin inline asm
	sin.approx.f32  %f19908, %f19904;
	// end inline asm
	// begin inline asm
	fma.rn.f32 %f19910, %f19908, %f49156, %f19904;
	// end inline asm
	// begin inline asm
	sin.approx.f32  %f19914, %f19910;
	// end inline asm
	// begin inline asm
	fma.rn.f32 %f19916, %f19914, %f49156, %f19910;
	// end inline asm
	// begin inline asm
	sin.approx.f32  %f19920, %f19916;
	// end inline asm
	// begin inline asm
	fma.rn.f32 %f19922, %f19920, %f49156, %f19916;
	// end inline asm
	// begin inline asm
	sin.approx.f32  %f19926, %f19922;
	// end inline asm
	// begin inline asm
	fma.rn.f32 %f19928, %f19926, %f49156, %f19922;
	// end inline asm
	// begin inline asm
	sin.approx.f32  %f19932, %f19928;
	// end inline asm
	// begin inline asm
	fma.rn.f32 %f19934, %f19932, %f49156, %f19928;
	// end inline asm
	// begin inline asm
	sin.approx.f32  %f19938, %f19934;
	// end inline asm
	// begin inline asm
	fma.rn.f32 %f19940, %f19938, %f49156, %f19934;
	// end inline asm
	// begin inline asm
	sin.approx.f32  %f19944, %f19940;
	// end inline asm
	// begin inline asm
	fma.rn.f32 %f19946, %f19944, %f49156, %f19940;
	// end inline asm
	// begin inline asm
	sin.approx.f32  %f19950, %f19946;
	// end inline asm
	// begin inline asm
	fma.rn.f32 %f19952, %f19950, %f49156, %f19946;
	// end inline asm
	// begin inline asm
	sin.approx.f32  %f19956, %f19952;
	// end inline asm
	// begin inline asm
	fma.rn.f32 %f19958, %f19956, %f49156, %f19952;
	// end inline asm
	// begin inline asm
	sin.approx.f32  %f19962, %f19958;
	// end inline asm
	// begin inline asm
	fma.rn.f32 %f19964, %f19962, %f49156, %f19958;
	// end inline asm
	// begin inline asm
	sin.approx.f32  %f19968, %f19964;
	// end inline asm
	// begin inline asm
	fma.rn.f32 %f19970, %f19968, %f49156, %f19964;
	// end inline asm
	// begin inline asm
	sin.approx.f32  %f19974, %f19970;
	// end inline asm
	// begin inline asm
	fma.rn.f32 %f19976, %f19974, %f49156, %f19970;
	// end inline asm
	// begin inline asm
	sin.approx.f32  %f19980, %f19976;
	// end inline asm
	// begin inline asm
	fma.rn.f32 %f19982, %f19980, %f49156, %f19976;
	// end inline asm
	// begin inline asm
	sin.approx.f32  %f19986, %f19982;
	// end inline asm
	// begin inline asm
	fma.rn.f32 %f19988, %f19986, %f49156, %f19982;
	// end inline asm
	// begin inline asm
	sin.approx.f32  %f19992, %f19988;
	// end inline asm
	// begin inline asm
	fma.rn.f32 %f19994, %f19992, %f49156, %f19988;
	// end inline asm
	// begin inline asm
	sin.approx.f32  %f19998, %f19994;
	// end inline asm
	// begin inline asm
	fma.rn.f32 %f20000, %f19998, %f49156, %f19994;
	// end inline asm
	// begin inline asm
	sin.approx.f32  %f20004, %f20000;
	// end inline asm
	// begin inline asm
	fma.rn.f32 %f20006, %f20004, %f49156, %f20000;
	// end inline asm
	// begin inline asm
	sin.approx.f32  %f20010, %f20006;
	// end inline asm
	// begin inline asm
	fma.rn.f32 %f20012, %f20010, %f49156, %f20006;
	// end inline asm
	// begin inline asm
	sin.approx.f32  %f20016, %f20012;
	// end inline asm
	// begin inline asm
	fma.rn.f32 %f20018, %f20016, %f49156, %f20012;
	// end inline asm
	// begin inline asm
	sin.approx.f32  %f20022, %f20018;
	// end inline asm
	// begin inline asm
	fma.rn.f32 %f20024, %f20022, %f49156, %f20018;
	// end inline asm
	// begin inline asm
	sin.approx.f32  %f20028, %f20024;
	// end inline asm
	// begin inline asm
	fma.rn.f32 %f20030, %f20028, %f49156, %f20024;
	// end inline asm
	// begin inline asm
	sin.approx.f32  %f20034, %f20030;
	// end inline asm
	// begin inline asm
	fma.rn.f32 %f20036, %f20034, %f49156, %f20030;
	// end inline asm
	// begin inline asm
	sin.approx.f32  %f20040, %f20036;
	// end inline asm
	// begin inline asm
	fma.rn.f32 %f20042, %f20040, %f49156, %f20036;
	// end inline asm
	// begin inline asm
	sin.approx.f32  %f20046, %f20042;
	// end inline asm
	// begin inline asm
	fma.rn.f32 %f20048, %f20046, %f49156, %f20042;
	// end inline asm
	// begin inline asm
	sin.approx.f32  %f20052, %f20048;
	// end inline asm
	// begin inline asm
	fma.rn.f32 %f20054, %f20052, %f49156, %f20048;
	// end inline asm
	// begin inline asm
	sin.approx.f32  %f20058, %f20054;
	// end inline asm
	// begin inline asm
	fma.rn.f32 %f20060, %f20058, %f49156, %f20054;
	// end inline asm
	// begin inline asm
	sin.approx.f32  %f20064, %f20060;
	// end inline asm
	// begin inline asm
	fma.rn.f32 %f20066, %f20064, %f49156, %f20060;
	// end inline asm
	// begin inline asm
	sin.approx.f32  %f20070, %f20066;
	// end inline asm
	// begin inline asm
	fma.rn.f32 %f20072, %f20070, %f49156, %f20066;
	// end inline asm
	// begin inline asm
	sin.approx.f32  %f20076, %f20072;
	// end inline asm
	// begin inline asm
	fma.rn.f32 %f20078, %f20076, %f49156, %f20072;
	// end inline asm
	// begin inline asm
	sin.approx.f32  %f20082, %f20078;
	// end inline asm
	// begin inline asm
	fma.rn.f32 %f20084, %f20082, %f49156, %f20078;
	// end inline asm
	// begin inline asm
	sin.approx.f32  %f20088, %f20084;
	// end inline asm
	// begin inline asm
	fma.rn.f32 %f20090, %f20088, %f49156, %f20084;
	// end inline asm
	// begin inline asm
	sin.approx.f32  %f20094, %f20090;
	// end inline asm
	// begin inline asm
	fma.rn.f32 %f20096, %f20094, %f49156, %f20090;
	// end inline asm
	// begin inline asm
	sin.approx.f32  %f20100, %f20096;
	// end inline asm
	// begin inline asm
	fma.rn.f32 %f20102, %f20100, %f49156, %f20096;
	// end inline asm
	// begin inline asm
	sin.approx.f32  %f20106, %f20102;
	// end inline asm
	// begin inline asm
	fma.rn.f32 %f20108, %f20106, %f49156, %f20102;
	// end inline asm
	// begin inline asm
	sin.approx.f32  %f20112, %f20108;
	// end inline asm
	// begin inline asm
	fma.rn.f32 %f20114, %f20112, %f49156, %f20108;
	// end inline asm
	// begin inline asm
	sin.approx.f32  %f20118, %f20114;
	// end inline asm
	// begin inline asm
	fma.rn.f32 %f20120, %f20118, %f49156, %f20114;
	// end inline asm
	// begin inline asm
	sin.approx.f32  %f20124, %f20120;
	// end inline asm
	// begin inline asm
	fma.rn.f32 %f20126, %f20124, %f49156, %f20120;
	// end inline asm
	// begin inline asm
	sin.approx.f32  %f20130, %f20126;
	// end inline asm
	// begin inline asm
	fma.rn.f32 %f20132, %f20130, %f49156, %f20126;
	// end inline asm
	// begin inline asm
	sin.approx.f32  %f20136, %f20132;
	// end inline asm
	// begin inline asm
	fma.rn.f32 %f20138, %f20136, %f49156, %f20132;
	// end inline asm
	// begin inline asm
	sin.approx.f32  %f20142, %f20138;
	// end inline asm
	// begin inline asm
	fma.rn.f32 %f20144, %f20142, %f49156, %f20138;
	// end inline asm
	// begin inline asm
	sin.approx.f32  %f20148, %f20144;
	// end inline asm
	// begin inline asm
	fma.rn.f32 %f20150, %f20148, %f49156, %f20144;
	// end inline asm
	// begin inline asm
	sin.approx.f32  %f20154, %f20150;
	// end inline asm
	// begin inline asm
	fma.rn.f32 %f20156, %f20154, %f49156, %f20150;
	// end inline asm
	// begin inline asm
	sin.approx.f32  %f20160, %f20156;
	// end inline asm
	// begin inline asm
	fma.rn.f32 %f20162, %f20160, %f49156, %f20156;
	// end inline asm
	// begin inline asm
	sin.approx.f32  %f20166, %f20162;
	// end inline asm
	// begin inline asm
	fma.rn.f32 %f20168, %f20166, %f49156, %f20162;
	// end inline asm
	// begin inline asm
	sin.approx.f32  %f20172, %f20168;
	// end inline asm
	// begin inline asm
	fma.rn.f32 %f20174, %f20172, %f49156, %f20168;
	// end inline asm
	// begin inline asm
	sin.approx.f32  %f20178, %f20174;
	// end inline asm
	// begin inline asm
	fma.rn.f32 %f20180, %f20178, %f49156, %f20174;
	// end inline asm
	// begin inline asm
	sin.approx.f32  %f20184, %f20180;
	// end inline asm
	// begin inline asm
	fma.rn.f32 %f20186, %f20184, %f49156, %f20180;
	// end inline asm
	// begin inline asm
	sin.approx.f32  %f20190, %f20186;
	// end inline asm
	// begin inline asm
	fma.rn.f32 %f20192, %f20190, %f49156, %f20186;
	// end inline asm
	// begin inline asm
	sin.approx.f32  %f20196, %f20192;
	// end inline asm
	// begin inline asm
	fma.rn.f32 %f20198, %f20196, %f49156, %f20192;
	// end inline asm
	// begin inline asm
	sin.approx.f32  %f20202, %f20198;
	// end inline asm
	// begin inline asm
	fma.rn.f32 %f20204, %f20202, %f49156, %f20198;
	// end inline asm
	// begin inline asm
	sin.approx.f32  %f20208, %f20204;
	// end inline asm
	// begin inline asm
	fma.rn.f32 %f20210, %f20208, %f49156, %f20204;
	// end inline asm
	// begin inline asm
	sin.approx.f32  %f20214, %f20210;
	// end inline asm
	// begin inline asm
	fma.rn.f32 %f20216, %f20214, %f49156, %f20210;
	// end inline asm
	// begin inline asm
	sin.approx.f32  %f20220, %f20216;
	// end inline asm
	// begin inline asm
	fma.rn.f32 %f20222, %f20220, %f49156, %f20216;
	// end inline asm
	// begin inline asm
	sin.approx.f32  %f20226, %f20222;
	// end inline asm
	// begin inline asm
	fma.rn.f32 %f20228, %f20226, %f49156, %f20222;
	// end inline asm
	// begin inline asm
	sin.approx.f32  %f20232, %f20228;
	// end inline asm
	// begin inline asm
	fma.rn.f32 %f20234, %f20232, %f49156, %f20228;
	// end inline asm
	// begin inline asm
	sin.approx.f32  %f20238, %f20234;
	// end inline asm
	// begin inline asm
	fma.rn.f32 %f20240, %f20238, %f49156, %f20234;
	// end inline asm
	// begin inline asm
	sin.approx.f32  %f20244, %f20240;
	// end inline asm
	// begin inline asm
	fma.rn.f32 %f20246, %f20244, %f49156, %f20240;
	// end inline asm
	// begin inline asm
	sin.approx.f32  %f20250, %f20246;
	// end inline asm
	// begin inline asm
	fma.rn.f32 %f20252, %f20250, %f49156, %f20246;
	// end inline asm
	// begin inline asm
	sin.approx.f32  %f20256, %f20252;
	// end inline asm
	// begin inline asm
	fma.rn.f32 %f20258, %f20256, %f49156, %f20252;
	// end inline asm
	// begin inline asm
	sin.approx.f32  %f20262, %f20258;
	// end inline asm
	// begin inline asm
	fma.rn.f32 %f20264, %f20262, %f49156, %f20258;
	// end inline asm
	// begin inline asm
	sin.approx.f32  %f20268, %f20264;
	// end inline asm
	// begin inline asm
	fma.rn.f32 %f20270, %f20268, %f49156, %f20264;
	// end inline asm
	// begin inline asm
	sin.approx.f32  %f20274, %f20270;
	// end inline asm
	// begin inline asm
	fma.rn.f32 %f20276, %f20274, %f49156, %f20270;
	// end inline asm
	// begin inline asm
	sin.approx.f32  %f20280, %f20276;
	// end inline asm
	// begin inline asm
	fma.rn.f32 %f20282, %f20280, %f49156, %f20276;
	// end inline asm
	// begin inline asm
	sin.approx.f32  %f20286, %f20282;
	// end inline asm
	// begin inline asm
	fma.rn.f32 %f20288, %f20286, %f49156, %f20282;
	// end inline asm
	// begin inline asm
	sin.approx.f32  %f20292, %f20288;
	// end inline asm
	// begin inline asm
	fma.rn.f32 %f20294, %f20292, %f49156, %f20288;
	// end inline asm
	// begin inline asm
	sin.approx.f32  %f20298, %f20294;
	// end inline asm
	// begin inline asm
	fma.rn.f32 %f20300, %f20298, %f49156, %f20294;
	// end inline asm
	// begin inline asm
	sin.approx.f32  %f20304, %f20300;
	// end inline asm
	// begin inline asm
	fma.rn.f32 %f20306, %f20304, %f49156, %f20300;
	// end inline asm
	// begin inline asm
	sin.approx.f32  %f20310, %f20306;
	// end inline asm
	// begin inline asm
	fma.rn.f32 %f20312, %f20310, %f49156, %f20306;
	// end inline asm
	// begin inline asm
	sin.approx.f32  %f20316, %f20312;
	// end inline asm
	// begin inline asm
	fma.rn.f32 %f20318, %f20316, %f49156, %f20312;
	// end inline asm
	// begin inline asm
	sin.approx.f32  %f20322, %f20318;
	// end inline asm
	// begin inline asm
	fma.rn.f32 %f20324, %f20322, %f49156, %f20318;
	// end inline asm
	// begin inline asm
	sin.approx.f32  %f20328, %f20324;
	// end inline asm
	// begin inline asm
	fma.rn.f32 %f20330, %f20328, %f49156, %f20324;
	// end inline asm
	// begin inline asm
	sin.approx.f32  %f20334, %f20330;
	// end inline asm
	// begin inline asm
	fma.rn.f32 %f20336, %f20334, %f49156, %f20330;
	// end inline asm
	// begin inline asm
	sin.approx.f32  %f20340, %f20336;
	// end inline asm
	// begin inline asm
	fma.rn.f32 %f20342, %f20340, %f49156, %f20336;
	// end inline asm
	// begin inline asm
	sin.approx.f32  %f20346, %f20342;
	// end inline asm
	// begin inline asm
	fma.rn.f32 %f20348, %f20346, %f49156, %f20342;
	// end inline asm
	// begin inline asm
	sin.approx.f32  %f20352, %f20348;
	// end inline asm
	// begin inline asm
	fma.rn.f32 %f20354, %f20352, %f49156, %f20348;
	// end inline asm
	// begin inline asm
	sin.approx.f32  %f20358, %f20354;
	// end inline asm
	// begin inline asm
	fma.rn.f32 %f20360, %f20358, %f49156, %f20354;
	// end inline asm
	// begin inline asm
	sin.approx.f32  %f20364, %f20360;
	// end inline asm
	// begin inline asm
	fma.rn.f32 %f20366, %f20364, %f49156, %f20360;
	// end inline asm
	// begin inline asm
	sin.approx.f32  %f20370, %f20366;
	// end inline asm
	// begin inline asm
	fma.rn.f32 %f20372, %f20370, %f49156, %f20366;
	// end inline asm
	// begin inline asm
	sin.approx.f32  %f20376, %f20372;
	// end inline asm
	// begin inline asm
	fma.rn.f32 %f20378, %f20376, %f49156, %f20372;
	// end inline asm
	// begin inline asm
	sin.approx.f32  %f20382, %f20378;
	// end inline asm
	// begin inline asm
	fma.rn.f32 %f20384, %f20382, %f49156, %f20378;
	// end inline asm
	// begin inline asm
	sin.approx.f32  %f20388, %f20384;
	// end inline asm
	// begin inline asm
	fma.rn.f32 %f20390, %f20388, %f49156, %f20384;
	// end inline asm
	// begin inline asm
	sin.approx.f32  %f20394, %f20390;
	// end inline asm
	// begin inline asm
	fma.rn.f32 %f20396, %f20394, %f49156, %f20390;
	// end inline asm
	// begin inline asm
	sin.approx.f32  %f20400, %f20396;
	// end inline asm
	// begin inline asm
	fma.rn.f32 %f20402, %f20400, %f49156, %f20396;
	// end inline asm
	// begin inline asm
	sin.approx.f32  %f20406, %f20402;
	// end inline asm
	// begin inline asm
	fma.rn.f32 %f20408, %f20406, %f49156, %f20402;
	// end inline asm
	// begin inline asm
	sin.approx.f32  %f20412, %f20408;
	// end inline asm
	// begin inline asm
	fma.rn.f32 %f20414, %f20412, %f49156, %f20408;
	// end inline asm
	// begin inline asm
	sin.approx.f32  %f20418, %f20414;
	// end inline asm
	// begin inline asm
	fma.rn.f32 %f20420, %f20418, %f49156, %f20414;
	// end inline asm
	// begin inline asm
	sin.approx.f32  %f20424, %f20420;
	// end inline asm
	// begin inline asm
	fma.rn.f32 %f20426, %f20424, %f49156, %f20420;
	// end inline asm
	// begin inline asm
	sin.approx.f32  %f20430, %f20426;
	// end inline asm
	// begin inline asm
	fma.rn.f32 %f20432, %f20430, %f49156, %f20426;
	// end inline asm
	// begin inline asm
	sin.approx.f32  %f20436, %f20432;
	// end inline asm
	// begin inline asm
	fma.rn.f32 %f20438, %f20436, %f49156, %f20432;
	// end inline asm
	// begin inline asm
	sin.approx.f32  %f20442, %f20438;
	// end inline asm
	// begin inline asm
	fma.rn.f32 %f20444, %f20442, %f49156, %f20438;
	// end inline asm
	// begin inline asm
	sin.approx.f32  %f20448, %f20444;
	// end inline asm
	// begin inline asm
	fma.rn.f32 %f20450, %f20448, %f49156, %f20444;
	// end inline asm
	// begin inline asm
	sin.approx.f32  %f20454, %f20450;
	// end inline asm
	// begin inline asm
	fma.rn.f32 %f20456, %f20454, %f49156, %f20450;
	// end inline asm
	// begin inline asm
	sin.approx.f32  %f20460, %f20456;
	// end inline asm
	// begin inline asm
	fma.rn.f32 %f20462, %f20460, %f49156, %f20456;
	// end inline asm
	// begin inline asm
	sin.approx.f32  %f20466, %f20462;
	// end inline asm
	// begin inline asm
	fma.rn.f32 %f20468, %f20466, %f49156, %f20462;
	// end inline asm
	// begin inline asm
	sin.approx.f32  %f20472, %f20468;
	// end inline asm
	// begin inline asm
	fma.rn.f32 %f20474, %f20472, %f49156, %f20468;
	// end inline asm
	// begin inline asm
	sin.approx.f32  %f20478, %f20474;
	// end inline asm
	// begin inline asm
	fma.rn.f32 %f20480, %f20478, %f49156, %f20474;
	// end inline asm
	// begin inline asm
	sin.approx.f32  %f20484, %f20480;
	// end inline asm
	// begin inline asm
	fma.rn.f32 %f20486, %f20484, %f49156, %f20480;
	// end inline asm
	// begin inline asm
	sin.approx.f32  %f20490, %f20486;
	// end inline asm
	// begin inline asm
	fma.rn.f32 %f20492, %f20490, %f49156, %f20486;
	// end inline asm
	// begin inline asm
	sin.approx.f32  %f20496, %f20492;
	// end inline asm
	// begin inline asm
	fma.rn.f32 %f20498, %f20496, %f49156, %f20492;
	// end inline asm
	// begin inline asm
	sin.approx.f32  %f20502, %f20498;
	// end inline asm
	// begin inline asm
	fma.rn.f32 %f20504, %f20502, %f49156, %f20498;
	// end inline asm
	// begin inline asm
	sin.approx.f32  %f20508, %f20504;
	// end inline asm
	// begin inline asm
	fma.rn.f32 %f20510, %f20508, %f49156, %f20504;
	// end inline asm
	// begin inline asm
	sin.approx.f32  %f20514, %f20510;
	// end inline asm
	// begin inline asm
	fma.rn.f32 %f20516, %f20514, %f49156, %f20510;
	// end inline asm
	// begin inline asm
	sin.approx.f32  %f20520, %f20516;
	// end inline asm
	// begin inline asm
	fma.rn.f32 %f20522, %f20520, %f49156, %f20516;
	// end inline asm
	// begin inline asm
	sin.approx.f32  %f20526, %f20522;
	// end inline asm
	// begin inline asm
	fma.rn.f32 %f20528, %f20526, %f49156, %f20522;
	// end inline asm
	// begin inline asm
	sin.approx.f32  %f20532, %f20528;
	// end inline asm
	// begin inline asm
	fma.rn.f32 %f20534, %f20532, %f49156, %f20528;
	// end inline asm
	// begin inline asm
	sin.approx.f32  %f20538, %f20534;
	// end inline asm
	// begin inline asm
	fma.rn.f32 %f20540, %f20538, %f49156, %f20534;
	// end inline asm
	// begin inline asm
	sin.approx.f32  %f20544, %f20540;
	// end inline asm
	// begin inline asm
	fma.rn.f32 %f20546, %f20544, %f49156, %f20540;
	// end inline asm
	// begin inline asm
	sin.approx.f32  %f20550, %f20546;
	// end inline asm
	// begin inline asm
	fma.rn.f32 %f20552, %f20550, %f49156, %f20546;
	// end inline asm
	// begin inline asm
	sin.approx.f32  %f20556, %f20552;
	// end inline asm
	// begin inline asm
	fma.rn.f32 %f20558, %f20556, %f49156, %f20552;
	// end inline asm
	// begin inline asm
	sin.approx.f32  %f20562, %f20558;
	// end inline asm
	// begin inline asm
	fma.rn.f32 %f20564, %f20562, %f49156, %f20558;
	// end inline asm
	// begin inline asm
	sin.approx.f32  %f20568, %f20564;
	// end inline asm
	// begin inline asm
	fma.rn.f32 %f20570, %f20568, %f49156, %f20564;
	// end inline asm
	// begin inline asm
	sin.approx.f32  %f20574, %f20570;
	// end inline asm
	// begin inline asm
	fma.rn.f32 %f20576, %f20574, %f49156, %f20570;
	// end inline asm
	// begin inline asm
	sin.approx.f32  %f20580, %f20576;
	// end inline asm
	// begin inline asm
	fma.rn.f32 %f20582, %f20580, %f49156, %f20576;
	// end inline asm
	// begin inline asm
	sin.approx.f32  %f20586, %f20582;
	// end inline asm
	// begin inline asm
	fma.rn.f32 %f20588, %f20586, %f49156, %f20582;
	// end inline asm
	// begin inline asm
	sin.approx.f32  %f20592, %f20588;
	// end inline asm
	// begin inline asm
	fma.rn.f32 %f20594, %f20592, %f49156, %f20588;
	// end inline asm
	// begin inline asm
	sin.approx.f32  %f20598, %f20594;
	// end inline asm
	// begin inline asm
	fma.rn.f32 %f20600, %f20598, %f49156, %f20594;
	// end inline asm
	// begin inline asm
	sin.approx.f32  %f20604, %f20600;
	// end inline asm
	// begin inline asm
	fma.rn.f32 %f20606, %f20604, %f49156, %f20600;
	// end inline asm
	// begin inline asm
	sin.approx.f32  %f20610, %f20606;
	// end inline asm
	// begin inline asm
	fma.rn.f32 %f20612, %f20610, %f49156, %f20606;
	// end inline asm
	// begin inline asm
	sin.approx.f32  %f20616, %f20612;
	// end inline asm
	// begin inline asm
	fma.rn.f32 %f20618, %f20616, %f49156, %f20612;
	// end inline asm
	// begin inline asm
	sin.approx.f32  %f20622, %f20618;
	// end inline asm
	// begin inline asm
	fma.rn.f32 %f20624, %f20622, %f49156, %f20618;
	// end inline asm
	// begin inline asm
	sin.approx.f32  %f20628, %f20624;
	// end inline asm
	// begin inline asm
	fma.rn.f32 %f20630, %f20628, %f49156, %f20624;
	// end inline asm
	// begin inline asm
	sin.approx.f32  %f20634, %f20630;
	// end inline asm
	// begin inline asm
	fma.rn.f32 %f20636, %f20634, %f49156, %f20630;
	// end inline asm
	// begin inline asm
	sin.approx.f32  %f20640, %f20636;
	// end inline asm
	// begin inline asm
	fma.rn.f32 %f20642, %f20640, %f49156, %f20636;
	// end inline asm
	// begin inline asm
	sin.approx.f32  %f20646, %f20642;
	// end inline asm
	// begin inline asm
	fma.rn.f32 %f20648, %f20646, %f49156, %f20642;
	// end inline asm
	// begin inline asm
	sin.approx.f32  %f20652, %f20648;
	// end inline asm
	// begin inline asm
	fma.rn.f32 %f20654, %f20652, %f49156, %f20648;
	// end inline asm
	// begin inline asm
	sin.approx.f32  %f20658, %f20654;
	// end inline asm
	// begin inline asm
	fma.rn.f32 %f20660, %f20658, %f49156, %f20654;
	// end inline asm
	// begin inline asm
	sin.approx.f32  %f20664, %f20660;
	// end inline asm
	// begin inline asm
	fma.rn.f32 %f20666, %f20664, %f49156, %f20660;
	// end inline asm
	// begin inline asm
	sin.approx.f32  %f20670, %f20666;
	// end inline asm
	// begin inline asm
	fma.rn.f32 %f20672, %f20670, %f49156, %f20666;
	// end inline asm
	// begin inline asm
	sin.approx.f32  %f20676, %f20672;
	// end inline asm
	// begin inline asm
	fma.rn.f32 %f20678, %f20676, %f49156, %f20672;
	// end inline asm
	// begin inline asm
	sin.approx.f32  %f20682, %f20678;
	// end inline asm
	// begin inline asm
	fma.rn.f32 %f20684, %f20682, %f49156, %f20678;
	// end inline asm
	// begin inline asm
	sin.approx.f32  %f20688, %f20684;
	// end inline asm
	// begin inline asm
	fma.rn.f32 %f20690, %f20688, %f49156, %f20684;
	// end inline asm
	// begin inline asm
	sin.approx.f32  %f20694, %f20690;
	// end inline asm
	// begin inline asm
	fma.rn.f32 %f20696, %f20694, %f49156, %f20690;
	// end inline asm
	// begin inline asm
	sin.approx.f32  %f20700, %f20696;
	// end inline asm
	// begin inline asm
	fma.rn.f32 %f20702, %f20700, %f49156, %f20696;
	// end inline asm
	// begin inline asm
	sin.approx.f32  %f20706, %f20702;
	// end inline asm
	// begin inline asm
	fma.rn.f32 %f20708, %f20706, %f49156, %f20702;
	// end inline asm
	// begin inline asm
	sin.approx.f32  %f20712, %f20708;
	// end inline asm
	// begin inline asm
	fma.rn.f32 %f20714, %f20712, %f49156, %f20708;
	// end inline asm
	// begin inline asm
	sin.approx.f32  %f20718, %f20714;
	// end inline asm
	// begin inline asm
	fma.rn.f32 %f20720, %f20718, %f49156, %f20714;
	// end inline asm
	// begin inline asm
	sin.approx.f32  %f20724, %f20720;
	// end inline asm
	// begin inline asm
	fma.rn.f32 %f20726, %f20724, %f49156, %f20720;
	// end inline asm
	// begin inline asm
	sin.approx.f32  %f20730, %f20726;
	// end inline asm
	// begin inline asm
	fma.rn.f32 %f20732, %f20730, %f49156, %f20726;
	// end inline asm
	// begin inline asm
	sin.approx.f32  %f20736, %f20732;
	// end inline asm
	// begin inline asm
	fma.rn.f32 %f20738, %f20736, %f49156, %f20732;
	// end inline asm
	// begin inline asm
	sin.approx.f32  %f20742, %f20738;
	// end inline asm
	// begin inline asm
	fma.rn.f32 %f20744, %f20742, %f49156, %f20738;
	// end inline asm
	// begin inline asm
	sin.approx.f32  %f20748, %f20744;
	// end inline asm
	// begin inline asm
	fma.rn.f32 %f20750, %f20748, %f49156, %f20744;
	// end inline asm
	// begin inline asm
	sin.approx.f32  %f20754, %f20750;
	// end inline asm
	// begin inline asm
	fma.rn.f32 %f20756, %f20754, %f49156, %f20750;
	// end inline asm
	// begin inline asm
	sin.approx.f32  %f20760, %f20756;
	// end inline asm
	// begin inline asm
	fma.rn.f32 %f20762, %f20760, %f49156, %f20756;
	// end inline asm
	// begin inline asm
	sin.approx.f32  %f20766, %f20762;
	// end inline asm
	// begin inline asm
	fma.rn.f32 %f20768, %f20766, %f49156, %f20762;
	// end inline asm
	// begin inline asm
	sin.approx.f32  %f20772, %f20768;
	// end inline asm
	// begin inline asm
	fma.rn.f32 %f20774, %f20772, %f49156, %f20768;
	// end inline asm
	// begin inline asm
	sin.approx.f32  %f20778, %f20774;
	// end inline asm
	// begin inline asm
	fma.rn.f32 %f20780, %f20778, %f49156, %f20774;
	// end inline asm
	// begin inline asm
	sin.approx.f32  %f20784, %f20780;
	// end inline asm
	// begin inline asm
	fma.rn.f32 %f20786, %f20784, %f49156, %f20780;
	// end inline asm
	// begin inline asm
	sin.approx.f32  %f20790, %f20786;
	// end inline asm
	// begin inline asm
	fma.rn.f32 %f20792, %f20790, %f49156, %f20786;
	// end inline asm
	// begin inline asm
	sin.approx.f32  %f20796, %f20792;
	// end inline asm
	// begin inline asm
	fma.rn.f32 %f20798, %f20796, %f49156, %f20792;
	// end inline asm
	// begin inline asm
	sin.approx.f32  %f20802, %f20798;
	// end inline asm
	// begin inline asm
	fma.rn.f32 %f20804, %f20802, %f49156, %f20798;
	// end inline asm
	// begin inline asm
	sin.approx.f32  %f20808, %f20804;
	// end inline asm
	// begin inline asm
	fma.rn.f32 %f20810, %f20808, %f49156, %f20804;
	// end inline asm
	// begin inline asm
	sin.approx.f32  %f20814, %f20810;
	// end inline asm
	// begin inline asm
	fma.rn.f32 %f20816, %f20814, %f49156, %f20810;
	// end inline asm
	// begin inline asm
	sin.approx.f32  %f20820, %f20816;
	// end inline asm
	// begin inline asm
	fma.rn.f32 %f20822, %f20820, %f49156, %f20816;
	// end inline asm
	// begin inline asm
	sin.approx.f32  %f20826, %f20822;
	// end inline asm
	// begin inline asm
	fma.rn.f32 %f20828, %f20826, %f49156, %f20822;
	// end inline asm
	// begin inline asm
	sin.approx.f32  %f20832, %f20828;
	// end inline asm
	// begin inline asm
	fma.rn.f32 %f20834, %f20832, %f49156, %f20828;
	// end inline asm
	// begin inline asm
	sin.approx.f32  %f20838, %f20834;
	// end inline asm
	// begin inline asm
	fma.rn.f32 %f20840, %f20838, %f49156, %f20834;
	// end inline asm
	// begin inline asm
	sin.approx.f32  %f20844, %f20840;
	// end inline asm
	// begin inline asm
	fma.rn.f32 %f20846, %f20844, %f49156, %f20840;
	// end inline asm
	// begin inline asm
	sin.approx.f32  %f20850, %f20846;
	// end inline asm
	// begin inline asm
	fma.rn.f32 %f20852, %f20850, %f49156, %f20846;
	// end inline asm
	// begin inline asm
	sin.approx.f32  %f20856, %f20852;
	// end inline asm
	// begin inline asm
	fma.rn.f32 %f20858, %f20856, %f49156, %f20852;
	// end inline asm
	// begin inline asm
	sin.approx.f32  %f20862, %f20858;
	// end inline asm
	// begin inline asm
	fma.rn.f32 %f20864, %f20862, %f49156, %f20858;
	// end inline asm
	// begin inline asm
	sin.approx.f32  %f20868, %f20864;
	// end inline asm
	// begin inline asm
	fma.rn.f32 %f20870, %f20868, %f49156, %f20864;
	// end inline asm
	// begin inline asm
	sin.approx.f32  %f20874, %f20870;
	// end inline asm
	// begin inline asm
	fma.rn.f32 %f20876, %f20874, %f49156, %f20870;
	// end inline asm
	// begin inline asm
	sin.approx.f32  %f20880, %f20876;
	// end inline asm
	// begin inline asm
	fma.rn.f32 %f20882, %f20880, %f49156, %f20876;
	// end inline asm
	// begin inline asm
	sin.approx.f32  %f20886, %f20882;
	// end inline asm
	// begin inline asm
	fma.rn.f32 %f20888, %f20886, %f49156, %f20882;
	// end inline asm
	// begin inline asm
	sin.approx.f32  %f20892, %f20888;
	// end inline asm
	// begin inline asm
	fma.rn.f32 %f20894, %f20892, %f49156, %f20888;
	// end inline asm
	// begin inline asm
	sin.approx.f32  %f20898, %f20894;
	// end inline asm
	// begin inline asm
	fma.rn.f32 %f20900, %f20898, %f49156, %f20894;
	// end inline asm
	// begin inline asm
	sin.approx.f32  %f20904, %f20900;
	// end inline asm
	// begin inline asm
	fma.rn.f32 %f20906, %f20904, %f49156, %f20900;
	// end inline asm
	// begin inline asm
	sin.approx.f32  %f20910, %f20906;
	// end inline asm
	// begin inline asm
	fma.rn.f32 %f20912, %f20910, %f49156, %f20906;
	// end inline asm
	// begin inline asm
	sin.approx.f32  %f20916, %f20912;
	// end inline asm
	// begin inline asm
	fma.rn.f32 %f20918, %f20916, %f49156, %f20912;
	// end inline asm
	// begin inline asm
	sin.approx.f32  %f20922, %f20918;
	// end inline asm
	// begin inline asm
	fma.rn.f32 %f20924, %f20922, %f49156, %f20918;
	// end inline asm
	// begin inline asm
	sin.approx.f32  %f20928, %f20924;
	// end inline asm
	// begin inline asm
	fma.rn.f32 %f20930, %f20928, %f49156, %f20924;
	// end inline asm
	// begin inline asm
	sin.approx.f32  %f20934, %f20930;
	// end inline asm
	// begin inline asm
	fma.rn.f32 %f20936, %f20934, %f49156, %f20930;
	// end inline asm
	// begin inline asm
	sin.approx.f32  %f20940, %f20936;
	// end inline asm
	// begin inline asm
	fma.rn.f32 %f20942, %f20940, %f49156, %f20936;
	// end inline asm
	// begin inline asm
	sin.approx.f32  %f20946, %f20942;
	// end inline asm
	// begin inline asm
	fma.rn.f32 %f20948, %f20946, %f49156, %f20942;
	// end inline asm
	// begin inline asm
	sin.approx.f32  %f20952, %f20948;
	// end inline asm
	// begin inline asm
	fma.rn.f32 %f20954, %f20952, %f49156, %f20948;
	// end inline asm
	// begin inline asm
	sin.approx.f32  %f20958, %f20954;
	// end inline asm
	// begin inline asm
	fma.rn.f32 %f20960, %f20958, %f49156, %f20954;
	// end inline asm
	// begin inline asm
	sin.approx.f32  %f20964, %f20960;
	// end inline asm
	// begin inline asm
	fma.rn.f32 %f20966, %f20964, %f49156, %f20960;
	// end inline asm
	// begin inline asm
	sin.approx.f32  %f20970, %f20966;
	// end inline asm
	// begin inline asm
	fma.rn.f32 %f20972, %f20970, %f49156, %f20966;
	// end inline asm
	// begin inline asm
	sin.approx.f32  %f20976, %f20972;
	// end inline asm
	// begin inline asm
	fma.rn.f32 %f20978, %f20976, %f49156, %f20972;
	// end inline asm
	// begin inline asm
	sin.approx.f32  %f20982, %f20978;
	// end inline asm
	// begin inline asm
	fma.rn.f32 %f20984, %f20982, %f49156, %f20978;
	// end inline asm
	// begin inline asm
	sin.approx.f32  %f20988, %f20984;
	// end inline asm
	// begin inline asm
	fma.rn.f32 %f20990, %f20988, %f49156, %f20984;
	// end inline asm
	// begin inline asm
	sin.approx.f32  %f20994, %f20990;
	// end inline asm
	// begin inline asm
	fma.rn.f32 %f20996, %f20994, %f49156, %f20990;
	// end inline asm
	// begin inline asm
	sin.approx.f32  %f21000, %f20996;
	// end inline asm
	// begin inline asm
	fma.rn.f32 %f21002, %f21000, %f49156, %f20996;
	// end inline asm
	// begin inline asm
	sin.approx.f32  %f21006, %f21002;
	// end inline asm
	// begin inline asm
	fma.rn.f32 %f21008, %f21006, %f49156, %f21002;
	// end inline asm
	// begin inline asm
	sin.approx.f32  %f21012, %f21008;
	// end inline asm
	// begin inline asm
	fma.rn.f32 %f21014, %f21012, %f49156, %f21008;
	// end inline asm
	// begin inline asm
	sin.approx.f32  %f21018, %f21014;
	// end inline asm
	// begin inline asm
	fma.rn.f32 %f21020, %f21018, %f49156, %f21014;
	// end inline asm
	// begin inline asm
	sin.approx.f32  %f21024, %f21020;
	// end inline asm
	// begin inline asm
	fma.rn.f32 %f21026, %f21024, %f49156, %f21020;
	// end inline asm
	// begin inline asm
	sin.approx.f32  %f21030, %f21026;
	// end inline asm
	// begin inline asm
	fma.rn.f32 %f21032, %f21030, %f49156, %f21026;
	// end inline asm
	// begin inline asm
	sin.approx.f32  %f21036, %f21032;
	// end inline asm
	// begin inline asm
	fma.rn.f32 %f21038, %f21036, %f49156, %f21032;
	// end inline asm
	// begin inline asm
	sin.approx.f32  %f21042, %f21038;
	// end inline asm
	// begin inline asm
	fma.rn.f32 %f21044, %f21042, %f49156, %f21038;
	// end inline asm
	// begin inline asm
	sin.approx.f32  %f21048, %f21044;
	// end inline asm
	// begin inline asm
	fma.rn.f32 %f21050, %f21048, %f49156, %f21044;
	// end inline asm
	// begin inline asm
	sin.approx.f32  %f21054, %f21050;
	// end inline asm
	// begin inline asm
	fma.rn.f32 %f21056, %f21054, %f49156, %f21050;
	// end inline asm
	// begin inline asm
	sin.approx.f32  %f21060, %f21056;
	// end inline asm
	// begin inline asm
	fma.rn.f32 %f21062, %f21060, %f49156, %f21056;
	// end inline asm
	// begin inline asm
	sin.approx.f32  %f21066, %f21062;
	// end inline asm
	// begin inline asm
	fma.rn.f32 %f21068, %f21066, %f49156, %f21062;
	// end inline asm
	// begin inline asm
	sin.approx.f32  %f21072, %f21068;
	// end inline asm
	// begin inline asm
	fma.rn.f32 %f21074, %f21072, %f49156, %f21068;
	// end inline asm
	// begin inline asm
	sin.approx.f32  %f21078, %f21074;
	// end inline asm
	// begin inline asm
	fma.rn.f32 %f21080, %f21078, %f49156, %f21074;
	// end inline asm
	// begin inline asm
	sin.approx.f32  %f21084, %f21080;
	// end inline asm
	// begin inline asm
	fma.rn.f32 %f21086, %f21084, %f49156, %f21080;
	// end inline asm
	// begin inline asm
	sin.approx.f32  %f21090, %f21086;
	// end inline asm
	// begin inline asm
	fma.rn.f32 %f21092, %f21090, %f49156, %f21086;
	// end inline asm
	// begin inline asm
	sin.approx.f32  %f21096, %f21092;
	// end inline asm
	// begin inline asm
	fma.rn.f32 %f21098, %f21096, %f49156, %f21092;
	// end inline asm
	// begin inline asm
	sin.approx.f32  %f21102, %f21098;
	// end inline asm
	// begin inline asm
	fma.rn.f32 %f21104, %f21102, %f49156, %f21098;
	// end inline asm
	// begin inline asm
	sin.approx.f32  %f21108, %f21104;
	// end inline asm
	// begin inline asm
	fma.rn.f32 %f21110, %f21108, %f49156, %f21104;
	// end inline asm
	// begin inline asm
	sin.approx.f32  %f21114, %f21110;
	// end inline asm
	// begin inline asm
	fma.rn.f32 %f21116, %f21114, %f49156, %f21110;
	// end inline asm
	// begin inline asm
	sin.approx.f32  %f21120, %f21116;
	// end inline asm
	// begin inline asm
	fma.rn.f32 %f21122, %f21120, %f49156, %f21116;
	// end inline asm
	// begin inline asm
	sin.approx.f32  %f21126, %f21122;
	// end inline asm
	// begin inline asm
	fma.rn.f32 %f21128, %f21126, %f49156, %f21122;
	// end inline asm
	// begin inline asm
	sin.approx.f32  %f21132, %f21128;
	// end inline asm
	// begin inline asm
	fma.rn.f32 %f21134, %f21132, %f49156, %f21128;
	// end inline asm
	// begin inline asm
	sin.approx.f32  %f21138, %f21134;
	// end inline asm
	// begin inline asm
	fma.rn.f32 %f21140, %f21138, %f49156, %f21134;
	// end inline asm
	// begin inline asm
	sin.approx.f32  %f21144, %f21140;
	// end inline asm
	// begin inline asm
	fma.rn.f32 %f21146, %f21144, %f49156, %f21140;
	// end inline asm
	// begin inline asm
	sin.approx.f32  %f21150, %f21146;
	// end inline asm
	// begin inline asm
	fma.rn.f32 %f21152, %f21150, %f49156, %f21146;
	// end inline asm
	// begin inline asm
	sin.approx.f32  %f21156, %f21152;
	// end inline asm
	// begin inline asm
	fma.rn.f32 %f21158, %f21156, %f49156, %f21152;
	// end inline asm
	// begin inline asm
	sin.approx.f32  %f21162, %f21158;
	// end inline asm
	// begin inline asm
	fma.rn.f32 %f21164, %f21162, %f49156, %f21158;
	// end inline asm
	// begin inline asm
	sin.approx.f32  %f21168, %f21164;
	// end inline asm
	// begin inline asm
	fma.rn.f32 %f21170, %f21168, %f49156, %f21164;
	// end inline asm
	// begin inline asm
	sin.approx.f32  %f21174, %f21170;
	// end inline asm
	// begin inline asm
	fma.rn.f32 %f21176, %f21174, %f49156, %f21170;
	// end inline asm
	// begin inline asm
	sin.approx.f32  %f21180, %f21176;
	// end inline asm
	// begin inline asm
	fma.rn.f32 %f21182, %f21180, %f49156, %f21176;
	// end inline asm
	// begin inline asm
	sin.approx.f32  %f21186, %f21182;
	// end inline asm
	// begin inline asm
	fma.rn.f32 %f21188, %f21186, %f49156, %f21182;
	// end inline asm
	// begin inline asm
	sin.approx.f32  %f21192, %f21188;
	// end inline asm
	// begin inline asm
	fma.rn.f32 %f21194, %f21192, %f49156, %f21188;
	// end inline asm
	// begin inline asm
	sin.approx.f32  %f21198, %f21194;
	// end inline asm
	// begin inline asm
	fma.rn.f32 %f21200, %f21198, %f49156, %f21194;
	// end inline asm
	// begin inline asm
	sin.approx.f32  %f21204, %f21200;
	// end inline asm
	// begin inline asm
	fma.rn.f32 %f21206, %f21204, %f49156, %f21200;
	// end inline asm
	// begin inline asm
	sin.approx.f32  %f21210, %f21206;
	// end inline asm
	// begin inline asm
	fma.rn.f32 %f21212, %f21210, %f49156, %f21206;
	// end inline asm
	// begin inline asm
	sin.approx.f32  %f21216, %f21212;
	// end inline asm
	// begin inline asm
	fma.rn.f32 %f21218, %f21216, %f49156, %f21212;
	// end inline asm
	// begin inline asm
	sin.approx.f32  %f21222, %f21218;
	// end inline asm
	// begin inline asm
	fma.rn.f32 %f21224, %f21222, %f49156, %f21218;
	// end inline asm
	// begin inline asm
	sin.approx.f32  %f21228, %f21224;
	// end inline asm
	// begin inline asm
	fma.rn.f32 %f21230, %f21228, %f49156, %f21224;
	// end inline asm
	// begin inline asm
	sin.approx.f32  %f21234, %f21230;
	// end inline asm
	// begin inline asm
	fma.rn.f32 %f21236, %f21234, %f49156, %f21230;
	// end inline asm
	// begin inline asm
	sin.approx.f32  %f21240, %f21236;
	// end inline asm
	// begin inline asm
	fma.rn.f32 %f21242, %f21240, %f49156, %f21236;
	// end inline asm
	// begin inline asm
	sin.approx.f32  %f21246, %f21242;
	// end inline asm
	// begin inline asm
	fma.rn.f32 %f21248, %f21246, %f49156, %f21242;
	// end inline asm
	// begin inline asm
	sin.approx.f32  %f21252, %f21248;
	// end inline asm
	// begin inline asm
	fma.rn.f32 %f21254, %f21252, %f49156, %f21248;
	// end inline asm
	// begin inline asm
	sin.approx.f32  %f21258, %f21254;
	// end inline asm
	// begin inline asm
	fma.rn.f32 %f21260, %f21258, %f49156, %f21254;
	// end inline asm
	// begin inline asm
	sin.approx.f32  %f21264, %f21260;
	// end inline asm
	// begin inline asm
	fma.rn.f32 %f21266, %f21264, %f49156, %f21260;
	// end inline asm
	// begin inline asm
	sin.approx.f32  %f21270, %f21266;
	// end inline asm
	// begin inline asm
	fma.rn.f32 %f21272, %f21270, %f49156, %f21266;
	// end inline asm
	// begin inline asm
	sin.approx.f32  %f21276, %f21272;
	// end inline asm
	// begin inline asm
	fma.rn.f32 %f21278, %f21276, %f49156, %f21272;
	// end inline asm
	// begin inline asm
	sin.approx.f32  %f21282, %f21278;
	// end inline asm
	// begin inline asm
	fma.rn.f32 %f21284, %f21282, %f49156, %f21278;
	// end inline asm
	// begin inline asm
	sin.approx.f32  %f21288, %f21284;
	// end inline asm
	// begin inline asm
	fma.rn.f32 %f21290, %f21288, %f49156, %f21284;
	// end inline asm
	// begin inline asm
	sin.approx.f32  %f21294, %f21290;
	// end inline asm
	// begin inline asm
	fma.rn.f32 %f21296, %f21294, %f49156, %f21290;
	// end inline asm
	// begin inline asm
	sin.approx.f32  %f21300, %f21296;
	// end inline asm
	// begin inline asm
	fma.rn.f32 %f21302, %f21300, %f49156, %f21296;
	// end inline asm
	// begin inline asm
	sin.approx.f32  %f21306, %f21302;
	// end inline asm
	// begin inline asm
	fma.rn.f32 %f21308, %f21306, %f49156, %f21302;
	// end inline asm
	// begin inline asm
	sin.approx.f32  %f21312, %f21308;
	// end inline asm
	// begin inline asm
	fma.rn.f32 %f21314, %f21312, %f49156, %f21308;
	// end inline asm
	// begin inline asm
	sin.approx.f32  %f21318, %f21314;
	// end inline asm
	// begin inline asm
	fma.rn.f32 %f21320, %f21318, %f49156, %f21314;
	// end inline asm
	// begin inline asm
	sin.approx.f32  %f21324, %f21320;
	// end inline asm
	// begin inline asm
	fma.rn.f32 %f21326, %f21324, %f49156, %f21320;
	// end inline asm
	// begin inline asm
	sin.approx.f32  %f21330, %f21326;
	// end inline asm
	// begin inline asm
	fma.rn.f32 %f21332, %f21330, %f49156, %f21326;
	// end inline asm
	// begin inline asm
	sin.approx.f32  %f21336, %f21332;
	// end inline asm
	// begin inline asm
	fma.rn.f32 %f21338, %f21336, %f49156, %f21332;
	// end inline asm
	// begin inline asm
	sin.approx.f32  %f21342, %f21338;
	// end inline asm
	// begin inline asm
	fma.rn.f32 %f21344, %f21342, %f49156, %f21338;
	// end inline asm
	// begin inline asm
	sin.approx.f32  %f21348, %f21344;
	// end inline asm
	// begin inline asm
	fma.rn.f32 %f21350, %f21348, %f49156, %f21344;
	// end inline asm
	// begin inline asm
	sin.approx.f32  %f21354, %f21350;
	// end inline asm
	// begin inline asm
	fma.rn.f32 %f21356, %f21354, %f49156, %f21350;
	// end inline asm
	// begin inline asm
	sin.approx.f32  %f21360, %f21356;
	// end inline asm
	// begin inline asm
	fma.rn.f32 %f21362, %f21360, %f49156, %f21356;
	// end inline asm
	// begin inline asm
	sin.approx.f32  %f21366, %f21362;
	// end inline asm
	// begin inline asm
	fma.rn.f32 %f21368, %f21366, %f49156, %f21362;
	// end inline asm
	// begin inline asm
	sin.approx.f32  %f21372, %f21368;
	// end inline asm
	// begin inline asm
	fma.rn.f32 %f21374, %f21372, %f49156, %f21368;
	// end inline asm
	// begin inline asm
	sin.approx.f32  %f21378, %f21374;
	// end inline asm
	// begin inline asm
	fma.rn.f32 %f21380, %f21378, %f49156, %f21374;
	// end inline asm
	// begin inline asm
	sin.approx.f32  %f21384, %f21380;
	// end inline asm
	// begin inline asm
	fma.rn.f32 %f21386, %f21384, %f49156, %f21380;
	// end inline asm
	// begin inline asm
	sin.approx.f32  %f21390, %f21386;
	// end inline asm
	// begin inline asm
	fma.rn.f32 %f21392, %f21390, %f49156, %f21386;
	// end inline asm
	// begin inline asm
	sin.approx.f32  %f21396, %f21392;
	// end inline asm
	// begin inline asm
	fma.rn.f32 %f21398, %f21396, %f49156, %f21392;
	// end inline asm
	// begin inline asm
	sin.approx.f32  %f21402, %f21398;
	// end inline asm
	// begin inline asm
	fma.rn.f32 %f21404, %f21402, %f49156, %f21398;
	// end inline asm
	// begin inline asm
	sin.approx.f32  %f21408, %f21404;
	// end inline asm
	// begin inline asm
	fma.rn.f32 %f21410, %f21408, %f49156, %f21404;
	// end inline asm
	// begin inline asm
	sin.approx.f32  %f21414, %f21410;
	// end inline asm
	// begin inline asm
	fma.rn.f32 %f21416, %f21414, %f49156, %f21410;
	// end inline asm
	// begin inline asm
	sin.approx.f32  %f21420, %f21416;
	// end inline asm
	// begin inline asm
	fma.rn.f32 %f21422, %f21420, %f49156, %f21416;
	// end inline asm
	// begin inline asm
	sin.approx.f32  %f21426, %f21422;
	// end inline asm
	// begin inline asm
	fma.rn.f32 %f21428, %f21426, %f49156, %f21422;
	// end inline asm
	// begin inline asm
	sin.approx.f32  %f21432, %f21428;
	// end inline asm
	// begin inline asm
	fma.rn.f32 %f21434, %f21432, %f49156, %f21428;
	// end inline asm
	// begin inline asm
	sin.approx.f32  %f21438, %f21434;
	// end inline asm
	// begin inline asm
	fma.rn.f32 %f21440, %f21438, %f49156, %f21434;
	// end inline asm
	// begin inline asm
	sin.approx.f32  %f21444, %f21440;
	// end inline asm
	// begin inline asm
	fma.rn.f32 %f21446, %f21444, %f49156, %f21440;
	// end inline asm
	// begin inline asm
	sin.approx.f32  %f21450, %f21446;
	// end inline asm
	// begin inline asm
	fma.rn.f32 %f21452, %f21450, %f49156, %f21446;
	// end inline asm
	// begin inline asm
	sin.approx.f32  %f21456, %f21452;
	// end inline asm
	// begin inline asm
	fma.rn.f32 %f21458, %f21456, %f49156, %f21452;
	// end inline asm
	// begin inline asm
	sin.approx.f32  %f21462, %f21458;
	// end inline asm
	// begin inline asm
	fma.rn.f32 %f21464, %f21462, %f49156, %f21458;
	// end inline asm
	// begin inline asm
	sin.approx.f32  %f21468, %f21464;
	// end inline asm
	// begin inline asm
	fma.rn.f32 %f21470, %f21468, %f49156, %f21464;
	// end inline asm
	// begin inline asm
	sin.approx.f32  %f21474, %f21470;
	// end inline asm
	// begin inline asm
	fma.rn.f32 %f21476, %f21474, %f49156, %f21470;
	// end inline asm
	// begin inline asm
	sin.approx.f32  %f21480, %f21476;
	// end inline asm
	// begin inline asm
	fma.rn.f32 %f21482, %f21480, %f49156, %f21476;
	// end inline asm
	// begin inline asm
	sin.approx.f32  %f21486, %f21482;
	// end inline asm
	// begin inline asm
	fma.rn.f32 %f21488, %f21486, %f49156, %f21482;
	// end inline asm
	// begin inline asm
	sin.approx.f32  %f21492, %f21488;
	// end inline asm
	// begin inline asm
	fma.rn.f32 %f21494, %f21492, %f49156, %f21488;
	// end inline asm
	// begin inline asm
	sin.approx.f32  %f21498, %f21494;
	// end inline asm
	// begin inline asm
	fma.rn.f32 %f21500, %f21498, %f49156, %f21494;
	// end inline asm
	// begin inline asm
	sin.approx.f32  %f21504, %f21500;
	// end inline asm
	// begin inline asm
	fma.rn.f32 %f21506, %f21504, %f49156, %f21500;
	// end inline asm
	// begin inline asm
	sin.approx.f32  %f21510, %f21506;
	// end inline asm
	// begin inline asm
	fma.rn.f32 %f21512, %f21510, %f49156, %f21506;
	// end inline asm
	// begin inline asm
	sin.approx.f32  %f21516, %f21512;
	// end inline asm
	// begin inline asm
	fma.rn.f32 %f21518, %f21516, %f49156, %f21512;
	// end inline asm
	// begin inline asm
	sin.approx.f32  %f21522, %f21518;
	// end inline asm
	// begin inline asm
	fma.rn.f32 %f21524, %f21522, %f49156, %f21518;
	// end inline asm
	// begin inline asm
	sin.approx.f32  %f21528, %f21524;
	// end inline asm
	// begin inline asm
	fma.rn.f32 %f21530, %f21528, %f49156, %f21524;
	// end inline asm
	// begin inline asm
	sin.approx.f32  %f21534, %f21530;
	// end inline asm
	// begin inline asm
	fma.rn.f32 %f21536, %f21534, %f49156, %f21530;
	// end inline asm
	// begin inline asm
	sin.approx.f32  %f21540, %f21536;
	// end inline asm
	// begin inline asm
	fma.rn.f32 %f21542, %f21540, %f49156, %f21536;
	// end inline asm
	// begin inline asm
	sin.approx.f32  %f21546, %f21542;
	// end inline asm
	// begin inline asm
	fma.rn.f32 %f21548, %f21546, %f49156, %f21542;
	// end inline asm
	// begin inline asm
	sin.approx.f32  %f21552, %f21548;
	// end inline asm
	// begin inline asm
	fma.rn.f32 %f21554, %f21552, %f49156, %f21548;
	// end inline asm
	// begin inline asm
	sin.approx.f32  %f21558, %f21554;
	// end inline asm
	// begin inline asm
	fma.rn.f32 %f21560, %f21558, %f49156, %f21554;
	// end inline asm
	// begin inline asm
	sin.approx.f32  %f21564, %f21560;
	// end inline asm
	// begin inline asm
	fma.rn.f32 %f21566, %f21564, %f49156, %f21560;
	// end inline asm
	// begin inline asm
	sin.approx.f32  %f21570, %f21566;
	// end inline asm
	// begin inline asm
	fma.rn.f32 %f21572, %f21570, %f49156, %f21566;
	// end inline asm
	// begin inline asm
	sin.approx.f32  %f21576, %f21572;
	// end inline asm
	// begin inline asm
	fma.rn.f32 %f21578, %f21576, %f49156, %f21572;
	// end inline asm
	// begin inline asm
	sin.approx.f32  %f21582, %f21578;
	// end inline asm
	// begin inline asm
	fma.rn.f32 %f21584, %f21582, %f49156, %f21578;
	// end inline asm
	// begin inline asm
	sin.approx.f32  %f21588, %f21584;
	// end inline asm
	// begin inline asm
	fma.rn.f32 %f21590, %f21588, %f49156, %f21584;
	// end inline asm
	// begin inline asm
	sin.approx.f32  %f21594, %f21590;
	// end inline asm
	// begin inline asm
	fma.rn.f32 %f21596, %f21594, %f49156, %f21590;
	// end inline asm
	// begin inline asm
	sin.approx.f32  %f21600, %f21596;
	// end inline asm
	// begin inline asm
	fma.rn.f32 %f21602, %f21600, %f49156, %f21596;
	// end inline asm
	// begin inline asm
	sin.approx.f32  %f21606, %f21602;
	// end inline asm
	// begin inline asm
	fma.rn.f32 %f21608, %f21606, %f49156, %f21602;
	// end inline asm
	// begin inline asm
	sin.approx.f32  %f21612, %f21608;
	// end inline asm
	// begin inline asm
	fma.rn.f32 %f21614, %f21612, %f49156, %f21608;
	// end inline asm
	// begin inline asm
	sin.approx.f32  %f21618, %f21614;
	// end inline asm
	// begin inline asm
	fma.rn.f32 %f21620, %f21618, %f49156, %f21614;
	// end inline asm
	// begin inline asm
	sin.approx.f32  %f21624, %f21620;
	// end inline asm
	// begin inline asm
	fma.rn.f32 %f21626, %f21624, %f49156, %f21620;
	// end inline asm
	// begin inline asm
	sin.approx.f32  %f21630, %f21626;
	// end inline asm
	// begin inline asm
	fma.rn.f32 %f21632, %f21630, %f49156, %f21626;
	// end inline asm
	// begin inline asm
	sin.approx.f32  %f21636, %f21632;
	// end inline asm
	// begin inline asm
	fma.rn.f32 %f21638, %f21636, %f49156, %f21632;
	// end inline asm
	// begin inline asm
	sin.approx.f32  %f21642, %f21638;
	// end inline asm
	// begin inline asm
	fma.rn.f32 %f21644, %f21642, %f49156, %f21638;
	// end inline asm
	// begin inline asm
	sin.approx.f32  %f21648, %f21644;
	// end inline asm
	// begin inline asm
	fma.rn.f32 %f21650, %f21648, %f49156, %f21644;
	// end inline asm
	// begin inline asm
	sin.approx.f32  %f21654, %f21650;
	// end inline asm
	// begin inline asm
	fma.rn.f32 %f21656, %f21654, %f49156, %f21650;
	// end inline asm
	// begin inline asm
	sin.approx.f32  %f21660, %f21656;
	// end inline asm
	// begin inline asm
	fma.rn.f32 %f21662, %f21660, %f49156, %f21656;
	// end inline asm
	// begin inline asm
	sin.approx.f32  %f21666, %f21662;
	// end inline asm
	// begin inline asm
	fma.rn.f32 %f21668, %f21666, %f49156, %f21662;
	// end inline asm
	// begin inline asm
	sin.approx.f32  %f21672, %f21668;
	// end inline asm
	// begin inline asm
	fma.rn.f32 %f21674, %f21672, %f49156, %f21668;
	// end inline asm
	// begin inline asm
	sin.approx.f32  %f21678, %f21674;
	// end inline asm
	// begin inline asm
	fma.rn.f32 %f21680, %f21678, %f49156, %f21674;
	// end inline asm
	// begin inline asm
	sin.approx.f32  %f21684, %f21680;
	// end inline asm
	// begin inline asm
	fma.rn.f32 %f21686, %f21684, %f49156, %f21680;
	// end inline asm
	// begin inline asm
	sin.approx.f32  %f21690, %f21686;
	// end inline asm
	// begin inline asm
	fma.rn.f32 %f21692, %f21690, %f49156, %f21686;
	// end inline asm
	// begin inline asm
	sin.approx.f32  %f21696, %f21692;
	// end inline asm
	// begin inline asm
	fma.rn.f32 %f21698, %f21696, %f49156, %f21692;
	// end inline asm
	// begin inline asm
	sin.approx.f32  %f21702, %f21698;
	// end inline asm
	// begin inline asm
	fma.rn.f32 %f21704, %f21702, %f49156, %f21698;
	// end inline asm
	// begin inline asm
	sin.approx.f32  %f21708, %f21704;
	// end inline asm
	// begin inline asm
	fma.rn.f32 %f21710, %f21708, %f49156, %f21704;
	// end inline asm
	// begin inline asm
	sin.approx.f32  %f21714, %f21710;
	// end inline asm
	// begin inline asm
	fma.rn.f32 %f21716, %f21714, %f49156, %f21710;
	// end inline asm
	// begin inline asm
	sin.approx.f32  %f21720, %f21716;
	// end inline asm
	// begin inline asm
	fma.rn.f32 %f21722, %f21720, %f49156, %f21716;
	// end inline asm
	// begin inline asm
	sin.approx.f32  %f21726, %f21722;
	// end inline asm
	// begin inline asm
	fma.rn.f32 %f21728, %f21726, %f49156, %f21722;
	// end inline asm
	// begin inline asm
	sin.approx.f32  %f21732, %f21728;
	// end inline asm
	// begin inline asm
	fma.rn.f32 %f21734, %f21732, %f49156, %f21728;
	// end inline asm
	// begin inline asm
	sin.approx.f32  %f21738, %f21734;
	// end inline asm
	// begin inline asm
	fma.rn.f32 %f21740, %f21738, %f49156, %f21734;
	// end inline asm
	// begin inline asm
	sin.approx.f32  %f21744, %f21740;
	// end inline asm
	// begin inline asm
	fma.rn.f32 %f21746, %f21744, %f49156, %f21740;
	// end inline asm
	// begin inline asm
	sin.approx.f32  %f21750, %f21746;
	// end inline asm
	// begin inline asm
	fma.rn.f32 %f21752, %f21750, %f49156, %f21746;
	// end inline asm
	// begin inline asm
	sin.approx.f32  %f21756, %f21752;
	// end inline asm
	// begin inline asm
	fma.rn.f32 %f21758, %f21756, %f49156, %f21752;
	// end inline asm
	// begin inline asm
	sin.approx.f32  %f21762, %f21758;
	// end inline asm
	// begin inline asm
	fma.rn.f32 %f21764, %f21762, %f49156, %f21758;
	// end inline asm
	// begin inline asm
	sin.approx.f32  %f21768, %f21764;
	// end inline asm
	// begin inline asm
	fma.rn.f32 %f21770, %f21768, %f49156, %f21764;
	// end inline asm
	// begin inline asm
	sin.approx.f32  %f21774, %f21770;
	// end inline asm
	// begin inline asm
	fma.rn.f32 %f21776, %f21774, %f49156, %f21770;
	// end inline asm
	// begin inline asm
	sin.approx.f32  %f21780, %f21776;
	// end inline asm
	// begin inline asm
	fma.rn.f32 %f21782, %f21780, %f49156, %f21776;
	// end inline asm
	// begin inline asm
	sin.approx.f32  %f21786, %f21782;
	// end inline asm
	// begin inline asm
	fma.rn.f32 %f21788, %f21786, %f49156, %f21782;
	// end inline asm
	// begin inline asm
	sin.approx.f32  %f21792, %f21788;
	// end inline asm
	// begin inline asm
	fma.rn.f32 %f21794, %f21792, %f49156, %f21788;
	// end inline asm
	// begin inline asm
	sin.approx.f32  %f21798, %f21794;
	// end inline asm
	// begin inline asm
	fma.rn.f32 %f21800, %f21798, %f49156, %f21794;
	// end inline asm
	// begin inline asm
	sin.approx.f32  %f21804, %f21800;
	// end inline asm
	// begin inline asm
	fma.rn.f32 %f21806, %f21804, %f49156, %f21800;
	// end inline asm
	// begin inline asm
	sin.approx.f32  %f21810, %f21806;
	// end inline asm
	// begin inline asm
	fma.rn.f32 %f21812, %f21810, %f49156, %f21806;
	// end inline asm
	// begin inline asm
	sin.approx.f32  %f21816, %f21812;
	// end inline asm
	// begin inline asm
	fma.rn.f32 %f21818, %f21816, %f49156, %f21812;
	// end inline asm
	// begin inline asm
	sin.approx.f32  %f21822, %f21818;
	// end inline asm
	// begin inline asm
	fma.rn.f32 %f21824, %f21822, %f49156, %f21818;
	// end inline asm
	// begin inline asm
	sin.approx.f32  %f21828, %f21824;
	// end inline asm
	// begin inline asm
	fma.rn.f32 %f21830, %f21828, %f49156, %f21824;
	// end inline asm
	// begin inline asm
	sin.approx.f32  %f21834, %f21830;
	// end inline asm
	// begin inline asm
	fma.rn.f32 %f21836, %f21834, %f49156, %f21830;
	// end inline asm
	// begin inline asm
	sin.approx.f32  %f21840, %f21836;
	// end inline asm
	// begin inline asm
	fma.rn.f32 %f21842, %f21840, %f49156, %f21836;
	// end inline asm
	// begin inline asm
	sin.approx.f32  %f21846, %f21842;
	// end inline asm
	// begin inline asm
	fma.rn.f32 %f21848, %f21846, %f49156, %f21842;
	// end inline asm
	// begin inline asm
	sin.approx.f32  %f21852, %f21848;
	// end inline asm
	// begin inline asm
	fma.rn.f32 %f21854, %f21852, %f49156, %f21848;
	// end inline asm
	// begin inline asm
	sin.approx.f32  %f21858, %f21854;
	// end inline asm
	// begin inline asm
	fma.rn.f32 %f21860, %f21858, %f49156, %f21854;
	// end inline asm
	// begin inline asm
	sin.approx.f32  %f21864, %f21860;
	// end inline asm
	// begin inline asm
	fma.rn.f32 %f21866, %f21864, %f49156, %f21860;
	// end inline asm
	// begin inline asm
	sin.approx.f32  %f21870, %f21866;
	// end inline asm
	// begin inline asm
	fma.rn.f32 %f21872, %f21870, %f49156, %f21866;
	// end inline asm
	// begin inline asm
	sin.approx.f32  %f21876, %f21872;
	// end inline asm
	// begin inline asm
	fma.rn.f32 %f21878, %f21876, %f49156, %f21872;
	// end inline asm
	// begin inline asm
	sin.approx.f32  %f21882, %f21878;
	// end inline asm
	// begin inline asm
	fma.rn.f32 %f21884, %f21882, %f49156, %f21878;
	// end inline asm
	// begin inline asm
	sin.approx.f32  %f21888, %f21884;
	// end inline asm
	// begin inline asm
	fma.rn.f32 %f21890, %f21888, %f49156, %f21884;
	// end inline asm
	// begin inline asm
	sin.approx.f32  %f21894, %f21890;
	// end inline asm
	// begin inline asm
	fma.rn.f32 %f21896, %f21894, %f49156, %f21890;
	// end inline asm
	// begin inline asm
	sin.approx.f32  %f21900, %f21896;
	// end inline asm
	// begin inline asm
	fma.rn.f32 %f21902, %f21900, %f49156, %f21896;
	// end inline asm
	// begin inline asm
	sin.approx.f32  %f21906, %f21902;
	// end inline asm
	// begin inline asm
	fma.rn.f32 %f21908, %f21906, %f49156, %f21902;
	// end inline asm
	// begin inline asm
	sin.approx.f32  %f21912, %f21908;
	// end inline asm
	// begin inline asm
	fma.rn.f32 %f21914, %f21912, %f49156, %f21908;
	// end inline asm
	// begin inline asm
	sin.approx.f32  %f21918, %f21914;
	// end inline asm
	// begin inline asm
	fma.rn.f32 %f21920, %f21918, %f49156, %f21914;
	// end inline asm
	// begin inline asm
	sin.approx.f32  %f21924, %f21920;
	// end inline asm
	// begin inline asm
	fma.rn.f32 %f21926, %f21924, %f49156, %f21920;
	// end inline asm
	// begin inline asm
	sin.approx.f32  %f21930, %f21926;
	// end inline asm
	// begin inline asm
	fma.rn.f32 %f21932, %f21930, %f49156, %f21926;
	// end inline asm
	// begin inline asm
	sin.approx.f32  %f21936, %f21932;
	// end inline asm
	// begin inline asm
	fma.rn.f32 %f21938, %f21936, %f49156, %f21932;
	// end inline asm
	// begin inline asm
	sin.approx.f32  %f21942, %f21938;
	// end inline asm
	// begin inline asm
	fma.rn.f32 %f21944, %f21942, %f49156, %f21938;
	// end inline asm
	// begin inline asm
	sin.approx.f32  %f21948, %f21944;
	// end inline asm
	// begin inline asm
	fma.rn.f32 %f21950, %f21948, %f49156, %f21944;
	// end inline asm
	// begin inline asm
	sin.approx.f32  %f21954, %f21950;
	// end inline asm
	// begin inline asm
	fma.rn.f32 %f21956, %f21954, %f49156, %f21950;
	// end inline asm
	// begin inline asm
	sin.approx.f32  %f21960, %f21956;
	// end inline asm
	// begin inline asm
	fma.rn.f32 %f21962, %f21960, %f49156, %f21956;
	// end inline asm
	// begin inline asm
	sin.approx.f32  %f21966, %f21962;
	// end inline asm
	// begin inline asm
	fma.rn.f32 %f21968, %f21966, %f49156, %f21962;
	// end inline asm
	// begin inline asm
	sin.approx.f32  %f21972, %f21968;
	// end inline asm
	// begin inline asm
	fma.rn.f32 %f21974, %f21972, %f49156, %f21968;
	// end inline asm
	// begin inline asm
	sin.approx.f32  %f21978, %f21974;
	// end inline asm
	// begin inline asm
	fma.rn.f32 %f21980, %f21978, %f49156, %f21974;
	// end inline asm
	// begin inline asm
	sin.approx.f32  %f21984, %f21980;
	// end inline asm
	// begin inline asm
	fma.rn.f32 %f21986, %f21984, %f49156, %f21980;
	// end inline asm
	// begin inline asm
	sin.approx.f32  %f21990, %f21986;
	// end inline asm
	// begin inline asm
	fma.rn.f32 %f21992, %f21990, %f49156, %f21986;
	// end inline asm
	// begin inline asm
	sin.approx.f32  %f21996, %f21992;
	// end inline asm
	// begin inline asm
	fma.rn.f32 %f21998, %f21996, %f49156, %f21992;
	// end inline asm
	// begin inline asm
	sin.approx.f32  %f22002, %f21998;
	// end inline asm
	// begin inline asm
	fma.rn.f32 %f22004, %f22002, %f49156, %f21998;
	// end inline asm
	// begin inline asm
	sin.approx.f32  %f22008, %f22004;
	// end inline asm
	// begin inline asm
	fma.rn.f32 %f22010, %f22008, %f49156, %f22004;
	// end inline asm
	// begin inline asm
	sin.approx.f32  %f22014, %f22010;
	// end inline asm
	// begin inline asm
	fma.rn.f32 %f22016, %f22014, %f49156, %f22010;
	// end inline asm
	// begin inline asm
	sin.approx.f32  %f22020, %f22016;
	// end inline asm
	// begin inline asm
	fma.rn.f32 %f22022, %f22020, %f49156, %f22016;
	// end inline asm
	// begin inline asm
	sin.approx.f32  %f22026, %f22022;
	// end inline asm
	// begin inline asm
	fma.rn.f32 %f22028, %f22026, %f49156, %f22022;
	// end inline asm
	// begin inline asm
	sin.approx.f32  %f22032, %f22028;
	// end inline asm
	// begin inline asm
	fma.rn.f32 %f22034, %f22032, %f49156, %f22028;
	// end inline asm
	// begin inline asm
	sin.approx.f32  %f22038, %f22034;
	// end inline asm
	// begin inline asm
	fma.rn.f32 %f22040, %f22038, %f49156, %f22034;
	// end inline asm
	// begin inline asm
	sin.approx.f32  %f22044, %f22040;
	// end inline asm
	// begin inline asm
	fma.rn.f32 %f22046, %f22044, %f49156, %f22040;
	// end inline asm
	// begin inline asm
	sin.approx.f32  %f22050, %f22046;
	// end inline asm
	// begin inline asm
	fma.rn.f32 %f22052, %f22050, %f49156, %f22046;
	// end inline asm
	// begin inline asm
	sin.approx.f32  %f22056, %f22052;
	// end inline asm
	// begin inline asm
	fma.rn.f32 %f22058, %f22056, %f49156, %f22052;
	// end inline asm
	// begin inline asm
	sin.approx.f32  %f22062, %f22058;
	// end inline asm
	// begin inline asm
	fma.rn.f32 %f22064, %f22062, %f49156, %f22058;
	// end inline asm
	// begin inline asm
	sin.approx.f32  %f22068, %f22064;
	// end inline asm
	// begin inline asm
	fma.rn.f32 %f22070, %f22068, %f49156, %f22064;
	// end inline asm
	// begin inline asm
	sin.approx.f32  %f22074, %f22070;
	// end inline asm
	// begin inline asm
	fma.rn.f32 %f22076, %f22074, %f49156, %f22070;
	// end inline asm
	// begin inline asm
	sin.approx.f32  %f22080, %f22076;
	// end inline asm
	// begin inline asm
	fma.rn.f32 %f22082, %f22080, %f49156, %f22076;
	// end inline asm
	// begin inline asm
	sin.approx.f32  %f22086, %f22082;
	// end inline asm
	// begin inline asm
	fma.rn.f32 %f22088, %f22086, %f49156, %f22082;
	// end inline asm
	// begin inline asm
	sin.approx.f32  %f22092, %f22088;
	// end inline asm
	// begin inline asm
	fma.rn.f32 %f22094, %f22092, %f49156, %f22088;
	// end inline asm
	// begin inline asm
	sin.approx.f32  %f22098, %f22094;
	// end inline asm
	// begin inline asm
	fma.rn.f32 %f22100, %f22098, %f49156, %f22094;
	// end inline asm
	// begin inline asm
	sin.approx.f32  %f22104, %f22100;
	// end inline asm
	// begin inline asm
	fma.rn.f32 %f22106, %f22104, %f49156, %f22100;
	// end inline asm
	// begin inline asm
	sin.approx.f32  %f22110, %f22106;
	// end inline asm
	// begin inline asm
	fma.rn.f32 %f22112, %f22110, %f49156, %f22106;
	// end inline asm
	// begin inline asm
	sin.approx.f32  %f22116, %f22112;
	// end inline asm
	// begin inline asm
	fma.rn.f32 %f22118, %f22116, %f49156, %f22112;
	// end inline asm
	// begin inline asm
	sin.approx.f32  %f22122, %f22118;
	// end inline asm
	// begin inline asm
	fma.rn.f32 %f22124, %f22122, %f49156, %f22118;
	// end inline asm
	// begin inline asm
	sin.approx.f32  %f22128, %f22124;
	// end inline asm
	// begin inline asm
	fma.rn.f32 %f22130, %f22128, %f49156, %f22124;
	// end inline asm
	// begin inline asm
	sin.approx.f32  %f22134, %f22130;
	// end inline asm
	// begin inline asm
	fma.rn.f32 %f22136, %f22134, %f49156, %f22130;
	// end inline asm
	// begin inline asm
	sin.approx.f32  %f22140, %f22136;
	// end inline asm
	// begin inline asm
	fma.rn.f32 %f22142, %f22140, %f49156, %f22136;
	// end inline asm
	// begin inline asm
	sin.approx.f32  %f22146, %f22142;
	// end inline asm
	// begin inline asm
	fma.rn.f32 %f22148, %f22146, %f49156, %f22142;
	// end inline asm
	// begin inline asm
	sin.approx.f32  %f22152, %f22148;
	// end inline asm
	// begin inline asm
	fma.rn.f32 %f22154, %f22152, %f49156, %f22148;
	// end inline asm
	// begin inline asm
	sin.approx.f32  %f22158, %f22154;
	// end inline asm
	// begin inline asm
	fma.rn.f32 %f22160, %f22158, %f49156, %f22154;
	// end inline asm
	// begin inline asm
	sin.approx.f32  %f22164, %f22160;
	// end inline asm
	// begin inline asm
	fma.rn.f32 %f22166, %f22164, %f49156, %f22160;
	// end inline asm
	// begin inline asm
	sin.approx.f32  %f22170, %f22166;
	// end inline asm
	// begin inline asm
	fma.rn.f32 %f22172, %f22170, %f49156, %f22166;
	// end inline asm
	// begin inline asm
	sin.approx.f32  %f22176, %f22172;
	// end inline asm
	// begin inline asm
	fma.rn.f32 %f22178, %f22176, %f49156, %f22172;
	// end inline asm
	// begin inline asm
	sin.approx.f32  %f22182, %f22178;
	// end inline asm
	// begin inline asm
	fma.rn.f32 %f22184, %f22182, %f49156, %f22178;
	// end inline asm
	// begin inline asm
	sin.approx.f32  %f22188, %f22184;
	// end inline asm
	// begin inline asm
	fma.rn.f32 %f22190, %f22188, %f49156, %f22184;
	// end inline asm
	// begin inline asm
	sin.approx.f32  %f22194, %f22190;
	// end inline asm
	// begin inline asm
	fma.rn.f32 %f22196, %f22194, %f49156, %f22190;
	// end inline asm
	// begin inline asm
	sin.approx.f32  %f22200, %f22196;
	// end inline asm
	// begin inline asm
	fma.rn.f32 %f22202, %f22200, %f49156, %f22196;
	// end inline asm
	// begin inline asm
	sin.approx.f32  %f22206, %f22202;
	// end inline asm
	// begin inline asm
	fma.rn.f32 %f22208, %f22206, %f49156, %f22202;
	// end inline asm
	// begin inline asm
	sin.approx.f32  %f22212, %f22208;
	// end inline asm
	// begin inline asm
	fma.rn.f32 %f22214, %f22212, %f49156, %f22208;
	// end inline asm
	// begin inline asm
	sin.approx.f32  %f22218, %f22214;
	// end inline asm
	// begin inline asm
	fma.rn.f32 %f22220, %f22218, %f49156, %f22214;
	// end inline asm
	// begin inline asm
	sin.approx.f32  %f22224, %f22220;
	// end inline asm
	// begin inline asm
	fma.rn.f32 %f22226, %f22224, %f49156, %f22220;
	// end inline asm
	// begin inline asm
	sin.approx.f32  %f22230, %f22226;
	// end inline asm
	// begin inline asm
	fma.rn.f32 %f22232, %f22230, %f49156, %f22226;
	// end inline asm
	// begin inline asm
	sin.approx.f32  %f22236, %f22232;
	// end inline asm
	// begin inline asm
	fma.rn.f32 %f22238, %f22236, %f49156, %f22232;
	// end inline asm
	// begin inline asm
	sin.approx.f32  %f22242, %f22238;
	// end inline asm
	// begin inline asm
	fma.rn.f32 %f22244, %f22242, %f49156, %f22238;
	// end inline asm
	// begin inline asm
	sin.approx.f32  %f22248, %f22244;
	// end inline asm
	// begin inline asm
	fma.rn.f32 %f22250, %f22248, %f49156, %f22244;
	// end inline asm
	// begin inline asm
	sin.approx.f32  %f22254, %f22250;
	// end inline asm
	// begin inline asm
	fma.rn.f32 %f22256, %f22254, %f49156, %f22250;
	// end inline asm
	// begin inline asm
	sin.approx.f32  %f22260, %f22256;
	// end inline asm
	// begin inline asm
	fma.rn.f32 %f22262, %f22260, %f49156, %f22256;
	// end inline asm
	// begin inline asm
	sin.approx.f32  %f22266, %f22262;
	// end inline asm
	// begin inline asm
	fma.rn.f32 %f22268, %f22266, %f49156, %f22262;
	// end inline asm
	// begin inline asm
	sin.approx.f32  %f22272, %f22268;
	// end inline asm
	// begin inline asm
	fma.rn.f32 %f22274, %f22272, %f49156, %f22268;
	// end inline asm
	// begin inline asm
	sin.approx.f32  %f22278, %f22274;
	// end inline asm
	// begin inline asm
	fma.rn.f32 %f22280, %f22278, %f49156, %f22274;
	// end inline asm
	// begin inline asm
	sin.approx.f32  %f22284, %f22280;
	// end inline asm
	// begin inline asm
	fma.rn.f32 %f22286, %f22284, %f49156, %f22280;
	// end inline asm
	// begin inline asm
	sin.approx.f32  %f22290, %f22286;
	// end inline asm
	// begin inline asm
	fma.rn.f32 %f22292, %f22290, %f49156, %f22286;
	// end inline asm
	// begin inline asm
	sin.approx.f32  %f22296, %f22292;
	// end inline asm
	// begin inline asm
	fma.rn.f32 %f22298, %f22296, %f49156, %f22292;
	// end inline asm
	// begin inline asm
	sin.approx.f32  %f22302, %f22298;
	// end inline asm
	// begin inline asm
	fma.rn.f32 %f22304, %f22302, %f49156, %f22298;
	// end inline asm
	// begin inline asm
	sin.approx.f32  %f22308, %f22304;
	// end inline asm
	// begin inline asm
	fma.rn.f32 %f22310, %f22308, %f49156, %f22304;
	// end inline asm
	// begin inline asm
	sin.approx.f32  %f22314, %f22310;
	// end inline asm
	// begin inline asm
	fma.rn.f32 %f22316, %f22314, %f49156, %f22310;
	// end inline asm
	// begin inline asm
	sin.approx.f32  %f22320, %f22316;
	// end inline asm
	// begin inline asm
	fma.rn.f32 %f22322, %f22320, %f49156, %f22316;
	// end inline asm
	// begin inline asm
	sin.approx.f32  %f22326, %f22322;
	// end inline asm
	// begin inline asm
	fma.rn.f32 %f22328, %f22326, %f49156, %f22322;
	// end inline asm
	// begin inline asm
	sin.approx.f32  %f22332, %f22328;
	// end inline asm
	// begin inline asm
	fma.rn.f32 %f22334, %f22332, %f49156, %f22328;
	// end inline asm
	// begin inline asm
	sin.approx.f32  %f22338, %f22334;
	// end inline asm
	// begin inline asm
	fma.rn.f32 %f22340, %f22338, %f49156, %f22334;
	// end inline asm
	// begin inline asm
	sin.approx.f32  %f22344, %f22340;
	// end inline asm
	// begin inline asm
	fma.rn.f32 %f22346, %f22344, %f49156, %f22340;
	// end inline asm
	// begin inline asm
	sin.approx.f32  %f22350, %f22346;
	// end inline asm
	// begin inline asm
	fma.rn.f32 %f22352, %f22350, %f49156, %f22346;
	// end inline asm
	// begin inline asm
	sin.approx.f32  %f22356, %f22352;
	// end inline asm
	// begin inline asm
	fma.rn.f32 %f22358, %f22356, %f49156, %f22352;
	// end inline asm
	// begin inline asm
	sin.approx.f32  %f22362, %f22358;
	// end inline asm
	// begin inline asm
	fma.rn.f32 %f22364, %f22362, %f49156, %f22358;
	// end inline asm
	// begin inline asm
	sin.approx.f32  %f22368, %f22364;
	// end inline asm
	// begin inline asm
	fma.rn.f32 %f22370, %f22368, %f49156, %f22364;
	// end inline asm
	// begin inline asm
	sin.approx.f32  %f22374, %f22370;
	// end inline asm
	// begin inline asm
	fma.rn.f32 %f22376, %f22374, %f49156, %f22370;
	// end inline asm
	// begin inline asm
	sin.approx.f32  %f22380, %f22376;
	// end inline asm
	// begin inline asm
	fma.rn.f32 %f22382, %f22380, %f49156, %f22376;
	// end inline asm
	// begin inline asm
	sin.approx.f32  %f22386, %f22382;
	// end inline asm
	// begin inline asm
	fma.rn.f32 %f22388, %f22386, %f49156, %f22382;
	// end inline asm
	// begin inline asm
	sin.approx.f32  %f22392, %f22388;
	// end inline asm
	// begin inline asm
	fma.rn.f32 %f22394, %f22392, %f49156, %f22388;
	// end inline asm
	// begin inline asm
	sin.approx.f32  %f22398, %f22394;
	// end inline asm
	// begin inline asm
	fma.rn.f32 %f22400, %f22398, %f49156, %f22394;
	// end inline asm
	// begin inline asm
	sin.approx.f32  %f22404, %f22400;
	// end inline asm
	// begin inline asm
	fma.rn.f32 %f22406, %f22404, %f49156, %f22400;
	// end inline asm
	// begin inline asm
	sin.approx.f32  %f22410, %f22406;
	// end inline asm
	// begin inline asm
	fma.rn.f32 %f22412, %f22410, %f49156, %f22406;
	// end inline asm
	// begin inline asm
	sin.approx.f32  %f22416, %f22412;
	// end inline asm
	// begin inline asm
	fma.rn.f32 %f22418, %f22416, %f49156, %f22412;
	// end inline asm
	// begin inline asm
	sin.approx.f32  %f22422, %f22418;
	// end inline asm
	// begin inline asm
	fma.rn.f32 %f22424, %f22422, %f49156, %f22418;
	// end inline asm
	// begin inline asm
	sin.approx.f32  %f22428, %f22424;
	// end inline asm
	// begin inline asm
	fma.rn.f32 %f22430, %f22428, %f49156, %f22424;
	// end inline asm
	// begin inline asm
	sin.approx.f32  %f22434, %f22430;
	// end inline asm
	// begin inline asm
	fma.rn.f32 %f22436, %f22434, %f49156, %f22430;
	// end inline asm
	// begin inline asm
	sin.approx.f32  %f22440, %f22436;
	// end inline asm
	// begin inline asm
	fma.rn.f32 %f22442, %f22440, %f49156, %f22436;
	// end inline asm
	// begin inline asm
	sin.approx.f32  %f22446, %f22442;
	// end inline asm
	// begin inline asm
	fma.rn.f32 %f22448, %f22446, %f49156, %f22442;
	// end inline asm
	// begin inline asm
	sin.approx.f32  %f22452, %f22448;
	// end inline asm
	// begin inline asm
	fma.rn.f32 %f22454, %f22452, %f49156, %f22448;
	// end inline asm
	// begin inline asm
	sin.approx.f32  %f22458, %f22454;
	// end inline asm
	// begin inline asm
	fma.rn.f32 %f22460, %f22458, %f49156, %f22454;
	// end inline asm
	// begin inline asm
	sin.approx.f32  %f22464, %f22460;
	// end inline asm
	// begin inline asm
	fma.rn.f32 %f22466, %f22464, %f49156, %f22460;
	// end inline asm
	// begin inline asm
	sin.approx.f32  %f22470, %f22466;
	// end inline asm
	// begin inline asm
	fma.rn.f32 %f22472, %f22470, %f49156, %f22466;
	// end inline asm
	// begin inline asm
	sin.approx.f32  %f22476, %f22472;
	// end inline asm
	// begin inline asm
	fma.rn.f32 %f22478, %f22476, %f49156, %f22472;
	// end inline asm
	// begin inline asm
	sin.approx.f32  %f22482, %f22478;
	// end inline asm
	// begin inline asm
	fma.rn.f32 %f22484, %f22482, %f49156, %f22478;
	// end inline asm
	// begin inline asm
	sin.approx.f32  %f22488, %f22484;
	// end inline asm
	// begin inline asm
	fma.rn.f32 %f22490, %f22488, %f49156, %f22484;
	// end inline asm
	// begin inline asm
	sin.approx.f32  %f22494, %f22490;
	// end inline asm
	// begin inline asm
	fma.rn.f32 %f22496, %f22494, %f49156, %f22490;
	// end inline asm
	// begin inline asm
	sin.approx.f32  %f22500, %f22496;
	// end inline asm
	// begin inline asm
	fma.rn.f32 %f22502, %f22500, %f49156, %f22496;
	// end inline asm
	// begin inline asm
	sin.approx.f32  %f22506, %f22502;
	// end inline asm
	// begin inline asm
	fma.rn.f32 %f22508, %f22506, %f49156, %f22502;
	// end inline asm
	// begin inline asm
	sin.approx.f32  %f22512, %f22508;
	// end inline asm
	// begin inline asm
	fma.rn.f32 %f22514, %f22512, %f49156, %f22508;
	// end inline asm
	// begin inline asm
	sin.approx.f32  %f22518, %f22514;
	// end inline asm
	// begin inline asm
	fma.rn.f32 %f22520, %f22518, %f49156, %f22514;
	// end inline asm
	// begin inline asm
	sin.approx.f32  %f22524, %f22520;
	// end inline asm
	// begin inline asm
	fma.rn.f32 %f22526, %f22524, %f49156, %f22520;
	// end inline asm
	// begin inline asm
	sin.approx.f32  %f22530, %f22526;
	// end inline asm
	// begin inline asm
	fma.rn.f32 %f22532, %f22530, %f49156, %f22526;
	// end inline asm
	// begin inline asm
	sin.approx.f32  %f22536, %f22532;
	// end inline asm
	// begin inline asm
	fma.rn.f32 %f22538, %f22536, %f49156, %f22532;
	// end inline asm
	// begin inline asm
	sin.approx.f32  %f22542, %f22538;
	// end inline asm
	// begin inline asm
	fma.rn.f32 %f22544, %f22542, %f49156, %f22538;
	// end inline asm
	// begin inline asm
	sin.approx.f32  %f22548, %f22544;
	// end inline asm
	// begin inline asm
	fma.rn.f32 %f22550, %f22548, %f49156, %f22544;
	// end inline asm
	// begin inline asm
	sin.approx.f32  %f22554, %f22550;
	// end inline asm
	// begin inline asm
	fma.rn.f32 %f22556, %f22554, %f49156, %f22550;
	// end inline asm
	// begin inline asm
	sin.approx.f32  %f22560, %f22556;
	// end inline asm
	// begin inline asm
	fma.rn.f32 %f22562, %f22560, %f49156, %f22556;
	// end inline asm
	// begin inline asm
	sin.approx.f32  %f22566, %f22562;
	// end inline asm
	// begin inline asm
	fma.rn.f32 %f22568, %f22566, %f49156, %f22562;
	// end inline asm
	// begin inline asm
	sin.approx.f32  %f22572, %f22568;
	// end inline asm
	// begin inline asm
	fma.rn.f32 %f22574, %f22572, %f49156, %f22568;
	// end inline asm
	// begin inline asm
	sin.approx.f32  %f22578, %f22574;
	// end inline asm
	// begin inline asm
	fma.rn.f32 %f22580, %f22578, %f49156, %f22574;
	// end inline asm
	// begin inline asm
	sin.approx.f32  %f22584, %f22580;
	// end inline asm
	// begin inline asm
	fma.rn.f32 %f22586, %f22584, %f49156, %f22580;
	// end inline asm
	// begin inline asm
	sin.approx.f32  %f22590, %f22586;
	// end inline asm
	// begin inline asm
	fma.rn.f32 %f22592, %f22590, %f49156, %f22586;
	// end inline asm
	// begin inline asm
	sin.approx.f32  %f22596, %f22592;
	// end inline asm
	// begin inline asm
	fma.rn.f32 %f22598, %f22596, %f49156, %f22592;
	// end inline asm
	// begin inline asm
	sin.approx.f32  %f22602, %f22598;
	// end inline asm
	// begin inline asm
	fma.rn.f32 %f22604, %f22602, %f49156, %f22598;
	// end inline asm
	// begin inline asm
	sin.approx.f32  %f22608, %f22604;
	// end inline asm
	// begin inline asm
	fma.rn.f32 %f22610, %f22608, %f49156, %f22604;
	// end inline asm
	// begin inline asm
	sin.approx.f32  %f22614, %f22610;
	// end inline asm
	// begin inline asm
	fma.rn.f32 %f22616, %f22614, %f49156, %f22610;
	// end inline asm
	// begin inline asm
	sin.approx.f32  %f22620, %f22616;
	// end inline asm
	// begin inline asm
	fma.rn.f32 %f22622, %f22620, %f49156, %f22616;
	// end inline asm
	// begin inline asm
	sin.approx.f32  %f22626, %f22622;
	// end inline asm
	// begin inline asm
	fma.rn.f32 %f22628, %f22626, %f49156, %f22622;
	// end inline asm
	// begin inline asm
	sin.approx.f32  %f22632, %f22628;
	// end inline asm
	// begin inline asm
	fma.rn.f32 %f22634, %f22632, %f49156, %f22628;
	// end inline asm
	// begin inline asm
	sin.approx.f32  %f22638, %f22634;
	// end inline asm
	// begin inline asm
	fma.rn.f32 %f22640, %f22638, %f49156, %f22634;
	// end inline asm
	// begin inline asm
	sin.approx.f32  %f22644, %f22640;
	// end inline asm
	// begin inline asm
	fma.rn.f32 %f22646, %f22644, %f49156, %f22640;
	// end inline asm
	// begin inline asm
	sin.approx.f32  %f22650, %f22646;
	// end inline asm
	// begin inline asm
	fma.rn.f32 %f22652, %f22650, %f49156, %f22646;
	// end inline asm
	// begin inline asm
	sin.approx.f32  %f22656, %f22652;
	// end inline asm
	// begin inline asm
	fma.rn.f32 %f22658, %f22656, %f49156, %f22652;
	// end inline asm
	// begin inline asm
	sin.approx.f32  %f22662, %f22658;
	// end inline asm
	// begin inline asm
	fma.rn.f32 %f22664, %f22662, %f49156, %f22658;
	// end inline asm
	// begin inline asm
	sin.approx.f32  %f22668, %f22664;
	// end inline asm
	// begin inline asm
	fma.rn.f32 %f22670, %f22668, %f49156, %f22664;
	// end inline asm
	// begin inline asm
	sin.approx.f32  %f22674, %f22670;
	// end inline asm
	// begin inline asm
	fma.rn.f32 %f22676, %f22674, %f49156, %f22670;
	// end inline asm
	// begin inline asm
	sin.approx.f32  %f22680, %f22676;
	// end inline asm
	// begin inline asm
	fma.rn.f32 %f22682, %f22680, %f49156, %f22676;
	// end inline asm
	// begin inline asm
	sin.approx.f32  %f22686, %f22682;
	// end inline asm
	// begin inline asm
	fma.rn.f32 %f22688, %f22686, %f49156, %f22682;
	// end inline asm
	// begin inline asm
	sin.approx.f32  %f22692, %f22688;
	// end inline asm
	// begin inline asm
	fma.rn.f32 %f22694, %f22692, %f49156, %f22688;
	// end inline asm
	// begin inline asm
	sin.approx.f32  %f22698, %f22694;
	// end inline asm
	// begin inline asm
	fma.rn.f32 %f22700, %f22698, %f49156, %f22694;
	// end inline asm
	// begin inline asm
	sin.approx.f32  %f22704, %f22700;
	// end inline asm
	// begin inline asm
	fma.rn.f32 %f22706, %f22704, %f49156, %f22700;
	// end inline asm
	// begin inline asm
	sin.approx.f32  %f22710, %f22706;
	// end inline asm
	// begin inline asm
	fma.rn.f32 %f22712, %f22710, %f49156, %f22706;
	// end inline asm
	// begin inline asm
	sin.approx.f32  %f22716, %f22712;
	// end inline asm
	// begin inline asm
	fma.rn.f32 %f22718, %f22716, %f49156, %f22712;
	// end inline asm
	// begin inline asm
	sin.approx.f32  %f22722, %f22718;
	// end inline asm
	// begin inline asm
	fma.rn.f32 %f22724, %f22722, %f49156, %f22718;
	// end inline asm
	// begin inline asm
	sin.approx.f32  %f22728, %f22724;
	// end inline asm
	// begin inline asm
	fma.rn.f32 %f22730, %f22728, %f49156, %f22724;
	// end inline asm
	// begin inline asm
	sin.approx.f32  %f22734, %f22730;
	// end inline asm
	// begin inline asm
	fma.rn.f32 %f22736, %f22734, %f49156, %f22730;
	// end inline asm
	// begin inline asm
	sin.approx.f32  %f22740, %f22736;
	// end inline asm
	// begin inline asm
	fma.rn.f32 %f22742, %f22740, %f49156, %f22736;
	// end inline asm
	// begin inline asm
	sin.approx.f32  %f22746, %f22742;
	// end inline asm
	// begin inline asm
	fma.rn.f32 %f22748, %f22746, %f49156, %f22742;
	// end inline asm
	// begin inline asm
	sin.approx.f32  %f22752, %f22748;
	// end inline asm
	// begin inline asm
	fma.rn.f32 %f22754, %f22752, %f49156, %f22748;
	// end inline asm
	// begin inline asm
	sin.approx.f32  %f22758, %f22754;
	// end inline asm
	// begin inline asm
	fma.rn.f32 %f22760, %f22758, %f49156, %f22754;
	// end inline asm
	// begin inline asm
	sin.approx.f32  %f22764, %f22760;
	// end inline asm
	// begin inline asm
	fma.rn.f32 %f22766, %f22764, %f49156, %f22760;
	// end inline asm
	// begin inline asm
	sin.approx.f32  %f22770, %f22766;
	// end inline asm
	// begin inline asm
	fma.rn.f32 %f22772, %f22770, %f49156, %f22766;
	// end inline asm
	// begin inline asm
	sin.approx.f32  %f22776, %f22772;
	// end inline asm
	// begin inline asm
	fma.rn.f32 %f22778, %f22776, %f49156, %f22772;
	// end inline asm
	// begin inline asm
	sin.approx.f32  %f22782, %f22778;
	// end inline asm
	// begin inline asm
	fma.rn.f32 %f22784, %f22782, %f49156, %f22778;
	// end inline asm
	// begin inline asm
	sin.approx.f32  %f22788, %f22784;
	// end inline asm
	// begin inline asm
	fma.rn.f32 %f22790, %f22788, %f49156, %f22784;
	// end inline asm
	// begin inline asm
	sin.approx.f32  %f22794, %f22790;
	// end inline asm
	// begin inline asm
	fma.rn.f32 %f22796, %f22794, %f49156, %f22790;
	// end inline asm
	// begin inline asm
	sin.approx.f32  %f22800, %f22796;
	// end inline asm
	// begin inline asm
	fma.rn.f32 %f22802, %f22800, %f49156, %f22796;
	// end inline asm
	// begin inline asm
	sin.approx.f32  %f22806, %f22802;
	// end inline asm
	// begin inline asm
	fma.rn.f32 %f22808, %f22806, %f49156, %f22802;
	// end inline asm
	// begin inline asm
	sin.approx.f32  %f22812, %f22808;
	// end inline asm
	// begin inline asm
	fma.rn.f32 %f22814, %f22812, %f49156, %f22808;
	// end inline asm
	// begin inline asm
	sin.approx.f32  %f22818, %f22814;
	// end inline asm
	// begin inline asm
	fma.rn.f32 %f22820, %f22818, %f49156, %f22814;
	// end inline asm
	// begin inline asm
	sin.approx.f32  %f22824, %f22820;
	// end inline asm
	// begin inline asm
	fma.rn.f32 %f22826, %f22824, %f49156, %f22820;
	// end inline asm
	// begin inline asm
	sin.approx.f32  %f22830, %f22826;
	// end inline asm
	// begin inline asm
	fma.rn.f32 %f22832, %f22830, %f49156, %f22826;
	// end inline asm
	// begin inline asm
	sin.approx.f32  %f22836, %f22832;
	// end inline asm
	// begin inline asm
	fma.rn.f32 %f22838, %f22836, %f49156, %f22832;
	// end inline asm
	// begin inline asm
	sin.approx.f32  %f22842, %f22838;
	// end inline asm
	// begin inline asm
	fma.rn.f32 %f22844, %f22842, %f49156, %f22838;
	// end inline asm
	// begin inline asm
	sin.approx.f32  %f22848, %f22844;
	// end inline asm
	// begin inline asm
	fma.rn.f32 %f22850, %f22848, %f49156, %f22844;
	// end inline asm
	// begin inline asm
	sin.approx.f32  %f22854, %f22850;
	// end inline asm
	// begin inline asm
	fma.rn.f32 %f22856, %f22854, %f49156, %f22850;
	// end inline asm
	// begin inline asm
	sin.approx.f32  %f22860, %f22856;
	// end inline asm
	// begin inline asm
	fma.rn.f32 %f22862, %f22860, %f49156, %f22856;
	// end inline asm
	// begin inline asm
	sin.approx.f32  %f22866, %f22862;
	// end inline asm
	// begin inline asm
	fma.rn.f32 %f22868, %f22866, %f49156, %f22862;
	// end inline asm
	// begin inline asm
	sin.approx.f32  %f22872, %f22868;
	// end inline asm
	// begin inline asm
	fma.rn.f32 %f22874, %f22872, %f49156, %f22868;
	// end inline asm
	// begin inline asm
	sin.approx.f32  %f22878, %f22874;
	// end inline asm
	// begin inline asm
	fma.rn.f32 %f22880, %f22878, %f49156, %f22874;
	// end inline asm
	// begin inline asm
	sin.approx.f32  %f22884, %f22880;
	// end inline asm
	// begin inline asm
	fma.rn.f32 %f22886, %f22884, %f49156, %f22880;
	// end inline asm
	// begin inline asm
	sin.approx.f32  %f22890, %f22886;
	// end inline asm
	// begin inline asm
	fma.rn.f32 %f22892, %f22890, %f49156, %f22886;
	// end inline asm
	// begin inline asm
	sin.approx.f32  %f22896, %f22892;
	// end inline asm
	// begin inline asm
	fma.rn.f32 %f22898, %f22896, %f49156, %f22892;
	// end inline asm
	// begin inline asm
	sin.approx.f32  %f22902, %f22898;
	// end inline asm
	// begin inline asm
	fma.rn.f32 %f22904, %f22902, %f49156, %f22898;
	// end inline asm
	// begin inline asm
	sin.approx.f32  %f22908, %f22904;
	// end inline asm
	// begin inline asm
	fma.rn.f32 %f22910, %f22908, %f49156, %f22904;
	// end inline asm
	// begin inline asm
	sin.approx.f32  %f22914, %f22910;
	// end inline asm
	// begin inline asm
	fma.rn.f32 %f22916, %f22914, %f49156, %f22910;
	// end inline asm
	// begin inline asm
	sin.approx.f32  %f22920, %f22916;
	// end inline asm
	// begin inline asm
	fma.rn.f32 %f22922, %f22920, %f49156, %f22916;
	// end inline asm
	// begin inline asm
	sin.approx.f32  %f22926, %f22922;
	// end inline asm
	// begin inline asm
	fma.rn.f32 %f22928, %f22926, %f49156, %f22922;
	// end inline asm
	// begin inline asm
	sin.approx.f32  %f22932, %f22928;
	// end inline asm
	// begin inline asm
	fma.rn.f32 %f22934, %f22932, %f49156, %f22928;
	// end inline asm
	// begin inline asm
	sin.approx.f32  %f22938, %f22934;
	// end inline asm
	// begin inline asm
	fma.rn.f32 %f22940, %f22938, %f49156, %f22934;
	// end inline asm
	// begin inline asm
	sin.approx.f32  %f22944, %f22940;
	// end inline asm
	// begin inline asm
	fma.rn.f32 %f22946, %f22944, %f49156, %f22940;
	// end inline asm
	// begin inline asm
	sin.approx.f32  %f22950, %f22946;
	// end inline asm
	// begin inline asm
	fma.rn.f32 %f22952, %f22950, %f49156, %f22946;
	// end inline asm
	// begin inline asm
	sin.approx.f32  %f22956, %f22952;
	// end inline asm
	// begin inline asm
	fma.rn.f32 %f22958, %f22956, %f49156, %f22952;
	// end inline asm
	// begin inline asm
	sin.approx.f32  %f22962, %f22958;
	// end inline asm
	// begin inline asm
	fma.rn.f32 %f22964, %f22962, %f49156, %f22958;
	// end inline asm
	// begin inline asm
	sin.approx.f32  %f22968, %f22964;
	// end inline asm
	// begin inline asm
	fma.rn.f32 %f22970, %f22968, %f49156, %f22964;
	// end inline asm
	// begin inline asm
	sin.approx.f32  %f22974, %f22970;
	// end inline asm
	// begin inline asm
	fma.rn.f32 %f22976, %f22974, %f49156, %f22970;
	// end inline asm
	// begin inline asm
	sin.approx.f32  %f22980, %f22976;
	// end inline asm
	// begin inline asm
	fma.rn.f32 %f22982, %f22980, %f49156, %f22976;
	// end inline asm
	// begin inline asm
	sin.approx.f32  %f22986, %f22982;
	// end inline asm
	// begin inline asm
	fma.rn.f32 %f22988, %f22986, %f49156, %f22982;
	// end inline asm
	// begin inline asm
	sin.approx.f32  %f22992, %f22988;
	// end inline asm
	// begin inline asm
	fma.rn.f32 %f22994, %f22992, %f49156, %f22988;
	// end inline asm
	// begin inline asm
	sin.approx.f32  %f22998, %f22994;
	// end inline asm
	// begin inline asm
	fma.rn.f32 %f23000, %f22998, %f49156, %f22994;
	// end inline asm
	// begin inline asm
	sin.approx.f32  %f23004, %f23000;
	// end inline asm
	// begin inline asm
	fma.rn.f32 %f23006, %f23004, %f49156, %f23000;
	// end inline asm
	// begin inline asm
	sin.approx.f32  %f23010, %f23006;
	// end inline asm
	// begin inline asm
	fma.rn.f32 %f23012, %f23010, %f49156, %f23006;
	// end inline asm
	// begin inline asm
	sin.approx.f32  %f23016, %f23012;
	// end inline asm
	// begin inline asm
	fma.rn.f32 %f23018, %f23016, %f49156, %f23012;
	// end inline asm
	// begin inline asm
	sin.approx.f32  %f23022, %f23018;
	// end inline asm
	// begin inline asm
	fma.rn.f32 %f23024, %f23022, %f49156, %f23018;
	// end inline asm
	// begin inline asm
	sin.approx.f32  %f23028, %f23024;
	// end inline asm
	// begin inline asm
	fma.rn.f32 %f23030, %f23028, %f49156, %f23024;
	// end inline asm
	// begin inline asm
	sin.approx.f32  %f23034, %f23030;
	// end inline asm
	// begin inline asm
	fma.rn.f32 %f23036, %f23034, %f49156, %f23030;
	// end inline asm
	// begin inline asm
	sin.approx.f32  %f23040, %f23036;
	// end inline asm
	// begin inline asm
	fma.rn.f32 %f23042, %f23040, %f49156, %f23036;
	// end inline asm
	// begin inline asm
	sin.approx.f32  %f23046, %f23042;
	// end inline asm
	// begin inline asm
	fma.rn.f32 %f23048, %f23046, %f49156, %f23042;
	// end inline asm
	// begin inline asm
	sin.approx.f32  %f23052, %f23048;
	// end inline asm
	// begin inline asm
	fma.rn.f32 %f23054, %f23052, %f49156, %f23048;
	// end inline asm
	// begin inline asm
	sin.approx.f32  %f23058, %f23054;
	// end inline asm
	// begin inline asm
	fma.rn.f32 %f23060, %f23058, %f49156, %f23054;
	// end inline asm
	// begin inline asm
	sin.approx.f32  %f23064, %f23060;
	// end inline asm
	// begin inline asm
	fma.rn.f32 %f23066, %f23064, %f49156, %f23060;
	// end inline asm
	// begin inline asm
	sin.approx.f32  %f23070, %f23066;
	// end inline asm
	// begin inline asm
	fma.rn.f32 %f23072, %f23070, %f49156, %f23066;
	// end inline asm
	// begin inline asm
	sin.approx.f32  %f23076, %f23072;
	// end inline asm
	// begin inline asm
	fma.rn.f32 %f23078, %f23076, %f49156, %f23072;
	// end inline asm
	// begin inline asm
	sin.approx.f32  %f23082, %f23078;
	// end inline asm
	// begin inline asm
	fma.rn.f32 %f23084, %f23082, %f49156, %f23078;
	// end inline asm
	// begin inline asm
	sin.approx.f32  %f23088, %f23084;
	// end inline asm
	// begin inline asm
	fma.rn.f32 %f23090, %f23088, %f49156, %f23084;
	// end inline asm
	// begin inline asm
	sin.approx.f32  %f23094, %f23090;
	// end inline asm
	// begin inline asm
	fma.rn.f32 %f23096, %f23094, %f49156, %f23090;
	// end inline asm
	// begin inline asm
	sin.approx.f32  %f23100, %f23096;
	// end inline asm
	// begin inline asm
	fma.rn.f32 %f23102, %f23100, %f49156, %f23096;
	// end inline asm
	// begin inline asm
	sin.approx.f32  %f23106, %f23102;
	// end inline asm
	// begin inline asm
	fma.rn.f32 %f23108, %f23106, %f49156, %f23102;
	// end inline asm
	// begin inline asm
	sin.approx.f32  %f23112, %f23108;
	// end inline asm
	// begin inline asm
	fma.rn.f32 %f23114, %f23112, %f49156, %f23108;
	// end inline asm
	// begin inline asm
	sin.approx.f32  %f23118, %f23114;
	// end inline asm
	// begin inline asm
	fma.rn.f32 %f23120, %f23118, %f49156, %f23114;
	// end inline asm
	// begin inline asm
	sin.approx.f32  %f23124, %f23120;
	// end inline asm
	// begin inline asm
	fma.rn.f32 %f23126, %f23124, %f49156, %f23120;
	// end inline asm
	// begin inline asm
	sin.approx.f32  %f23130, %f23126;
	// end inline asm
	// begin inline asm
	fma.rn.f32 %f23132, %f23130, %f49156, %f23126;
	// end inline asm
	// begin inline asm
	sin.approx.f32  %f23136, %f23132;
	// end inline asm
	// begin inline asm
	fma.rn.f32 %f23138, %f23136, %f49156, %f23132;
	// end inline asm
	// begin inline asm
	sin.approx.f32  %f23142, %f23138;
	// end inline asm
	// begin inline asm
	fma.rn.f32 %f23144, %f23142, %f49156, %f23138;
	// end inline asm
	// begin inline asm
	sin.approx.f32  %f23148, %f23144;
	// end inline asm
	// begin inline asm
	fma.rn.f32 %f23150, %f23148, %f49156, %f23144;
	// end inline asm
	// begin inline asm
	sin.approx.f32  %f23154, %f23150;
	// end inline asm
	// begin inline asm
	fma.rn.f32 %f23156, %f23154, %f49156, %f23150;
	// end inline asm
	// begin inline asm
	sin.approx.f32  %f23160, %f23156;
	// end inline asm
	// begin inline asm
	fma.rn.f32 %f23162, %f23160, %f49156, %f23156;
	// end inline asm
	// begin inline asm
	sin.approx.f32  %f23166, %f23162;
	// end inline asm
	// begin inline asm
	fma.rn.f32 %f23168, %f23166, %f49156, %f23162;
	// end inline asm
	// begin inline asm
	sin.approx.f32  %f23172, %f23168;
	// end inline asm
	// begin inline asm
	fma.rn.f32 %f23174, %f23172, %f49156, %f23168;
	// end inline asm
	// begin inline asm
	sin.approx.f32  %f23178, %f23174;
	// end inline asm
	// begin inline asm
	fma.rn.f32 %f23180, %f23178, %f49156, %f23174;
	// end inline asm
	// begin inline asm
	sin.approx.f32  %f23184, %f23180;
	// end inline asm
	// begin inline asm
	fma.rn.f32 %f23186, %f23184, %f49156, %f23180;
	// end inline asm
	// begin inline asm
	sin.approx.f32  %f23190, %f23186;
	// end inline asm
	// begin inline asm
	fma.rn.f32 %f23192, %f23190, %f49156, %f23186;
	// end inline asm
	// begin inline asm
	sin.approx.f32  %f23196, %f23192;
	// end inline asm
	// begin inline asm
	fma.rn.f32 %f23198, %f23196, %f49156, %f23192;
	// end inline asm
	// begin inline asm
	sin.approx.f32  %f23202, %f23198;
	// end inline asm
	// begin inline asm
	fma.rn.f32 %f23204, %f23202, %f49156, %f23198;
	// end inline asm
	// begin inline asm
	sin.approx.f32  %f23208, %f23204;
	// end inline asm
	// begin inline asm
	fma.rn.f32 %f23210, %f23208, %f49156, %f23204;
	// end inline asm
	// begin inline asm
	sin.approx.f32  %f23214, %f23210;
	// end inline asm
	// begin inline asm
	fma.rn.f32 %f23216, %f23214, %f49156, %f23210;
	// end inline asm
	// begin inline asm
	sin.approx.f32  %f23220, %f23216;
	// end inline asm
	// begin inline asm
	fma.rn.f32 %f23222, %f23220, %f49156, %f23216;
	// end inline asm
	// begin inline asm
	sin.approx.f32  %f23226, %f23222;
	// end inline asm
	// begin inline asm
	fma.rn.f32 %f23228, %f23226, %f49156, %f23222;
	// end inline asm
	// begin inline asm
	sin.approx.f32  %f23232, %f23228;
	// end inline asm
	// begin inline asm
	fma.rn.f32 %f23234, %f23232, %f49156, %f23228;
	// end inline asm
	// begin inline asm
	sin.approx.f32  %f23238, %f23234;
	// end inline asm
	// begin inline asm
	fma.rn.f32 %f23240, %f23238, %f49156, %f23234;
	// end inline asm
	// begin inline asm
	sin.approx.f32  %f23244, %f23240;
	// end inline asm
	// begin inline asm
	fma.rn.f32 %f23246, %f23244, %f49156, %f23240;
	// end inline asm
	// begin inline asm
	sin.approx.f32  %f23250, %f23246;
	// end inline asm
	// begin inline asm
	fma.rn.f32 %f23252, %f23250, %f49156, %f23246;
	// end inline asm
	// begin inline asm
	sin.approx.f32  %f23256, %f23252;
	// end inline asm
	// begin inline asm
	fma.rn.f32 %f23258, %f23256, %f49156, %f23252;
	// end inline asm
	// begin inline asm
	sin.approx.f32  %f23262, %f23258;
	// end inline asm
	// begin inline asm
	fma.rn.f32 %f23264, %f23262, %f49156, %f23258;
	// end inline asm
	// begin inline asm
	sin.approx.f32  %f23268, %f23264;
	// end inline asm
	// begin inline asm
	fma.rn.f32 %f23270, %f23268, %f49156, %f23264;
	// end inline asm
	// begin inline asm
	sin.approx.f32  %f23274, %f23270;
	// end inline asm
	// begin inline asm
	fma.rn.f32 %f23276, %f23274, %f49156, %f23270;
	// end inline asm
	// begin inline asm
	sin.approx.f32  %f23280, %f23276;
	// end inline asm
	// begin inline asm
	fma.rn.f32 %f23282, %f23280, %f49156, %f23276;
	// end inline asm
	// begin inline asm
	sin.approx.f32  %f23286, %f23282;
	// end inline asm
	// begin inline asm
	fma.rn.f32 %f23288, %f23286, %f49156, %f23282;
	// end inline asm
	// begin inline asm
	sin.approx.f32  %f23292, %f23288;
	// end inline asm
	// begin inline asm
	fma.rn.f32 %f23294, %f23292, %f49156, %f23288;
	// end inline asm
	// begin inline asm
	sin.approx.f32  %f23298, %f23294;
	// end inline asm
	// begin inline asm
	fma.rn.f32 %f23300, %f23298, %f49156, %f23294;
	// end inline asm
	// begin inline asm
	sin.approx.f32  %f23304, %f23300;
	// end inline asm
	// begin inline asm
	fma.rn.f32 %f23306, %f23304, %f49156, %f23300;
	// end inline asm
	// begin inline asm
	sin.approx.f32  %f23310, %f23306;
	// end inline asm
	// begin inline asm
	fma.rn.f32 %f23312, %f23310, %f49156, %f23306;
	// end inline asm
	// begin inline asm
	sin.approx.f32  %f23316, %f23312;
	// end inline asm
	// begin inline asm
	fma.rn.f32 %f23318, %f23316, %f49156, %f23312;
	// end inline asm
	// begin inline asm
	sin.approx.f32  %f23322, %f23318;
	// end inline asm
	// begin inline asm
	fma.rn.f32 %f23324, %f23322, %f49156, %f23318;
	// end inline asm
	// begin inline asm
	sin.approx.f32  %f23328, %f23324;
	// end inline asm
	// begin inline asm
	fma.rn.f32 %f23330, %f23328, %f49156, %f23324;
	// end inline asm
	// begin inline asm
	sin.approx.f32  %f23334, %f23330;
	// end inline asm
	// begin inline asm
	fma.rn.f32 %f23336, %f23334, %f49156, %f23330;
	// end inline asm
	// begin inline asm
	sin.approx.f32  %f23340, %f23336;
	// end inline asm
	// begin inline asm
	fma.rn.f32 %f23342, %f23340, %f49156, %f23336;
	// end inline asm
	// begin inline asm
	sin.approx.f32  %f23346, %f23342;
	// end inline asm
	// begin inline asm
	fma.rn.f32 %f23348, %f23346, %f49156, %f23342;
	// end inline asm
	// begin inline asm
	sin.approx.f32  %f23352, %f23348;
	// end inline asm
	// begin inline asm
	fma.rn.f32 %f23354, %f23352, %f49156, %f23348;
	// end inline asm
	// begin inline asm
	sin.approx.f32  %f23358, %f23354;
	// end inline asm
	// begin inline asm
	fma.rn.f32 %f23360, %f23358, %f49156, %f23354;
	// end inline asm
	// begin inline asm
	sin.approx.f32  %f23364, %f23360;
	// end inline asm
	// begin inline asm
	fma.rn.f32 %f23366, %f23364, %f49156, %f23360;
	// end inline asm
	// begin inline asm
	sin.approx.f32  %f23370, %f23366;
	// end inline asm
	// begin inline asm
	fma.rn.f32 %f23372, %f23370, %f49156, %f23366;
	// end inline asm
	// begin inline asm
	sin.approx.f32  %f23376, %f23372;
	// end inline asm
	// begin inline asm
	fma.rn.f32 %f23378, %f23376, %f49156, %f23372;
	// end inline asm
	// begin inline asm
	sin.approx.f32  %f23382, %f23378;
	// end inline asm
	// begin inline asm
	fma.rn.f32 %f23384, %f23382, %f49156, %f23378;
	// end inline asm
	// begin inline asm
	sin.approx.f32  %f23388, %f23384;
	// end inline asm
	// begin inline asm
	fma.rn.f32 %f23390, %f23388, %f49156, %f23384;
	// end inline asm
	// begin inline asm
	sin.approx.f32  %f23394, %f23390;
	// end inline asm
	// begin inline asm
	fma.rn.f32 %f23396, %f23394, %f49156, %f23390;
	// end inline asm
	// begin inline asm
	sin.approx.f32  %f23400, %f23396;
	// end inline asm
	// begin inline asm
	fma.rn.f32 %f23402, %f23400, %f49156, %f23396;
	// end inline asm
	// begin inline asm
	sin.approx.f32  %f23406, %f23402;
	// end inline asm
	// begin inline asm
	fma.rn.f32 %f23408, %f23406, %f49156, %f23402;
	// end inline asm
	// begin inline asm
	sin.approx.f32  %f23412, %f23408;
	// end inline asm
	// begin inline asm
	fma.rn.f32 %f23414, %f23412, %f49156, %f23408;
	// end inline asm
	// begin inline asm
	sin.approx.f32  %f23418, %f23414;
	// end inline asm
	// begin inline asm
	fma.rn.f32 %f23420, %f23418, %f49156, %f23414;
	// end inline asm
	// begin inline asm
	sin.approx.f32  %f23424, %f23420;
	// end inline asm
	// begin inline asm
	fma.rn.f32 %f23426, %f23424, %f49156, %f23420;
	// end inline asm
	// begin inline asm
	sin.approx.f32  %f23430, %f23426;
	// end inline asm
	// begin inline asm
	fma.rn.f32 %f23432, %f23430, %f49156, %f23426;
	// end inline asm
	// begin inline asm
	sin.approx.f32  %f23436, %f23432;
	// end inline asm
	// begin inline asm
	fma.rn.f32 %f23438, %f23436, %f49156, %f23432;
	// end inline asm
	// begin inline asm
	sin.approx.f32  %f23442, %f23438;
	// end inline asm
	// begin inline asm
	fma.rn.f32 %f23444, %f23442, %f49156, %f23438;
	// end inline asm
	// begin inline asm
	sin.approx.f32  %f23448, %f23444;
	// end inline asm
	// begin inline asm
	fma.rn.f32 %f23450, %f23448, %f49156, %f23444;
	// end inline asm
	// begin inline asm
	sin.approx.f32  %f23454, %f23450;
	// end inline asm
	// begin inline asm
	fma.rn.f32 %f23456, %f23454, %f49156, %f23450;
	// end inline asm
	// begin inline asm
	sin.approx.f32  %f23460, %f23456;
	// end inline asm
	// begin inline asm
	fma.rn.f32 %f23462, %f23460, %f49156, %f23456;
	// end inline asm
	// begin inline asm
	sin.approx.f32  %f23466, %f23462;
	// end inline asm
	// begin inline asm
	fma.rn.f32 %f23468, %f23466, %f49156, %f23462;
	// end inline asm
	// begin inline asm
	sin.approx.f32  %f23472, %f23468;
	// end inline asm
	// begin inline asm
	fma.rn.f32 %f23474, %f23472, %f49156, %f23468;
	// end inline asm
	// begin inline asm
	sin.approx.f32  %f23478, %f23474;
	// end inline asm
	// begin inline asm
	fma.rn.f32 %f23480, %f23478, %f49156, %f23474;
	// end inline asm
	// begin inline asm
	sin.approx.f32  %f23484, %f23480;
	// end inline asm
	// begin inline asm
	fma.rn.f32 %f23486, %f23484, %f49156, %f23480;
	// end inline asm
	// begin inline asm
	sin.approx.f32  %f23490, %f23486;
	// end inline asm
	// begin inline asm
	fma.rn.f32 %f23492, %f23490, %f49156, %f23486;
	// end inline asm
	// begin inline asm
	sin.approx.f32  %f23496, %f23492;
	// end inline asm
	// begin inline asm
	fma.rn.f32 %f23498, %f23496, %f49156, %f23492;
	// end inline asm
	// begin inline asm
	sin.approx.f32  %f23502, %f23498;
	// end inline asm
	// begin inline asm
	fma.rn.f32 %f23504, %f23502, %f49156, %f23498;
	// end inline asm
	// begin inline asm
	sin.approx.f32  %f23508, %f23504;
	// end inline asm
	// begin inline asm
	fma.rn.f32 %f23510, %f23508, %f49156, %f23504;
	// end inline asm
	// begin inline asm
	sin.approx.f32  %f23514, %f23510;
	// end inline asm
	// begin inline asm
	fma.rn.f32 %f23516, %f23514, %f49156, %f23510;
	// end inline asm
	// begin inline asm
	sin.approx.f32  %f23520, %f23516;
	// end inline asm
	// begin inline asm
	fma.rn.f32 %f23522, %f23520, %f49156, %f23516;
	// end inline asm
	// begin inline asm
	sin.approx.f32  %f23526, %f23522;
	// end inline asm
	// begin inline asm
	fma.rn.f32 %f23528, %f23526, %f49156, %f23522;
	// end inline asm
	// begin inline asm
	sin.approx.f32  %f23532, %f23528;
	// end inline asm
	// begin inline asm
	fma.rn.f32 %f23534, %f23532, %f49156, %f23528;
	// end inline asm
	// begin inline asm
	sin.approx.f32  %f23538, %f23534;
	// end inline asm
	// begin inline asm
	fma.rn.f32 %f23540, %f23538, %f49156, %f23534;
	// end inline asm
	// begin inline asm
	sin.approx.f32  %f23544, %f23540;
	// end inline asm
	// begin inline asm
	fma.rn.f32 %f23546, %f23544, %f49156, %f23540;
	// end inline asm
	// begin inline asm
	sin.approx.f32  %f23550, %f23546;
	// end inline asm
	// begin inline asm
	fma.rn.f32 %f23552, %f23550, %f49156, %f23546;
	// end inline asm
	// begin inline asm
	sin.approx.f32  %f23556, %f23552;
	// end inline asm
	// begin inline asm
	fma.rn.f32 %f23558, %f23556, %f49156, %f23552;
	// end inline asm
	// begin inline asm
	sin.approx.f32  %f23562, %f23558;
	// end inline asm
	// begin inline asm
	fma.rn.f32 %f23564, %f23562, %f49156, %f23558;
	// end inline asm
	// begin inline asm
	sin.approx.f32  %f23568, %f23564;
	// end inline asm
	// begin inline asm
	fma.rn.f32 %f23570, %f23568, %f49156, %f23564;
	// end inline asm
	// begin inline asm
	sin.approx.f32  %f23574, %f23570;
	// end inline asm
	// begin inline asm
	fma.rn.f32 %f23576, %f23574, %f49156, %f23570;
	// end inline asm
	// begin inline asm
	sin.approx.f32  %f23580, %f23576;
	// end inline asm
	// begin inline asm
	fma.rn.f32 %f23582, %f23580, %f49156, %f23576;
	// end inline asm
	// begin inline asm
	sin.approx.f32  %f23586, %f23582;
	// end inline asm
	// begin inline asm
	fma.rn.f32 %f23588, %f23586, %f49156, %f23582;
	// end inline asm
	// begin inline asm
	sin.approx.f32  %f23592, %f23588;
	// end inline asm
	// begin inline asm
	fma.rn.f32 %f23594, %f23592, %f49156, %f23588;
	// end inline asm
	// begin inline asm
	sin.approx.f32  %f23598, %f23594;
	// end inline asm
	// begin inline asm
	fma.rn.f32 %f23600, %f23598, %f49156, %f23594;
	// end inline asm
	// begin inline asm
	sin.approx.f32  %f23604, %f23600;
	// end inline asm
	// begin inline asm
	fma.rn.f32 %f23606, %f23604, %f49156, %f23600;
	// end inline asm
	// begin inline asm
	sin.approx.f32  %f23610, %f23606;
	// end inline asm
	// begin inline asm
	fma.rn.f32 %f23612, %f23610, %f49156, %f23606;
	// end inline asm
	// begin inline asm
	sin.approx.f32  %f23616, %f23612;
	// end inline asm
	// begin inline asm
	fma.rn.f32 %f23618, %f23616, %f49156, %f23612;
	// end inline asm
	// begin inline asm
	sin.approx.f32  %f23622, %f23618;
	// end inline asm
	// begin inline asm
	fma.rn.f32 %f23624, %f23622, %f49156, %f23618;
	// end inline asm
	// begin inline asm
	sin.approx.f32  %f23628, %f23624;
	// end inline asm
	// begin inline asm
	fma.rn.f32 %f23630, %f23628, %f49156, %f23624;
	// end inline asm
	// begin inline asm
	sin.approx.f32  %f23634, %f23630;
	// end inline asm
	// begin inline asm
	fma.rn.f32 %f23636, %f23634, %f49156, %f23630;
	// end inline asm
	// begin inline asm
	sin.approx.f32  %f23640, %f23636;
	// end inline asm
	// begin inline asm
	fma.rn.f32 %f23642, %f23640, %f49156, %f23636;
	// end inline asm
	// begin inline asm
	sin.approx.f32  %f23646, %f23642;
	// end inline asm
	// begin inline asm
	fma.rn.f32 %f23648, %f23646, %f49156, %f23642;
	// end inline asm
	// begin inline asm
	sin.approx.f32  %f23652, %f23648;
	// end inline asm
	// begin inline asm
	fma.rn.f32 %f23654, %f23652, %f49156, %f23648;
	// end inline asm
	// begin inline asm
	sin.approx.f32  %f23658, %f23654;
	// end inline asm
	// begin inline asm
	fma.rn.f32 %f23660, %f23658, %f49156, %f23654;
	// end inline asm
	// begin inline asm
	sin.approx.f32  %f23664, %f23660;
	// end inline asm
	// begin inline asm
	fma.rn.f32 %f23666, %f23664, %f49156, %f23660;
	// end inline asm
	// begin inline asm
	sin.approx.f32  %f23670, %f23666;
	// end inline asm
	// begin inline asm
	fma.rn.f32 %f23672, %f23670, %f49156, %f23666;
	// end inline asm
	// begin inline asm
	sin.approx.f32  %f23676, %f23672;
	// end inline asm
	// begin inline asm
	fma.rn.f32 %f23678, %f23676, %f49156, %f23672;
	// end inline asm
	// begin inline asm
	sin.approx.f32  %f23682, %f23678;
	// end inline asm
	// begin inline asm
	fma.rn.f32 %f23684, %f23682, %f49156, %f23678;
	// end inline asm
	// begin inline asm
	sin.approx.f32  %f23688, %f23684;
	// end inline asm
	// begin inline asm
	fma.rn.f32 %f23690, %f23688, %f49156, %f23684;
	// end inline asm
	// begin inline asm
	sin.approx.f32  %f23694, %f23690;
	// end inline asm
	// begin inline asm
	fma.rn.f32 %f23696, %f23694, %f49156, %f23690;
	// end inline asm
	// begin inline asm
	sin.approx.f32  %f23700, %f23696;
	// end inline asm
	// begin inline asm
	fma.rn.f32 %f23702, %f23700, %f49156, %f23696;
	// end inline asm
	// begin inline asm
	sin.approx.f32  %f23706, %f23702;
	// end inline asm
	// begin inline asm
	fma.rn.f32 %f23708, %f23706, %f49156, %f23702;
	// end inline asm
	// begin inline asm
	sin.approx.f32  %f23712, %f23708;
	// end inline asm
	// begin inline asm
	fma.rn.f32 %f23714, %f23712, %f49156, %f23708;
	// end inline asm
	// begin inline asm
	sin.approx.f32  %f23718, %f23714;
	// end inline asm
	// begin inline asm
	fma.rn.f32 %f23720, %f23718, %f49156, %f23714;
	// end inline asm
	// begin inline asm
	sin.approx.f32  %f23724, %f23720;
	// end inline asm
	// begin inline asm
	fma.rn.f32 %f23726, %f23724, %f49156, %f23720;
	// end inline asm
	// begin inline asm
	sin.approx.f32  %f23730, %f23726;
	// end inline asm
	// begin inline asm
	fma.rn.f32 %f23732, %f23730, %f49156, %f23726;
	// end inline asm
	// begin inline asm
	sin.approx.f32  %f23736, %f23732;
	// end inline asm
	// begin inline asm
	fma.rn.f32 %f23738, %f23736, %f49156, %f23732;
	// end inline asm
	// begin inline asm
	sin.approx.f32  %f23742, %f23738;
	// end inline asm
	// begin inline asm
	fma.rn.f32 %f23744, %f23742, %f49156, %f23738;
	// end inline asm
	// begin inline asm
	sin.approx.f32  %f23748, %f23744;
	// end inline asm
	// begin inline asm
	fma.rn.f32 %f23750, %f23748, %f49156, %f23744;
	// end inline asm
	// begin inline asm
	sin.approx.f32  %f23754, %f23750;
	// end inline asm
	// begin inline asm
	fma.rn.f32 %f23756, %f23754, %f49156, %f23750;
	// end inline asm
	// begin inline asm
	sin.approx.f32  %f23760, %f23756;
	// end inline asm
	// begin inline asm
	fma.rn.f32 %f23762, %f23760, %f49156, %f23756;
	// end inline asm
	// begin inline asm
	sin.approx.f32  %f23766, %f23762;
	// end inline asm
	// begin inline asm
	fma.rn.f32 %f23768, %f23766, %f49156, %f23762;
	// end inline asm
	// begin inline asm
	sin.approx.f32  %f23772, %f23768;
	// end inline asm
	// begin inline asm
	fma.rn.f32 %f23774, %f23772, %f49156, %f23768;
	// end inline asm
	// begin inline asm
	sin.approx.f32  %f23778, %f23774;
	// end inline asm
	// begin inline asm
	fma.rn.f32 %f23780, %f23778, %f49156, %f23774;
	// end inline asm
	// begin inline asm
	sin.approx.f32  %f23784, %f23780;
	// end inline asm
	// begin inline asm
	fma.rn.f32 %f23786, %f23784, %f49156, %f23780;
	// end inline asm
	// begin inline asm
	sin.approx.f32  %f23790, %f23786;
	// end inline asm
	// begin inline asm
	fma.rn.f32 %f23792, %f23790, %f49156, %f23786;
	// end inline asm
	// begin inline asm
	sin.approx.f32  %f23796, %f23792;
	// end inline asm
	// begin inline asm
	fma.rn.f32 %f23798, %f23796, %f49156, %f23792;
	// end inline asm
	// begin inline asm
	sin.approx.f32  %f23802, %f23798;
	// end inline asm
	// begin inline asm
	fma.rn.f32 %f23804, %f23802, %f49156, %f23798;
	// end inline asm
	// begin inline asm
	sin.approx.f32  %f23808, %f23804;
	// end inline asm
	// begin inline asm
	fma.rn.f32 %f23810, %f23808, %f49156, %f23804;
	// end inline asm
	// begin inline asm
	sin.approx.f32  %f23814, %f23810;
	// end inline asm
	// begin inline asm
	fma.rn.f32 %f23816, %f23814, %f49156, %f23810;
	// end inline asm
	// begin inline asm
	sin.approx.f32  %f23820, %f23816;
	// end inline asm
	// begin inline asm
	fma.rn.f32 %f23822, %f23820, %f49156, %f23816;
	// end inline asm
	// begin inline asm
	sin.approx.f32  %f23826, %f23822;
	// end inline asm
	// begin inline asm
	fma.rn.f32 %f23828, %f23826, %f49156, %f23822;
	// end inline asm
	// begin inline asm
	sin.approx.f32  %f23832, %f23828;
	// end inline asm
	// begin inline asm
	fma.rn.f32 %f23834, %f23832, %f49156, %f23828;
	// end inline asm
	// begin inline asm
	sin.approx.f32  %f23838, %f23834;
	// end inline asm
	// begin inline asm
	fma.rn.f32 %f23840, %f23838, %f49156, %f23834;
	// end inline asm
	// begin inline asm
	sin.approx.f32  %f23844, %f23840;
	// end inline asm
	// begin inline asm
	fma.rn.f32 %f23846, %f23844, %f49156, %f23840;
	// end inline asm
	// begin inline asm
	sin.approx.f32  %f23850, %f23846;
	// end inline asm
	// begin inline asm
	fma.rn.f32 %f23852, %f23850, %f49156, %f23846;
	// end inline asm
	// begin inline asm
	sin.approx.f32  %f23856, %f23852;
	// end inline asm
	// begin inline asm
	fma.rn.f32 %f23858, %f23856, %f49156, %f23852;
	// end inline asm
	// begin inline asm
	sin.approx.f32  %f23862, %f23858;
	// end inline asm
	// begin inline asm
	fma.rn.f32 %f23864, %f23862, %f49156, %f23858;
	// end inline asm
	// begin inline asm
	sin.approx.f32  %f23868, %f23864;
	// end inline asm
	// begin inline asm
	fma.rn.f32 %f23870, %f23868, %f49156, %f23864;
	// end inline asm
	// begin inline asm
	sin.approx.f32  %f23874, %f23870;
	// end inline asm
	// begin inline asm
	fma.rn.f32 %f23876, %f23874, %f49156, %f23870;
	// end inline asm
	// begin inline asm
	sin.approx.f32  %f23880, %f23876;
	// end inline asm
	// begin inline asm
	fma.rn.f32 %f23882, %f23880, %f49156, %f23876;
	// end inline asm
	// begin inline asm
	sin.approx.f32  %f23886, %f23882;
	// end inline asm
	// begin inline asm
	fma.rn.f32 %f23888, %f23886, %f49156, %f23882;
	// end inline asm
	// begin inline asm
	sin.approx.f32  %f23892, %f23888;
	// end inline asm
	// begin inline asm
	fma.rn.f32 %f23894, %f23892, %f49156, %f23888;
	// end inline asm
	// begin inline asm
	sin.approx.f32  %f23898, %f23894;
	// end inline asm
	// begin inline asm
	fma.rn.f32 %f23900, %f23898, %f49156, %f23894;
	// end inline asm
	// begin inline asm
	sin.approx.f32  %f23904, %f23900;
	// end inline asm
	// begin inline asm
	fma.rn.f32 %f23906, %f23904, %f49156, %f23900;
	// end inline asm
	// begin inline asm
	sin.approx.f32  %f23910, %f23906;
	// end inline asm
	// begin inline asm
	fma.rn.f32 %f23912, %f23910, %f49156, %f23906;
	// end inline asm
	// begin inline asm
	sin.approx.f32  %f23916, %f23912;
	// end inline asm
	// begin inline asm
	fma.rn.f32 %f23918, %f23916, %f49156, %f23912;
	// end inline asm
	// begin inline asm
	sin.approx.f32  %f23922, %f23918;
	// end inline asm
	// begin inline asm
	fma.rn.f32 %f23924, %f23922, %f49156, %f23918;
	// end inline asm
	// begin inline asm
	sin.approx.f32  %f23928, %f23924;
	// end inline asm
	// begin inline asm
	fma.rn.f32 %f23930, %f23928, %f49156, %f23924;
	// end inline asm
	// begin inline asm
	sin.approx.f32  %f23934, %f23930;
	// end inline asm
	// begin inline asm
	fma.rn.f32 %f23936, %f23934, %f49156, %f23930;
	// end inline asm
	// begin inline asm
	sin.approx.f32  %f23940, %f23936;
	// end inline asm
	// begin inline asm
	fma.rn.f32 %f23942, %f23940, %f49156, %f23936;
	// end inline asm
	// begin inline asm
	sin.approx.f32  %f23946, %f23942;
	// end inline asm
	// begin inline asm
	fma.rn.f32 %f23948, %f23946, %f49156, %f23942;
	// end inline asm
	// begin inline asm
	sin.approx.f32  %f23952, %f23948;
	// end inline asm
	// begin inline asm
	fma.rn.f32 %f23954, %f23952, %f49156, %f23948;
	// end inline asm
	// begin inline asm
	sin.approx.f32  %f23958, %f23954;
	// end inline asm
	// begin inline asm
	fma.rn.f32 %f23960, %f23958, %f49156, %f23954;
	// end inline asm
	// begin inline asm
	sin.approx.f32  %f23964, %f23960;
	// end inline asm
	// begin inline asm
	fma.rn.f32 %f23966, %f23964, %f49156, %f23960;
	// end inline asm
	// begin inline asm
	sin.approx.f32  %f23970, %f23966;
	// end inline asm
	// begin inline asm
	fma.rn.f32 %f23972, %f23970, %f49156, %f23966;
	// end inline asm
	// begin inline asm
	sin.approx.f32  %f23976, %f23972;
	// end inline asm
	// begin inline asm
	fma.rn.f32 %f23978, %f23976, %f49156, %f23972;
	// end inline asm
	// begin inline asm
	sin.approx.f32  %f23982, %f23978;
	// end inline asm
	// begin inline asm
	fma.rn.f32 %f23984, %f23982, %f49156, %f23978;
	// end inline asm
	// begin inline asm
	sin.approx.f32  %f23988, %f23984;
	// end inline asm
	// begin inline asm
	fma.rn.f32 %f23990, %f23988, %f49156, %f23984;
	// end inline asm
	// begin inline asm
	sin.approx.f32  %f23994, %f23990;
	// end inline asm
	// begin inline asm
	fma.rn.f32 %f23996, %f23994, %f49156, %f23990;
	// end inline asm
	// begin inline asm
	sin.approx.f32  %f24000, %f23996;
	// end inline asm
	// begin inline asm
	fma.rn.f32 %f24002, %f24000, %f49156, %f23996;
	// end inline asm
	// begin inline asm
	sin.approx.f32  %f24006, %f24002;
	// end inline asm
	// begin inline asm
	fma.rn.f32 %f24008, %f24006, %f49156, %f24002;
	// end inline asm
	// begin inline asm
	sin.approx.f32  %f24012, %f24008;
	// end inline asm
	// begin inline asm
	fma.rn.f32 %f24014, %f24012, %f49156, %f24008;
	// end inline asm
	// begin inline asm
	sin.approx.f32  %f24018, %f24014;
	// end inline asm
	// begin inline asm
	fma.rn.f32 %f24020, %f24018, %f49156, %f24014;
	// end inline asm
	// begin inline asm
	sin.approx.f32  %f24024, %f24020;
	// end inline asm
	// begin inline asm
	fma.rn.f32 %f24026, %f24024, %f49156, %f24020;
	// end inline asm
	// begin inline asm
	sin.approx.f32  %f24030, %f24026;
	// end inline asm
	// begin inline asm
	fma.rn.f32 %f24032, %f24030, %f49156, %f24026;
	// end inline asm
	// begin inline asm
	sin.approx.f32  %f24036, %f24032;
	// end inline asm
	// begin inline asm
	fma.rn.f32 %f24038, %f24036, %f49156, %f24032;
	// end inline asm
	// begin inline asm
	sin.approx.f32  %f24042, %f24038;
	// end inline asm
	// begin inline asm
	fma.rn.f32 %f24044, %f24042, %f49156, %f24038;
	// end inline asm
	// begin inline asm
	sin.approx.f32  %f24048, %f24044;
	// end inline asm
	// begin inline asm
	fma.rn.f32 %f24050, %f24048, %f49156, %f24044;
	// end inline asm
	// begin inline asm
	sin.approx.f32  %f24054, %f24050;
	// end inline asm
	// begin inline asm
	fma.rn.f32 %f24056, %f24054, %f49156, %f24050;
	// end inline asm
	// begin inline asm
	sin.approx.f32  %f24060, %f24056;
	// end inline asm
	// begin inline asm
	fma.rn.f32 %f24062, %f24060, %f49156, %f24056;
	// end inline asm
	// begin inline asm
	sin.approx.f32  %f24066, %f24062;
	// end inline asm
	// begin inline asm
	fma.rn.f32 %f24068, %f24066, %f49156, %f24062;
	// end inline asm
	// begin inline asm
	sin.approx.f32  %f24072, %f24068;
	// end inline asm
	// begin inline asm
	fma.rn.f32 %f24074, %f24072, %f49156, %f24068;
	// end inline asm
	// begin inline asm
	sin.approx.f32  %f24078, %f24074;
	// end inline asm
	// begin inline asm
	fma.rn.f32 %f24080, %f24078, %f49156, %f24074;
	// end inline asm
	// begin inline asm
	sin.approx.f32  %f24084, %f24080;
	// end inline asm
	// begin inline asm
	fma.rn.f32 %f24086, %f24084, %f49156, %f24080;
	// end inline asm
	// begin inline asm
	sin.approx.f32  %f24090, %f24086;
	// end inline asm
	// begin inline asm
	fma.rn.f32 %f24092, %f24090, %f49156, %f24086;
	// end inline asm
	// begin inline asm
	sin.approx.f32  %f24096, %f24092;
	// end inline asm
	// begin inline asm
	fma.rn.f32 %f24098, %f24096, %f49156, %f24092;
	// end inline asm
	// begin inline asm
	sin.approx.f32  %f24102, %f24098;
	// end inline asm
	// begin inline asm
	fma.rn.f32 %f24104, %f24102, %f49156, %f24098;
	// end inline asm
	// begin inline asm
	sin.approx.f32  %f24108, %f24104;
	// end inline asm
	// begin inline asm
	fma.rn.f32 %f24110, %f24108, %f49156, %f24104;
	// end inline asm
	// begin inline asm
	sin.approx.f32  %f24114, %f24110;
	// end inline asm
	// begin inline asm
	fma.rn.f32 %f24116, %f24114, %f49156, %f24110;
	// end inline asm
	// begin inline asm
	sin.approx.f32  %f24120, %f24116;
	// end inline asm
	// begin inline asm
	fma.rn.f32 %f24122, %f24120, %f49156, %f24116;
	// end inline asm
	// begin inline asm
	sin.approx.f32  %f24126, %f24122;
	// end inline asm
	// begin inline asm
	fma.rn.f32 %f24128, %f24126, %f49156, %f24122;
	// end inline asm
	// begin inline asm
	sin.approx.f32  %f24132, %f24128;
	// end inline asm
	// begin inline asm
	fma.rn.f32 %f24134, %f24132, %f49156, %f24128;
	// end inline asm
	// begin inline asm
	sin.approx.f32  %f24138, %f24134;
	// end inline asm
	// begin inline asm
	fma.rn.f32 %f24140, %f24138, %f49156, %f24134;
	// end inline asm
	// begin inline asm
	sin.approx.f32  %f24144, %f24140;
	// end inline asm
	// begin inline asm
	fma.rn.f32 %f24146, %f24144, %f49156, %f24140;
	// end inline asm
	// begin inline asm
	sin.approx.f32  %f24150, %f24146;
	// end inline asm
	// begin inline asm
	fma.rn.f32 %f24152, %f24150, %f49156, %f24146;
	// end inline asm
	// begin inline asm
	sin.approx.f32  %f24156, %f24152;
	// end inline asm
	// begin inline asm
	fma.rn.f32 %f24158, %f24156, %f49156, %f24152;
	// end inline asm
	// begin inline asm
	sin.approx.f32  %f24162, %f24158;
	// end inline asm
	// begin inline asm
	fma.rn.f32 %f24164, %f24162, %f49156, %f24158;
	// end inline asm
	// begin inline asm
	sin.approx.f32  %f24168, %f24164;
	// end inline asm
	// begin inline asm
	fma.rn.f32 %f24170, %f24168, %f49156, %f24164;
	// end inline asm
	// begin inline asm
	sin.approx.f32  %f24174, %f24170;
	// end inline asm
	// begin inline asm
	fma.rn.f32 %f24176, %f24174, %f49156, %f24170;
	// end inline asm
	// begin inline asm
	sin.approx.f32  %f24180, %f24176;
	// end inline asm
	// begin inline asm
	fma.rn.f32 %f24182, %f24180, %f49156, %f24176;
	// end inline asm
	// begin inline asm
	sin.approx.f32  %f24186, %f24182;
	// end inline asm
	// begin inline asm
	fma.rn.f32 %f24188, %f24186, %f49156, %f24182;
	// end inline asm
	// begin inline asm
	sin.approx.f32  %f24192, %f24188;
	// end inline asm
	// begin inline asm
	fma.rn.f32 %f24194, %f24192, %f49156, %f24188;
	// end inline asm
	// begin inline asm
	sin.approx.f32  %f24198, %f24194;
	// end inline asm
	// begin inline asm
	fma.rn.f32 %f24200, %f24198, %f49156, %f24194;
	// end inline asm
	// begin inline asm
	sin.approx.f32  %f24204, %f24200;
	// end inline asm
	// begin inline asm
	fma.rn.f32 %f24206, %f24204, %f49156, %f24200;
	// end inline asm
	// begin inline asm
	sin.approx.f32  %f24210, %f24206;
	// end inline asm
	// begin inline asm
	fma.rn.f32 %f24212, %f24210, %f49156, %f24206;
	// end inline asm
	// begin inline asm
	sin.approx.f32  %f24216, %f24212;
	// end inline asm
	// begin inline asm
	fma.rn.f32 %f24218, %f24216, %f49156, %f24212;
	// end inline asm
	// begin inline asm
	sin.approx.f32  %f24222, %f24218;
	// end inline asm
	// begin inline asm
	fma.rn.f32 %f24224, %f24222, %f49156, %f24218;
	// end inline asm
	// begin inline asm
	sin.approx.f32  %f24228, %f24224;
	// end inline asm
	// begin inline asm
	fma.rn.f32 %f24230, %f24228, %f49156, %f24224;
	// end inline asm
	// begin inline asm
	sin.approx.f32  %f24234, %f24230;
	// end inline asm
	// begin inline asm
	fma.rn.f32 %f24236, %f24234, %f49156, %f24230;
	// end inline asm
	// begin inline asm
	sin.approx.f32  %f24240, %f24236;
	// end inline asm
	// begin inline asm
	fma.rn.f32 %f24242, %f24240, %f49156, %f24236;
	// end inline asm
	// begin inline asm
	sin.approx.f32  %f24246, %f24242;
	// end inline asm
	// begin inline asm
	fma.rn.f32 %f24248, %f24246, %f49156, %f24242;
	// end inline asm
	// begin inline asm
	sin.approx.f32  %f24252, %f24248;
	// end inline asm
	// begin inline asm
	fma.rn.f32 %f24254, %f24252, %f49156, %f24248;
	// end inline asm
	// begin inline asm
	sin.approx.f32  %f24258, %f24254;
	// end inline asm
	// begin inline asm
	fma.rn.f32 %f24260, %f24258, %f49156, %f24254;
	// end inline asm
	// begin inline asm
	sin.approx.f32  %f24264, %f24260;
	// end inline asm
	// begin inline asm
	fma.rn.f32 %f24266, %f24264, %f49156, %f24260;
	// end inline asm
	// begin inline asm
	sin.approx.f32  %f24270, %f24266;
	// end inline asm
	// begin inline asm
	fma.rn.f32 %f24272, %f24270, %f49156, %f24266;
	// end inline asm
	// begin inline asm
	sin.approx.f32  %f24276, %f24272;
	// end inline asm
	// begin inline asm
	fma.rn.f32 %f24278, %f24276, %f49156, %f24272;
	// end inline asm
	// begin inline asm
	sin.approx.f32  %f24282, %f24278;
	// end inline asm
	// begin inline asm
	fma.rn.f32 %f24284, %f24282, %f49156, %f24278;
	// end inline asm
	// begin inline asm
	sin.approx.f32  %f24288, %f24284;
	// end inline asm
	// begin inline asm
	fma.rn.f32 %f24290, %f24288, %f49156, %f24284;
	// end inline asm
	// begin inline asm
	sin.approx.f32  %f24294, %f24290;
	// end inline asm
	// begin inline asm
	fma.rn.f32 %f24296, %f24294, %f49156, %f24290;
	// end inline asm
	// begin inline asm
	sin.approx.f32  %f24300, %f24296;
	// end inline asm
	// begin inline asm
	fma.rn.f32 %f24302, %f24300, %f49156, %f24296;
	// end inline asm
	// begin inline asm
	sin.approx.f32  %f24306, %f24302;
	// end inline asm
	// begin inline asm
	fma.rn.f32 %f24308, %f24306, %f49156, %f24302;
	// end inline asm
	// begin inline asm
	sin.approx.f32  %f24312, %f24308;
	// end inline asm
	// begin inline asm
	fma.rn.f32 %f24314, %f24312, %f49156, %f24308;
	// end inline asm
	// begin inline asm
	sin.approx.f32  %f24318, %f24314;
	// end inline asm
	// begin inline asm
	fma.rn.f32 %f24320, %f24318, %f49156, %f24314;
	// end inline asm
	// begin inline asm
	sin.approx.f32  %f24324, %f24320;
	// end inline asm
	// begin inline asm
	fma.rn.f32 %f24326, %f24324, %f49156, %f24320;
	// end inline asm
	// begin inline asm
	sin.approx.f32  %f24330, %f24326;
	// end inline asm
	// begin inline asm
	fma.rn.f32 %f24332, %f24330, %f49156, %f24326;
	// end inline asm
	// begin inline asm
	sin.approx.f32  %f24336, %f24332;
	// end inline asm
	// begin inline asm
	fma.rn.f32 %f24338, %f24336, %f49156, %f24332;
	// end inline asm
	// begin inline asm
	sin.approx.f32  %f24342, %f24338;
	// end inline asm
	// begin inline asm
	fma.rn.f32 %f24344, %f24342, %f49156, %f24338;
	// end inline asm
	// begin inline asm
	sin.approx.f32  %f24348, %f24344;
	// end inline asm
	// begin inline asm
	fma.rn.f32 %f24350, %f24348, %f49156, %f24344;
	// end inline asm
	// begin inline asm
	sin.approx.f32  %f24354, %f24350;
	// end inline asm
	// begin inline asm
	fma.rn.f32 %f24356, %f24354, %f49156, %f24350;
	// end inline asm
	// begin inline asm
	sin.approx.f32  %f24360, %f24356;
	// end inline asm
	// begin inline asm
	fma.rn.f32 %f24362, %f24360, %f49156, %f24356;
	// end inline asm
	// begin inline asm
	sin.approx.f32  %f24366, %f24362;
	// end inline asm
	// begin inline asm
	fma.rn.f32 %f24368, %f24366, %f49156, %f24362;
	// end inline asm
	// begin inline asm
	sin.approx.f32  %f24372, %f24368;
	// end inline asm
	// begin inline asm
	fma.rn.f32 %f24374, %f24372, %f49156, %f24368;
	// end inline asm
	// begin inline asm
	sin.approx.f32  %f24378, %f24374;
	// end inline asm
	// begin inline asm
	fma.rn.f32 %f24380, %f24378, %f49156, %f24374;
	// end inline asm
	// begin inline asm
	sin.approx.f32  %f24384, %f24380;
	// end inline asm
	// begin inline asm
	fma.rn.f32 %f24386, %f24384, %f49156, %f24380;
	// end inline asm
	// begin inline asm
	sin.approx.f32  %f24390, %f24386;
	// end inline asm
	// begin inline asm
	fma.rn.f32 %f24392, %f24390, %f49156, %f24386;
	// end inline asm
	// begin inline asm
	sin.approx.f32  %f24396, %f24392;
	// end inline asm
	// begin inline asm
	fma.rn.f32 %f24398, %f24396, %f49156, %f24392;
	// end inline asm
	// begin inline asm
	sin.approx.f32  %f24402, %f24398;
	// end inline asm
	// begin inline asm
	fma.rn.f32 %f24404, %f24402, %f49156, %f24398;
	// end inline asm
	// begin inline asm
	sin.approx.f32  %f24408, %f24404;
	// end inline asm
	// begin inline asm
	fma.rn.f32 %f24410, %f24408, %f49156, %f24404;
	// end inline asm
	// begin inline asm
	sin.approx.f32  %f24414, %f24410;
	// end inline asm
	// begin inline asm
	fma.rn.f32 %f24416, %f24414, %f49156, %f24410;
	// end inline asm
	// begin inline asm
	sin.approx.f32  %f24420, %f24416;
	// end inline asm
	// begin inline asm
	fma.rn.f32 %f24422, %f24420, %f49156, %f24416;
	// end inline asm
	// begin inline asm
	sin.approx.f32  %f24426, %f24422;
	// end inline asm
	// begin inline asm
	fma.rn.f32 %f24428, %f24426, %f49156, %f24422;
	// end inline asm
	// begin inline asm
	sin.approx.f32  %f24432, %f24428;
	// end inline asm
	// begin inline asm
	fma.rn.f32 %f24434, %f24432, %f49156, %f24428;
	// end inline asm
	// begin inline asm
	sin.approx.f32  %f24438, %f24434;
	// end inline asm
	// begin inline asm
	fma.rn.f32 %f24440, %f24438, %f49156, %f24434;
	// end inline asm
	// begin inline asm
	sin.approx.f32  %f24444, %f24440;
	// end inline asm
	// begin inline asm
	fma.rn.f32 %f24446, %f24444, %f49156, %f24440;
	// end inline asm
	// begin inline asm
	sin.approx.f32  %f24450, %f24446;
	// end inline asm
	// begin inline asm
	fma.rn.f32 %f24452, %f24450, %f49156, %f24446;
	// end inline asm
	// begin inline asm
	sin.approx.f32  %f24456, %f24452;
	// end inline asm
	// begin inline asm
	fma.rn.f32 %f24458, %f24456, %f49156, %f24452;
	// end inline asm
	// begin inline asm
	sin.approx.f32  %f24462, %f24458;
	// end inline asm
	// begin inline asm
	fma.rn.f32 %f24464, %f24462, %f49156, %f24458;
	// end inline asm
	// begin inline asm
	sin.approx.f32  %f24468, %f24464;
	// end inline asm
	// begin inline asm
	fma.rn.f32 %f24470, %f24468, %f49156, %f24464;
	// end inline asm
	// begin inline asm
	sin.approx.f32  %f24474, %f24470;
	// end inline asm
	// begin inline asm
	fma.rn.f32 %f24476, %f24474, %f49156, %f24470;
	// end inline asm
	// begin inline asm
	sin.approx.f32  %f24480, %f24476;
	// end inline asm
	// begin inline asm
	fma.rn.f32 %f24482, %f24480, %f49156, %f24476;
	// end inline asm
	// begin inline asm
	sin.approx.f32  %f24486, %f24482;
	// end inline asm
	// begin inline asm
	fma.rn.f32 %f24488, %f24486, %f49156, %f24482;
	// end inline asm
	// begin inline asm
	sin.approx.f32  %f24492, %f24488;
	// end inline asm
	// begin inline asm
	fma.rn.f32 %f24494, %f24492, %f49156, %f24488;
	// end inline asm
	// begin inline asm
	sin.approx.f32  %f24498, %f24494;
	// end inline asm
	// begin inline asm
	fma.rn.f32 %f24500, %f24498, %f49156, %f24494;
	// end inline asm
	// begin inline asm
	sin.approx.f32  %f24504, %f24500;
	// end inline asm
	// begin inline asm
	fma.rn.f32 %f24506, %f24504, %f49156, %f24500;
	// end inline asm
	// begin inline asm
	sin.approx.f32  %f24510, %f24506;
	// end inline asm
	// begin inline asm
	fma.rn.f32 %f24512, %f24510, %f49156, %f24506;
	// end inline asm
	// begin inline asm
	sin.approx.f32  %f24516, %f24512;
	// end inline asm
	// begin inline asm
	fma.rn.f32 %f24518, %f24516, %f49156, %f24512;
	// end inline asm
	// begin inline asm
	sin.approx.f32  %f24522, %f24518;
	// end inline asm
	// begin inline asm
	fma.rn.f32 %f24524, %f24522, %f49156, %f24518;
	// end inline asm
	// begin inline asm
	sin.approx.f32  %f24528, %f24524;
	// end inline asm
	// begin inline asm
	fma.rn.f32 %f24530, %f24528, %f49156, %f24524;
	// end inline asm
	// begin inline asm
	sin.approx.f32  %f24534, %f24530;
	// end inline asm
	// begin inline asm
	fma.rn.f32 %f24536, %f24534, %f49156, %f24530;
	// end inline asm
	// begin inline asm
	sin.approx.f32  %f24540, %f24536;
	// end inline asm
	// begin inline asm
	fma.rn.f32 %f24542, %f24540, %f49156, %f24536;
	// end inline asm
	// begin inline asm
	sin.approx.f32  %f24546, %f24542;
	// end inline asm
	// begin inline asm
	fma.rn.f32 %f24548, %f24546, %f49156, %f24542;
	// end inline asm
	// begin inline asm
	sin.approx.f32  %f24552, %f24548;
	// end inline asm
	// begin inline asm
	fma.rn.f32 %f24554, %f24552, %f49156, %f24548;
	// end inline asm
	// begin inline asm
	sin.approx.f32  %f24558, %f24554;
	// end inline asm
	// begin inline asm
	fma.rn.f32 %f24560, %f24558, %f49156, %f24554;
	// end inline asm
	// begin inline asm
	sin.approx.f32  %f24564, %f24560;
	// end inline asm
	// begin inline asm
	fma.rn.f32 %f24566, %f24564, %f49156, %f24560;
	// end inline asm
	// begin inline asm
	sin.approx.f32  %f24570, %f24566;
	// end inline asm
	// begin inline asm
	fma.rn.f32 %f24572, %f24570, %f49156, %f24566;
	// end inline asm
	// begin inline asm
	sin.approx.f32  %f24576, %f24572;
	// end inline asm
	// begin inline asm
	fma.rn.f32 %f24578, %f24576, %f49156, %f24572;
	// end inline asm
	// begin inline asm
	sin.approx.f32  %f24582, %f24578;
	// end inline asm
	// begin inline asm
	fma.rn.f32 %f24584, %f24582, %f49156, %f24578;
	// end inline asm
	// begin inline asm
	sin.approx.f32  %f24588, %f24584;
	// end inline asm
	// begin inline asm
	fma.rn.f32 %f24590, %f24588, %f49156, %f24584;
	// end inline asm
	// begin inline asm
	sin.approx.f32  %f24594, %f24590;
	// end inline asm
	// begin inline asm
	fma.rn.f32 %f24596, %f24594, %f49156, %f24590;
	// end inline asm
	// begin inline asm
	sin.approx.f32  %f24600, %f24596;
	// end inline asm
	// begin inline asm
	fma.rn.f32 %f24602, %f24600, %f49156, %f24596;
	// end inline asm
	// begin inline asm
	sin.approx.f32  %f24606, %f24602;
	// end inline asm
	// begin inline asm
	fma.rn.f32 %f24608, %f24606, %f49156, %f24602;
	// end inline asm
	// begin inline asm
	sin.approx.f32  %f24612, %f24608;
	// end inline asm
	// begin inline asm
	fma.rn.f32 %f24614, %f24612, %f49156, %f24608;
	// end inline asm
	// begin inline asm
	sin.approx.f32  %f24618, %f24614;
	// end inline asm
	// begin inline asm
	fma.rn.f32 %f24620, %f24618, %f49156, %f24614;
	// end inline asm
	// begin inline asm
	sin.approx.f32  %f24624, %f24620;
	// end inline asm
	// begin inline asm
	fma.rn.f32 %f24626, %f24624, %f49156, %f24620;
	// end inline asm
	// begin inline asm
	sin.approx.f32  %f24630, %f24626;
	// end inline asm
	// begin inline asm
	fma.rn.f32 %f24632, %f24630, %f49156, %f24626;
	// end inline asm
	// begin inline asm
	sin.approx.f32  %f24636, %f24632;
	// end inline asm
	// begin inline asm
	fma.rn.f32 %f24638, %f24636, %f49156, %f24632;
	// end inline asm
	// begin inline asm
	sin.approx.f32  %f24642, %f24638;
	// end inline asm
	// begin inline asm
	fma.rn.f32 %f24644, %f24642, %f49156, %f24638;
	// end inline asm
	// begin inline asm
	sin.approx.f32  %f24648, %f24644;
	// end inline asm
	// begin inline asm
	fma.rn.f32 %f24650, %f24648, %f49156, %f24644;
	// end inline asm
	// begin inline asm
	sin.approx.f32  %f24654, %f24650;
	// end inline asm
	// begin inline asm
	fma.rn.f32 %f24656, %f24654, %f49156, %f24650;
	// end inline asm
	// begin inline asm
	sin.approx.f32  %f24660, %f24656;
	// end inline asm
	// begin inline asm
	fma.rn.f32 %f24662, %f24660, %f49156, %f24656;
	// end inline asm
	// begin inline asm
	sin.approx.f32  %f24666, %f24662;
	// end inline asm
	// begin inline asm
	fma.rn.f32 %f24668, %f24666, %f49156, %f24662;
	// end inline asm
	// begin inline asm
	sin.approx.f32  %f24672, %f24668;
	// end inline asm
	// begin inline asm
	fma.rn.f32 %f24674, %f24672, %f49156, %f24668;
	// end inline asm
	// begin inline asm
	sin.approx.f32  %f24678, %f24674;
	// end inline asm
	// begin inline asm
	fma.rn.f32 %f24680, %f24678, %f49156, %f24674;
	// end inline asm
	// begin inline asm
	sin.approx.f32  %f24684, %f24680;
	// end inline asm
	// begin inline asm
	fma.rn.f32 %f24686, %f24684, %f49156, %f24680;
	// end inline asm
	// begin inline asm
	sin.approx.f32  %f24690, %f24686;
	// end inline asm
	// begin inline asm
	fma.rn.f32 %f24692, %f24690, %f49156, %f24686;
	// end inline asm
	// begin inline asm
	sin.approx.f32  %f24696, %f24692;
	// end inline asm
	// begin inline asm
	fma.rn.f32 %f24698, %f24696, %f49156, %f24692;
	// end inline asm
	// begin inline asm
	sin.approx.f32  %f24702, %f24698;
	// end inline asm
	// begin inline asm
	fma.rn.f32 %f24704, %f24702, %f49156, %f24698;
	// end inline asm
	// begin inline asm
	sin.approx.f32  %f24708, %f24704;
	// end inline asm
	// begin inline asm
	fma.rn.f32 %f24710, %f24708, %f49156, %f24704;
	// end inline asm
	// begin inline asm
	sin.approx.f32  %f24714, %f24710;
	// end inline asm
	// begin inline asm
	fma.rn.f32 %f24716, %f24714, %f49156, %f24710;
	// end inline asm
	// begin inline asm
	sin.approx.f32  %f24720, %f24716;
	// end inline asm
	// begin inline asm
	fma.rn.f32 %f24722, %f24720, %f49156, %f24716;
	// end inline asm
	// begin inline asm
	sin.approx.f32  %f24726, %f24722;
	// end inline asm
	// begin inline asm
	fma.rn.f32 %f24728, %f24726, %f49156, %f24722;
	// end inline asm
	// begin inline asm
	sin.approx.f32  %f24732, %f24728;
	// end inline asm
	// begin inline asm
	fma.rn.f32 %f24734, %f24732, %f49156, %f24728;
	// end inline asm
	// begin inline asm
	sin.approx.f32  %f24738, %f24734;
	// end inline asm
	// begin inline asm
	fma.rn.f32 %f24740, %f24738, %f49156, %f24734;
	// end inline asm
	// begin inline asm
	sin.approx.f32  %f24744, %f24740;
	// end inline asm
	// begin inline asm
	fma.rn.f32 %f24746, %f24744, %f49156, %f24740;
	// end inline asm
	// begin inline asm
	sin.approx.f32  %f24750, %f24746;
	// end inline asm
	// begin inline asm
	fma.rn.f32 %f24752, %f24750, %f49156, %f24746;
	// end inline asm
	// begin inline asm
	sin.approx.f32  %f24756, %f24752;
	// end inline asm
	// begin inline asm
	fma.rn.f32 %f24758, %f24756, %f49156, %f24752;
	// end inline asm
	// begin inline asm
	sin.approx.f32  %f24762, %f24758;
	// end inline asm
	// begin inline asm
	fma.rn.f32 %f24764, %f24762, %f49156, %f24758;
	// end inline asm
	// begin inline asm
	sin.approx.f32  %f24768, %f24764;
	// end inline asm
	// begin inline asm
	fma.rn.f32 %f24770, %f24768, %f49156, %f24764;
	// end inline asm
	// begin inline asm
	sin.approx.f32  %f24774, %f24770;
	// end inline asm
	// begin inline asm
	fma.rn.f32 %f24776, %f24774, %f49156, %f24770;
	// end inline asm
	// begin inline asm
	sin.approx.f32  %f24780, %f24776;
	// end inline asm
	// begin inline asm
	fma.rn.f32 %f24782, %f24780, %f49156, %f24776;
	// end inline asm
	// begin inline asm
	sin.approx.f32  %f24786, %f24782;
	// end inline asm
	// begin inline asm
	fma.rn.f32 %f24788, %f24786, %f49156, %f24782;
	// end inline asm
	// begin inline asm
	sin.approx.f32  %f24792, %f24788;
	// end inline asm
	// begin inline asm
	fma.rn.f32 %f24794, %f24792, %f49156, %f24788;
	// end inline asm
	// begin inline asm
	sin.approx.f32  %f24798, %f24794;
	// end inline asm
	// begin inline asm
	fma.rn.f32 %f24800, %f24798, %f49156, %f24794;
	// end inline asm
	// begin inline asm
	sin.approx.f32  %f24804, %f24800;
	// end inline asm
	// begin inline asm
	fma.rn.f32 %f24806, %f24804, %f49156, %f24800;
	// end inline asm
	// begin inline asm
	sin.approx.f32  %f24810, %f24806;
	// end inline asm
	// begin inline asm
	fma.rn.f32 %f24812, %f24810, %f49156, %f24806;
	// end inline asm
	// begin inline asm
	sin.approx.f32  %f24816, %f24812;
	// end inline asm
	// begin inline asm
	fma.rn.f32 %f24818, %f24816, %f49156, %f24812;
	// end inline asm
	// begin inline asm
	sin.approx.f32  %f24822, %f24818;
	// end inline asm
	// begin inline asm
	fma.rn.f32 %f24824, %f24822, %f49156, %f24818;
	// end inline asm
	// begin inline asm
	sin.approx.f32  %f24828, %f24824;
	// end inline asm
	// begin inline asm
	fma.rn.f32 %f24830, %f24828, %f49156, %f24824;
	// end inline asm
	// begin inline asm
	sin.approx.f32  %f24834, %f24830;
	// end inline asm
	// begin inline asm
	fma.rn.f32 %f24836, %f24834, %f49156, %f24830;
	// end inline asm
	// begin inline asm
	sin.approx.f32  %f24840, %f24836;
	// end inline asm
	// begin inline asm
	fma.rn.f32 %f24842, %f24840, %f49156, %f24836;
	// end inline asm
	// begin inline asm
	sin.approx.f32  %f24846, %f24842;
	// end inline asm
	// begin inline asm
	fma.rn.f32 %f24848, %f24846, %f49156, %f24842;
	// end inline asm
	// begin inline asm
	sin.approx.f32  %f24852, %f24848;
	// end inline asm
	// begin inline asm
	fma.rn.f32 %f24854, %f24852, %f49156, %f24848;
	// end inline asm
	// begin inline asm
	sin.approx.f32  %f24858, %f24854;
	// end inline asm
	// begin inline asm
	fma.rn.f32 %f24860, %f24858, %f49156, %f24854;
	// end inline asm
	// begin inline asm
	sin.approx.f32  %f24864, %f24860;
	// end inline asm
	// begin inline asm
	fma.rn.f32 %f24866, %f24864, %f49156, %f24860;
	// end inline asm
	// begin inline asm
	sin.approx.f32  %f24870, %f24866;
	// end inline asm
	// begin inline asm
	fma.rn.f32 %f24872, %f24870, %f49156, %f24866;
	// end inline asm
	// begin inline asm
	sin.approx.f32  %f24876, %f24872;
	// end inline asm
	// begin inline asm
	fma.rn.f32 %f24878, %f24876, %f49156, %f24872;
	// end inline asm
	// begin inline asm
	sin.approx.f32  %f24882, %f24878;
	// end inline asm
	// begin inline asm
	fma.rn.f32 %f24884, %f24882, %f49156, %f24878;
	// end inline asm
	// begin inline asm
	sin.approx.f32  %f24888, %f24884;
	// end inline asm
	// begin inline asm
	fma.rn.f32 %f24890, %f24888, %f49156, %f24884;
	// end inline asm
	// begin inline asm
	sin.approx.f32  %f24894, %f24890;
	// end inline asm
	// begin inline asm
	fma.rn.f32 %f24896, %f24894, %f49156, %f24890;
	// end inline asm
	// begin inline asm
	sin.approx.f32  %f24900, %f24896;
	// end inline asm
	// begin inline asm
	fma.rn.f32 %f24902, %f24900, %f49156, %f24896;
	// end inline asm
	// begin inline asm
	sin.approx.f32  %f24906, %f24902;
	// end inline asm
	// begin inline asm
	fma.rn.f32 %f24908, %f24906, %f49156, %f24902;
	// end inline asm
	// begin inline asm
	sin.approx.f32  %f24912, %f24908;
	// end inline asm
	// begin inline asm
	fma.rn.f32 %f24914, %f24912, %f49156, %f24908;
	// end inline asm
	// begin inline asm
	sin.approx.f32  %f24918, %f24914;
	// end inline asm
	// begin inline asm
	fma.rn.f32 %f24920, %f24918, %f49156, %f24914;
	// end inline asm
	// begin inline asm
	sin.approx.f32  %f24924, %f24920;
	// end inline asm
	// begin inline asm
	fma.rn.f32 %f24926, %f24924, %f49156, %f24920;
	// end inline asm
	// begin inline asm
	sin.approx.f32  %f24930, %f24926;
	// end inline asm
	// begin inline asm
	fma.rn.f32 %f24932, %f24930, %f49156, %f24926;
	// end inline asm
	// begin inline asm
	sin.approx.f32  %f24936, %f24932;
	// end inline asm
	// begin inline asm
	fma.rn.f32 %f24938, %f24936, %f49156, %f24932;
	// end inline asm
	// begin inline asm
	sin.approx.f32  %f24942, %f24938;
	// end inline asm
	// begin inline asm
	fma.rn.f32 %f24944, %f24942, %f49156, %f24938;
	// end inline asm
	// begin inline asm
	sin.approx.f32  %f24948, %f24944;
	// end inline asm
	// begin inline asm
	fma.rn.f32 %f24950, %f24948, %f49156, %f24944;
	// end inline asm
	// begin inline asm
	sin.approx.f32  %f24954, %f24950;
	// end inline asm
	// begin inline asm
	fma.rn.f32 %f24956, %f24954, %f49156, %f24950;
	// end inline asm
	// begin inline asm
	sin.approx.f32  %f24960, %f24956;
	// end inline asm
	// begin inline asm
	fma.rn.f32 %f24962, %f24960, %f49156, %f24956;
	// end inline asm
	// begin inline asm
	sin.approx.f32  %f24966, %f24962;
	// end inline asm
	// begin inline asm
	fma.rn.f32 %f24968, %f24966, %f49156, %f24962;
	// end inline asm
	// begin inline asm
	sin.approx.f32  %f24972, %f24968;
	// end inline asm
	// begin inline asm
	fma.rn.f32 %f24974, %f24972, %f49156, %f24968;
	// end inline asm
	// begin inline asm
	sin.approx.f32  %f24978, %f24974;
	// end inline asm
	// begin inline asm
	fma.rn.f32 %f24980, %f24978, %f49156, %f24974;
	// end inline asm
	// begin inline asm
	sin.approx.f32  %f24984, %f24980;
	// end inline asm
	// begin inline asm
	fma.rn.f32 %f24986, %f24984, %f49156, %f24980;
	// end inline asm
	// begin inline asm
	sin.approx.f32  %f24990, %f24986;
	// end inline asm
	// begin inline asm
	fma.rn.f32 %f24992, %f24990, %f49156, %f24986;
	// end inline asm
	// begin inline asm
	sin.approx.f32  %f24996, %f24992;
	// end inline asm
	// begin inline asm
	fma.rn.f32 %f24998, %f24996, %f49156, %f24992;
	// end inline asm
	// begin inline asm
	sin.approx.f32  %f25002, %f24998;
	// end inline asm
	// begin inline asm
	fma.rn.f32 %f25004, %f25002, %f49156, %f24998;
	// end inline asm
	// begin inline asm
	sin.approx.f32  %f25008, %f25004;
	// end inline asm
	// begin inline asm
	fma.rn.f32 %f25010, %f25008, %f49156, %f25004;
	// end inline asm
	// begin inline asm
	sin.approx.f32  %f25014, %f25010;
	// end inline asm
	// begin inline asm
	fma.rn.f32 %f25016, %f25014, %f49156, %f25010;
	// end inline asm
	// begin inline asm
	sin.approx.f32  %f25020, %f25016;
	// end inline asm
	// begin inline asm
	fma.rn.f32 %f25022, %f25020, %f49156, %f25016;
	// end inline asm
	// begin inline asm
	sin.approx.f32  %f25026, %f25022;
	// end inline asm
	// begin inline asm
	fma.rn.f32 %f25028, %f25026, %f49156, %f25022;
	// end inline asm
	// begin inline asm
	sin.approx.f32  %f25032, %f25028;
	// end inline asm
	// begin inline asm
	fma.rn.f32 %f25034, %f25032, %f49156, %f25028;
	// end inline asm
	// begin inline asm
	sin.approx.f32  %f25038, %f25034;
	// end inline asm
	// begin inline asm
	fma.rn.f32 %f25040, %f25038, %f49156, %f25034;
	// end inline asm
	// begin inline asm
	sin.approx.f32  %f25044, %f25040;
	// end inline asm
	// begin inline asm
	fma.rn.f32 %f25046, %f25044, %f49156, %f25040;
	// end inline asm
	// begin inline asm
	sin.approx.f32  %f25050, %f25046;
	// end inline asm
	// begin inline asm
	fma.rn.f32 %f25052, %f25050, %f49156, %f25046;
	// end inline asm
	// begin inline asm
	sin.approx.f32  %f25056, %f25052;
	// end inline asm
	// begin inline asm
	fma.rn.f32 %f25058, %f25056, %f49156, %f25052;
	// end inline asm
	// begin inline asm
	sin.approx.f32  %f25062, %f25058;
	// end inline asm
	// begin inline asm
	fma.rn.f32 %f25064, %f25062, %f49156, %f25058;
	// end inline asm
	// begin inline asm
	sin.approx.f32  %f25068, %f25064;
	// end inline asm
	// begin inline asm
	fma.rn.f32 %f25070, %f25068, %f49156, %f25064;
	// end inline asm
	// begin inline asm
	sin.approx.f32  %f25074, %f25070;
	// end inline asm
	// begin inline asm
	fma.rn.f32 %f25076, %f25074, %f49156, %f25070;
	// end inline asm
	// begin inline asm
	sin.approx.f32  %f25080, %f25076;
	// end inline asm
	// begin inline asm
	fma.rn.f32 %f25082, %f25080, %f49156, %f25076;
	// end inline asm
	// begin inline asm
	sin.approx.f32  %f25086, %f25082;
	// end inline asm
	// begin inline asm
	fma.rn.f32 %f25088, %f25086, %f49156, %f25082;
	// end inline asm
	// begin inline asm
	sin.approx.f32  %f25092, %f25088;
	// end inline asm
	// begin inline asm
	fma.rn.f32 %f25094, %f25092, %f49156, %f25088;
	// end inline asm
	// begin inline asm
	sin.approx.f32  %f25098, %f25094;
	// end inline asm
	// begin inline asm
	fma.rn.f32 %f25100, %f25098, %f49156, %f25094;
	// end inline asm
	// begin inline asm
	sin.approx.f32  %f25104, %f25100;
	// end inline asm
	// begin inline asm
	fma.rn.f32 %f25106, %f25104, %f49156, %f25100;
	// end inline asm
	// begin inline asm
	sin.approx.f32  %f25110, %f25106;
	// end inline asm
	// begin inline asm
	fma.rn.f32 %f25112, %f25110, %f49156, %f25106;
	// end inline asm
	// begin inline asm
	sin.approx.f32  %f25116, %f25112;
	// end inline asm
	// begin inline asm
	fma.rn.f32 %f25118, %f25116, %f49156, %f25112;
	// end inline asm
	// begin inline asm
	sin.approx.f32  %f25122, %f25118;
	// end inline asm
	// begin inline asm
	fma.rn.f32 %f25124, %f25122, %f49156, %f25118;
	// end inline asm
	// begin inline asm
	sin.approx.f32  %f25128, %f25124;
	// end inline asm
	// begin inline asm
	fma.rn.f32 %f25130, %f25128, %f49156, %f25124;
	// end inline asm
	// begin inline asm
	sin.approx.f32  %f25134, %f25130;
	// end inline asm
	// begin inline asm
	fma.rn.f32 %f25136, %f25134, %f49156, %f25130;
	// end inline asm
	// begin inline asm
	sin.approx.f32  %f25140, %f25136;
	// end inline asm
	// begin inline asm
	fma.rn.f32 %f25142, %f25140, %f49156, %f25136;
	// end inline asm
	// begin inline asm
	sin.approx.f32  %f25146, %f25142;
	// end inline asm
	// begin inline asm
	fma.rn.f32 %f25148, %f25146, %f49156, %f25142;
	// end inline asm
	// begin inline asm
	sin.approx.f32  %f25152, %f25148;
	// end inline asm
	// begin inline asm
	fma.rn.f32 %f25154, %f25152, %f49156, %f25148;
	// end inline asm
	// begin inline asm
	sin.approx.f32  %f25158, %f25154;
	// end inline asm
	// begin inline asm
	fma.rn.f32 %f25160, %f25158, %f49156, %f25154;
	// end inline asm
	// begin inline asm
	sin.approx.f32  %f25164, %f25160;
	// end inline asm
	// begin inline asm
	fma.rn.f32 %f25166, %f25164, %f49156, %f25160;
	// end inline asm
	// begin inline asm
	sin.approx.f32  %f25170, %f25166;
	// end inline asm
	// begin inline asm
	fma.rn.f32 %f25172, %f25170, %f49156, %f25166;
	// end inline asm
	// begin inline asm
	sin.approx.f32  %f25176, %f25172;
	// end inline asm
	// begin inline asm
	fma.rn.f32 %f25178, %f25176, %f49156, %f25172;
	// end inline asm
	// begin inline asm
	sin.approx.f32  %f25182, %f25178;
	// end inline asm
	// begin inline asm
	fma.rn.f32 %f25184, %f25182, %f49156, %f25178;
	// end inline asm
	// begin inline asm
	sin.approx.f32  %f25188, %f25184;
	// end inline asm
	// begin inline asm
	fma.rn.f32 %f25190, %f25188, %f49156, %f25184;
	// end inline asm
	// begin inline asm
	sin.approx.f32  %f25194, %f25190;
	// end inline asm
	// begin inline asm
	fma.rn.f32 %f25196, %f25194, %f49156, %f25190;
	// end inline asm
	// begin inline asm
	sin.approx.f32  %f25200, %f25196;
	// end inline asm
	// begin inline asm
	fma.rn.f32 %f25202, %f25200, %f49156, %f25196;
	// end inline asm
	// begin inline asm
	sin.approx.f32  %f25206, %f25202;
	// end inline asm
	// begin inline asm
	fma.rn.f32 %f25208, %f25206, %f49156, %f25202;
	// end inline asm
	// begin inline asm
	sin.approx.f32  %f25212, %f25208;
	// end inline asm
	// begin inline asm
	fma.rn.f32 %f25214, %f25212, %f49156, %f25208;
	// end inline asm
	// begin inline asm
	sin.approx.f32  %f25218, %f25214;
	// end inline asm
	// begin inline asm
	fma.rn.f32 %f25220, %f25218, %f49156, %f25214;
	// end inline asm
	// begin inline asm
	sin.approx.f32  %f25224, %f25220;
	// end inline asm
	// begin inline asm
	fma.rn.f32 %f25226, %f25224, %f49156, %f25220;
	// end inline asm
	// begin inline asm
	sin.approx.f32  %f25230, %f25226;
	// end inline asm
	// begin inline asm
	fma.rn.f32 %f25232, %f25230, %f49156, %f25226;
	// end inline asm
	// begin inline asm
	sin.approx.f32  %f25236, %f25232;
	// end inline asm
	// begin inline asm
	fma.rn.f32 %f25238, %f25236, %f49156, %f25232;
	// end inline asm
	// begin inline asm
	sin.approx.f32  %f25242, %f25238;
	// end inline asm
	// begin inline asm
	fma.rn.f32 %f25244, %f25242, %f49156, %f25238;
	// end inline asm
	// begin inline asm
	sin.approx.f32  %f25248, %f25244;
	// end inline asm
	// begin inline asm
	fma.rn.f32 %f25250, %f25248, %f49156, %f25244;
	// end inline asm
	// begin inline asm
	sin.approx.f32  %f25254, %f25250;
	// end inline asm
	// begin inline asm
	fma.rn.f32 %f25256, %f25254, %f49156, %f25250;
	// end inline asm
	// begin inline asm
	sin.approx.f32  %f25260, %f25256;
	// end inline asm
	// begin inline asm
	fma.rn.f32 %f25262, %f25260, %f49156, %f25256;
	// end inline asm
	// begin inline asm
	sin.approx.f32  %f25266, %f25262;
	// end inline asm
	// begin inline asm
	fma.rn.f32 %f25268, %f25266, %f49156, %f25262;
	// end inline asm
	// begin inline asm
	sin.approx.f32  %f25272, %f25268;
	// end inline asm
	// begin inline asm
	fma.rn.f32 %f25274, %f25272, %f49156, %f25268;
	// end inline asm
	// begin inline asm
	sin.approx.f32  %f25278, %f25274;
	// end inline asm
	// begin inline asm
	fma.rn.f32 %f25280, %f25278, %f49156, %f25274;
	// end inline asm
	// begin inline asm
	sin.approx.f32  %f25284, %f25280;
	// end inline asm
	// begin inline asm
	fma.rn.f32 %f25286, %f25284, %f49156, %f25280;
	// end inline asm
	// begin inline asm
	sin.approx.f32  %f25290, %f25286;
	// end inline asm
	// begin inline asm
	fma.rn.f32 %f25292, %f25290, %f49156, %f25286;
	// end inline asm
	// begin inline asm
	sin.approx.f32  %f25296, %f25292;
	// end inline asm
	// begin inline asm
	fma.rn.f32 %f25298, %f25296, %f49156, %f25292;
	// end inline asm
	// begin inline asm
	sin.approx.f32  %f25302, %f25298;
	// end inline asm
	// begin inline asm
	fma.rn.f32 %f25304, %f25302, %f49156, %f25298;
	// end inline asm
	// begin inline asm
	sin.approx.f32  %f25308, %f25304;
	// end inline asm
	// begin inline asm
	fma.rn.f32 %f25310, %f25308, %f49156, %f25304;
	// end inline asm
	// begin inline asm
	sin.approx.f32  %f25314, %f25310;
	// end inline asm
	// begin inline asm
	fma.rn.f32 %f25316, %f25314, %f49156, %f25310;
	// end inline asm
	// begin inline asm
	sin.approx.f32  %f25320, %f25316;
	// end inline asm
	// begin inline asm
	fma.rn.f32 %f25322, %f25320, %f49156, %f25316;
	// end inline asm
	// begin inline asm
	sin.approx.f32  %f25326, %f25322;
	// end inline asm
	// begin inline asm
	fma.rn.f32 %f25328, %f25326, %f49156, %f25322;
	// end inline asm
	// begin inline asm
	sin.approx.f32  %f25332, %f25328;
	// end inline asm
	// begin inline asm
	fma.rn.f32 %f25334, %f25332, %f49156, %f25328;
	// end inline asm
	// begin inline asm
	sin.approx.f32  %f25338, %f25334;
	// end inline asm
	// begin inline asm
	fma.rn.f32 %f25340, %f25338, %f49156, %f25334;
	// end inline asm
	// begin inline asm
	sin.approx.f32  %f25344, %f25340;
	// end inline asm
	// begin inline asm
	fma.rn.f32 %f25346, %f25344, %f49156, %f25340;
	// end inline asm
	// begin inline asm
	sin.approx.f32  %f25350, %f25346;
	// end inline asm
	// begin inline asm
	fma.rn.f32 %f25352, %f25350, %f49156, %f25346;
	// end inline asm
	// begin inline asm
	sin.approx.f32  %f25356, %f25352;
	// end inline asm
	// begin inline asm
	fma.rn.f32 %f25358, %f25356, %f49156, %f25352;
	// end inline asm
	// begin inline asm
	sin.approx.f32  %f25362, %f25358;
	// end inline asm
	// begin inline asm
	fma.rn.f32 %f25364, %f25362, %f49156, %f25358;
	// end inline asm
	// begin inline asm
	sin.approx.f32  %f25368, %f25364;
	// end inline asm
	// begin inline asm
	fma.rn.f32 %f25370, %f25368, %f49156, %f25364;
	// end inline asm
	// begin inline asm
	sin.approx.f32  %f25374, %f25370;
	// end inline asm
	// begin inline asm
	fma.rn.f32 %f25376, %f25374, %f49156, %f25370;
	// end inline asm
	// begin inline asm
	sin.approx.f32  %f25380, %f25376;
	// end inline asm
	// begin inline asm
	fma.rn.f32 %f25382, %f25380, %f49156, %f25376;
	// end inline asm
	// begin inline asm
	sin.approx.f32  %f25386, %f25382;
	// end inline asm
	// begin inline asm
	fma.rn.f32 %f25388, %f25386, %f49156, %f25382;
	// end inline asm
	// begin inline asm
	sin.approx.f32  %f25392, %f25388;
	// end inline asm
	// begin inline asm
	fma.rn.f32 %f25394, %f25392, %f49156, %f25388;
	// end inline asm
	// begin inline asm
	sin.approx.f32  %f25398, %f25394;
	// end inline asm
	// begin inline asm
	fma.rn.f32 %f25400, %f25398, %f49156, %f25394;
	// end inline asm
	// begin inline asm
	sin.approx.f32  %f25404, %f25400;
	// end inline asm
	// begin inline asm
	fma.rn.f32 %f25406, %f25404, %f49156, %f25400;
	// end inline asm
	// begin inline asm
	sin.approx.f32  %f25410, %f25406;
	// end inline asm
	// begin inline asm
	fma.rn.f32 %f25412, %f25410, %f49156, %f25406;
	// end inline asm
	// begin inline asm
	sin.approx.f32  %f25416, %f25412;
	// end inline asm
	// begin inline asm
	fma.rn.f32 %f25418, %f25416, %f49156, %f25412;
	// end inline asm
	// begin inline asm
	sin.approx.f32  %f25422, %f25418;
	// end inline asm
	// begin inline asm
	fma.rn.f32 %f25424, %f25422, %f49156, %f25418;
	// end inline asm
	// begin inline asm
	sin.approx.f32  %f25428, %f25424;
	// end inline asm
	// begin inline asm
	fma.rn.f32 %f25430, %f25428, %f49156, %f25424;
	// end inline asm
	// begin inline asm
	sin.approx.f32  %f25434, %f25430;
	// end inline asm
	// begin inline asm
	fma.rn.f32 %f25436, %f25434, %f49156, %f25430;
	// end inline asm
	// begin inline asm
	sin.approx.f32  %f25440, %f25436;
	// end inline asm
	// begin inline asm
	fma.rn.f32 %f25442, %f25440, %f49156, %f25436;
	// end inline asm
	// begin inline asm
	sin.approx.f32  %f25446, %f25442;
	// end inline asm
	// begin inline asm
	fma.rn.f32 %f25448, %f25446, %f49156, %f25442;
	// end inline asm
	// begin inline asm
	sin.approx.f32  %f25452, %f25448;
	// end inline asm
	// begin inline asm
	fma.rn.f32 %f25454, %f25452, %f49156, %f25448;
	// end inline asm
	// begin inline asm
	sin.approx.f32  %f25458, %f25454;
	// end inline asm
	// begin inline asm
	fma.rn.f32 %f25460, %f25458, %f49156, %f25454;
	// end inline asm
	// begin inline asm
	sin.approx.f32  %f25464, %f25460;
	// end inline asm
	// begin inline asm
	fma.rn.f32 %f25466, %f25464, %f49156, %f25460;
	// end inline asm
	// begin inline asm
	sin.approx.f32  %f25470, %f25466;
	// end inline asm
	// begin inline asm
	fma.rn.f32 %f25472, %f25470, %f49156, %f25466;
	// end inline asm
	// begin inline asm
	sin.approx.f32  %f25476, %f25472;
	// end inline asm
	// begin inline asm
	fma.rn.f32 %f25478, %f25476, %f49156, %f25472;
	// end inline asm
	// begin inline asm
	sin.approx.f32  %f25482, %f25478;
	// end inline asm
	// begin inline asm
	fma.rn.f32 %f25484, %f25482, %f49156, %f25478;
	// end inline asm
	// begin inline asm
	sin.approx.f32  %f25488, %f25484;
	// end inline asm
	// begin inline asm
	fma.rn.f32 %f25490, %f25488, %f49156, %f25484;
	// end inline asm
	// begin inline asm
	sin.approx.f32  %f25494, %f25490;
	// end inline asm
	// begin inline asm
	fma.rn.f32 %f25496, %f25494, %f49156, %f25490;
	// end inline asm
	// begin inline asm
	sin.approx.f32  %f25500, %f25496;
	// end inline asm
	// begin inline asm
	fma.rn.f32 %f25502, %f25500, %f49156, %f25496;
	// end inline asm
	// begin inline asm
	sin.approx.f32  %f25506, %f25502;
	// end inline asm
	// begin inline asm
	fma.rn.f32 %f25508, %f25506, %f49156, %f25502;
	// end inline asm
	// begin inline asm
	sin.approx.f32  %f25512, %f25508;
	// end inline asm
	// begin inline asm
	fma.rn.f32 %f25514, %f25512, %f49156, %f25508;
	// end inline asm
	// begin inline asm
	sin.approx.f32  %f25518, %f25514;
	// end inline asm
	// begin inline asm
	fma.rn.f32 %f25520, %f25518, %f49156, %f25514;
	// end inline asm
	// begin inline asm
	sin.approx.f32  %f25524, %f25520;
	// end inline asm
	// begin inline asm
	fma.rn.f32 %f25526, %f25524, %f49156, %f25520;
	// end inline asm
	// begin inline asm
	sin.approx.f32  %f25530, %f25526;
	// end inline asm
	// begin inline asm
	fma.rn.f32 %f25532, %f25530, %f49156, %f25526;
	// end inline asm
	// begin inline asm
	sin.approx.f32  %f25536, %f25532;
	// end inline asm
	// begin inline asm
	fma.rn.f32 %f25538, %f25536, %f49156, %f25532;
	// end inline asm
	// begin inline asm
	sin.approx.f32  %f25542, %f25538;
	// end inline asm
	// begin inline asm
	fma.rn.f32 %f25544, %f25542, %f49156, %f25538;
	// end inline asm
	// begin inline asm
	sin.approx.f32  %f25548, %f25544;
	// end inline asm
	// begin inline asm
	fma.rn.f32 %f25550, %f25548, %f49156, %f25544;
	// end inline asm
	// begin inline asm
	sin.approx.f32  %f25554, %f25550;
	// end inline asm
	// begin inline asm
	fma.rn.f32 %f25556, %f25554, %f49156, %f25550;
	// end inline asm
	// begin inline asm
	sin.approx.f32  %f25560, %f25556;
	// end inline asm
	// begin inline asm
	fma.rn.f32 %f25562, %f25560, %f49156, %f25556;
	// end inline asm
	// begin inline asm
	sin.approx.f32  %f25566, %f25562;
	// end inline asm
	// begin inline asm
	fma.rn.f32 %f25568, %f25566, %f49156, %f25562;
	// end inline asm
	// begin inline asm
	sin.approx.f32  %f25572, %f25568;
	// end inline asm
	// begin inline asm
	fma.rn.f32 %f25574, %f25572, %f49156, %f25568;
	// end inline asm
	// begin inline asm
	sin.approx.f32  %f25578, %f25574;
	// end inline asm
	// begin inline asm
	fma.rn.f32 %f25580, %f25578, %f49156, %f25574;
	// end inline asm
	// begin inline asm
	sin.approx.f32  %f25584, %f25580;
	// end inline asm
	// begin inline asm
	fma.rn.f32 %f25586, %f25584, %f49156, %f25580;
	// end inline asm
	// begin inline asm
	sin.approx.f32  %f25590, %f25586;
	// end inline asm
	// begin inline asm
	fma.rn.f32 %f25592, %f25590, %f49156, %f25586;
	// end inline asm
	// begin inline asm
	sin.approx.f32  %f25596, %f25592;
	// end inline asm
	// begin inline asm
	fma.rn.f32 %f25598, %f25596, %f49156, %f25592;
	// end inline asm
	// begin inline asm
	sin.approx.f32  %f25602, %f25598;
	// end inline asm
	// begin inline asm
	fma.rn.f32 %f25604, %f25602, %f49156, %f25598;
	// end inline asm
	// begin inline asm
	sin.approx.f32  %f25608, %f25604;
	// end inline asm
	// begin inline asm
	fma.rn.f32 %f25610, %f25608, %f49156, %f25604;
	// end inline asm
	// begin inline asm
	sin.approx.f32  %f25614, %f25610;
	// end inline asm
	// begin inline asm
	fma.rn.f32 %f25616, %f25614, %f49156, %f25610;
	// end inline asm
	// begin inline asm
	sin.approx.f32  %f25620, %f25616;
	// end inline asm
	// begin inline asm
	fma.rn.f32 %f25622, %f25620, %f49156, %f25616;
	// end inline asm
	// begin inline asm
	sin.approx.f32  %f25626, %f25622;
	// end inline asm
	// begin inline asm
	fma.rn.f32 %f25628, %f25626, %f49156, %f25622;
	// end inline asm
	// begin inline asm
	sin.approx.f32  %f25632, %f25628;
	// end inline asm
	// begin inline asm
	fma.rn.f32 %f25634, %f25632, %f49156, %f25628;
	// end inline asm
	// begin inline asm
	sin.approx.f32  %f25638, %f25634;
	// end inline asm
	// begin inline asm
	fma.rn.f32 %f25640, %f25638, %f49156, %f25634;
	// end inline asm
	// begin inline asm
	sin.approx.f32  %f25644, %f25640;
	// end inline asm
	// begin inline asm
	fma.rn.f32 %f25646, %f25644, %f49156, %f25640;
	// end inline asm
	// begin inline asm
	sin.approx.f32  %f25650, %f25646;
	// end inline asm
	// begin inline asm
	fma.rn.f32 %f25652, %f25650, %f49156, %f25646;
	// end inline asm
	// begin inline asm
	sin.approx.f32  %f25656, %f25652;
	// end inline asm
	// begin inline asm
	fma.rn.f32 %f25658, %f25656, %f49156, %f25652;
	// end inline asm
	// begin inline asm
	sin.approx.f32  %f25662, %f25658;
	// end inline asm
	// begin inline asm
	fma.rn.f32 %f25664, %f25662, %f49156, %f25658;
	// end inline asm
	// begin inline asm
	sin.approx.f32  %f25668, %f25664;
	// end inline asm
	// begin inline asm
	fma.rn.f32 %f25670, %f25668, %f49156, %f25664;
	// end inline asm
	// begin inline asm
	sin.approx.f32  %f25674, %f25670;
	// end inline asm
	// begin inline asm
	fma.rn.f32 %f25676, %f25674, %f49156, %f25670;
	// end inline asm
	// begin inline asm
	sin.approx.f32  %f25680, %f25676;
	// end inline asm
	// begin inline asm
	fma.rn.f32 %f25682, %f25680, %f49156, %f25676;
	// end inline asm
	// begin inline asm
	sin.approx.f32  %f25686, %f25682;
	// end inline asm
	// begin inline asm
	fma.rn.f32 %f25688, %f25686, %f49156, %f25682;
	// end inline asm
	// begin inline asm
	sin.approx.f32  %f25692, %f25688;
	// end inline asm
	// begin inline asm
	fma.rn.f32 %f25694, %f25692, %f49156, %f25688;
	// end inline asm
	// begin inline asm
	sin.approx.f32  %f25698, %f25694;
	// end inline asm
	// begin inline asm
	fma.rn.f32 %f25700, %f25698, %f49156, %f25694;
	// end inline asm
	// begin inline asm
	sin.approx.f32  %f25704, %f25700;
	// end inline asm
	// begin inline asm
	fma.rn.f32 %f25706, %f25704, %f49156, %f25700;
	// end inline asm
	// begin inline asm
	sin.approx.f32  %f25710, %f25706;
	// end inline asm
	// begin inline asm
	fma.rn.f32 %f25712, %f25710, %f49156, %f25706;
	// end inline asm
	// begin inline asm
	sin.approx.f32  %f25716, %f25712;
	// end inline asm
	// begin inline asm
	fma.rn.f32 %f25718, %f25716, %f49156, %f25712;
	// end inline asm
	// begin inline asm
	sin.approx.f32  %f25722, %f25718;
	// end inline asm
	// begin inline asm
	fma.rn.f32 %f25724, %f25722, %f49156, %f25718;
	// end inline asm
	// begin inline asm
	sin.approx.f32  %f25728, %f25724;
	// end inline asm
	// begin inline asm
	fma.rn.f32 %f25730, %f25728, %f49156, %f25724;
	// end inline asm
	// begin inline asm
	sin.approx.f32  %f25734, %f25730;
	// end inline asm
	// begin inline asm
	fma.rn.f32 %f25736, %f25734, %f49156, %f25730;
	// end inline asm
	// begin inline asm
	sin.approx.f32  %f25740, %f25736;
	// end inline asm
	// begin inline asm
	fma.rn.f32 %f25742, %f25740, %f49156, %f25736;
	// end inline asm
	// begin inline asm
	sin.approx.f32  %f25746, %f25742;
	// end inline asm
	// begin inline asm
	fma.rn.f32 %f25748, %f25746, %f49156, %f25742;
	// end inline asm
	// begin inline asm
	sin.approx.f32  %f25752, %f25748;
	// end inline asm
	// begin inline asm
	fma.rn.f32 %f25754, %f25752, %f49156, %f25748;
	// end inline asm
	// begin inline asm
	sin.approx.f32  %f25758, %f25754;
	// end inline asm
	// begin inline asm
	fma.rn.f32 %f25760, %f25758, %f49156, %f25754;
	// end inline asm
	// begin inline asm
	sin.approx.f32  %f25764, %f25760;
	// end inline asm
	// begin inline asm
	fma.rn.f32 %f25766, %f25764, %f49156, %f25760;
	// end inline asm
	// begin inline asm
	sin.approx.f32  %f25770, %f25766;
	// end inline asm
	// begin inline asm
	fma.rn.f32 %f25772, %f25770, %f49156, %f25766;
	// end inline asm
	// begin inline asm
	sin.approx.f32  %f25776, %f25772;
	// end inline asm
	// begin inline asm
	fma.rn.f32 %f25778, %f25776, %f49156, %f25772;
	// end inline asm
	// begin inline asm
	sin.approx.f32  %f25782, %f25778;
	// end inline asm
	// begin inline asm
	fma.rn.f32 %f25784, %f25782, %f49156, %f25778;
	// end inline asm
	// begin inline asm
	sin.approx.f32  %f25788, %f25784;
	// end inline asm
	// begin inline asm
	fma.rn.f32 %f25790, %f25788, %f49156, %f25784;
	// end inline asm
	// begin inline asm
	sin.approx.f32  %f25794, %f25790;
	// end inline asm
	// begin inline asm
	fma.rn.f32 %f25796, %f25794, %f49156, %f25790;
	// end inline asm
	// begin inline asm
	sin.approx.f32  %f25800, %f25796;
	// end inline asm
	// begin inline asm
	fma.rn.f32 %f25802, %f25800, %f49156, %f25796;
	// end inline asm
	// begin inline asm
	sin.approx.f32  %f25806, %f25802;
	// end inline asm
	// begin inline asm
	fma.rn.f32 %f25808, %f25806, %f49156, %f25802;
	// end inline asm
	// begin inline asm
	sin.approx.f32  %f25812, %f25808;
	// end inline asm
	// begin inline asm
	fma.rn.f32 %f25814, %f25812, %f49156, %f25808;
	// end inline asm
	// begin inline asm
	sin.approx.f32  %f25818, %f25814;
	// end inline asm
	// begin inline asm
	fma.rn.f32 %f25820, %f25818, %f49156, %f25814;
	// end inline asm
	// begin inline asm
	sin.approx.f32  %f25824, %f25820;
	// end inline asm
	// begin inline asm
	fma.rn.f32 %f25826, %f25824, %f49156, %f25820;
	// end inline asm
	// begin inline asm
	sin.approx.f32  %f25830, %f25826;
	// end inline asm
	// begin inline asm
	fma.rn.f32 %f25832, %f25830, %f49156, %f25826;
	// end inline asm
	// begin inline asm
	sin.approx.f32  %f25836, %f25832;
	// end inline asm
	// begin inline asm
	fma.rn.f32 %f25838, %f25836, %f49156, %f25832;
	// end inline asm
	// begin inline asm
	sin.approx.f32  %f25842, %f25838;
	// end inline asm
	// begin inline asm
	fma.rn.f32 %f25844, %f25842, %f49156, %f25838;
	// end inline asm
	// begin inline asm
	sin.approx.f32  %f25848, %f25844;
	// end inline asm
	// begin inline asm
	fma.rn.f32 %f25850, %f25848, %f49156, %f25844;
	// end inline asm
	// begin inline asm
	sin.approx.f32  %f25854, %f25850;
	// end inline asm
	// begin inline asm
	fma.rn.f32 %f25856, %f25854, %f49156, %f25850;
	// end inline asm
	// begin inline asm
	sin.approx.f32  %f25860, %f25856;
	// end inline asm
	// begin inline asm
	fma.rn.f32 %f25862, %f25860, %f49156, %f25856;
	// end inline asm
	// begin inline asm
	sin.approx.f32  %f25866, %f25862;
	// end inline asm
	// begin inline asm
	fma.rn.f32 %f25868, %f25866, %f49156, %f25862;
	// end inline asm
	// begin inline asm
	sin.approx.f32  %f25872, %f25868;
	// end inline asm
	// begin inline asm
	fma.rn.f32 %f25874, %f25872, %f49156, %f25868;
	// end inline asm
	// begin inline asm
	sin.approx.f32  %f25878, %f25874;
	// end inline asm
	// begin inline asm
	fma.rn.f32 %f25880, %f25878, %f49156, %f25874;
	// end inline asm
	// begin inline asm
	sin.approx.f32  %f25884, %f25880;
	// end inline asm
	// begin inline asm
	fma.rn.f32 %f25886, %f25884, %f49156, %f25880;
	// end inline asm
	// begin inline asm
	sin.approx.f32  %f25890, %f25886;
	// end inline asm
	// begin inline asm
	fma.rn.f32 %f25892, %f25890, %f49156, %f25886;
	// end inline asm
	// begin inline asm
	sin.approx.f32  %f25896, %f25892;
	// end inline asm
	// begin inline asm
	fma.rn.f32 %f25898, %f25896, %f49156, %f25892;
	// end inline asm
	// begin inline asm
	sin.approx.f32  %f25902, %f25898;
	// end inline asm
	// begin inline asm
	fma.rn.f32 %f25904, %f25902, %f49156, %f25898;
	// end inline asm
	// begin inline asm
	sin.approx.f32  %f25908, %f25904;
	// end inline asm
	// begin inline asm
	fma.rn.f32 %f25910, %f25908, %f49156, %f25904;
	// end inline asm
	// begin inline asm
	sin.approx.f32  %f25914, %f25910;
	// end inline asm
	// begin inline asm
	fma.rn.f32 %f25916, %f25914, %f49156, %f25910;
	// end inline asm
	// begin inline asm
	sin.approx.f32  %f25920, %f25916;
	// end inline asm
	// begin inline asm
	fma.rn.f32 %f25922, %f25920, %f49156, %f25916;
	// end inline asm
	// begin inline asm
	sin.approx.f32  %f25926, %f25922;
	// end inline asm
	// begin inline asm
	fma.rn.f32 %f25928, %f25926, %f49156, %f25922;
	// end inline asm
	// begin inline asm
	sin.approx.f32  %f25932, %f25928;
	// end inline asm
	// begin inline asm
	fma.rn.f32 %f25934, %f25932, %f49156, %f25928;
	// end inline asm
	// begin inline asm
	sin.approx.f32  %f25938, %f25934;
	// end inline asm
	// begin inline asm
	fma.rn.f32 %f25940, %f25938, %f49156, %f25934;
	// end inline asm
	// begin inline asm
	sin.approx.f32  %f25944, %f25940;
	// end inline asm
	// begin inline asm
	fma.rn.f32 %f25946, %f25944, %f49156, %f25940;
	// end inline asm
	// begin inline asm
	sin.approx.f32  %f25950, %f25946;
	// end inline asm
	// begin inline asm
	fma.rn.f32 %f25952, %f25950, %f49156, %f25946;
	// end inline asm
	// begin inline asm
	sin.approx.f32  %f25956, %f25952;
	// end inline asm
	// begin inline asm
	fma.rn.f32 %f25958, %f25956, %f49156, %f25952;
	// end inline asm
	// begin inline asm
	sin.approx.f32  %f25962, %f25958;
	// end inline asm
	// begin inline asm
	fma.rn.f32 %f25964, %f25962, %f49156, %f25958;
	// end inline asm
	// begin inline asm
	sin.approx.f32  %f25968, %f25964;
	// end inline asm
	// begin inline asm
	fma.rn.f32 %f25970, %f25968, %f49156, %f25964;
	// end inline asm
	// begin inline asm
	sin.approx.f32  %f25974, %f25970;
	// end inline asm
	// begin inline asm
	fma.rn.f32 %f25976, %f25974, %f49156, %f25970;
	// end inline asm
	// begin inline asm
	sin.approx.f32  %f25980, %f25976;
	// end inline asm
	// begin inline asm
	fma.rn.f32 %f25982, %f25980, %f49156, %f25976;
	// end inline asm
	// begin inline asm
	sin.approx.f32  %f25986, %f25982;
	// end inline asm
	// begin inline asm
	fma.rn.f32 %f25988, %f25986, %f49156, %f25982;
	// end inline asm
	// begin inline asm
	sin.approx.f32  %f25992, %f25988;
	// end inline asm
	// begin inline asm
	fma.rn.f32 %f25994, %f25992, %f49156, %f25988;
	// end inline asm
	// begin inline asm
	sin.approx.f32  %f25998, %f25994;
	// end inline asm
	// begin inline asm
	fma.rn.f32 %f26000, %f25998, %f49156, %f25994;
	// end inline asm
	// begin inline asm
	sin.approx.f32  %f26004, %f26000;
	// end inline asm
	// begin inline asm
	fma.rn.f32 %f26006, %f26004, %f49156, %f26000;
	// end inline asm
	// begin inline asm
	sin.approx.f32  %f26010, %f26006;
	// end inline asm
	// begin inline asm
	fma.rn.f32 %f26012, %f26010, %f49156, %f26006;
	// end inline asm
	// begin inline asm
	sin.approx.f32  %f26016, %f26012;
	// end inline asm
	// begin inline asm
	fma.rn.f32 %f26018, %f26016, %f49156, %f26012;
	// end inline asm
	// begin inline asm
	sin.approx.f32  %f26022, %f26018;
	// end inline asm
	// begin inline asm
	fma.rn.f32 %f26024, %f26022, %f49156, %f26018;
	// end inline asm
	// begin inline asm
	sin.approx.f32  %f26028, %f26024;
	// end inline asm
	// begin inline asm
	fma.rn.f32 %f26030, %f26028, %f49156, %f26024;
	// end inline asm
	// begin inline asm
	sin.approx.f32  %f26034, %f26030;
	// end inline asm
	// begin inline asm
	fma.rn.f32 %f26036, %f26034, %f49156, %f26030;
	// end inline asm
	// begin inline asm
	sin.approx.f32  %f26040, %f26036;
	// end inline asm
	// begin inline asm
	fma.rn.f32 %f26042, %f26040, %f49156, %f26036;
	// end inline asm
	// begin inline asm
	sin.approx.f32  %f26046, %f26042;
	// end inline asm
	// begin inline asm
	fma.rn.f32 %f26048, %f26046, %f49156, %f26042;
	// end inline asm
	// begin inline asm
	sin.approx.f32  %f26052, %f26048;
	// end inline asm
	// begin inline asm
	fma.rn.f32 %f26054, %f26052, %f49156, %f26048;
	// end inline asm
	// begin inline asm
	sin.approx.f32  %f26058, %f26054;
	// end inline asm
	// begin inline asm
	fma.rn.f32 %f26060, %f26058, %f49156, %f26054;
	// end inline asm
	// begin inline asm
	sin.approx.f32  %f26064, %f26060;
	// end inline asm
	// begin inline asm
	fma.rn.f32 %f26066, %f26064, %f49156, %f26060;
	// end inline asm
	// begin inline asm
	sin.approx.f32  %f26070, %f26066;
	// end inline asm
	// begin inline asm
	fma.rn.f32 %f26072, %f26070, %f49156, %f26066;
	// end inline asm
	// begin inline asm
	sin.approx.f32  %f26076, %f26072;
	// end inline asm
	// begin inline asm
	fma.rn.f32 %f26078, %f26076, %f49156, %f26072;
	// end inline asm
	// begin inline asm
	sin.approx.f32  %f26082, %f26078;
	// end inline asm
	// begin inline asm
	fma.rn.f32 %f26084, %f26082, %f49156, %f26078;
	// end inline asm
	// begin inline asm
	sin.approx.f32  %f26088, %f26084;
	// end inline asm
	// begin inline asm
	fma.rn.f32 %f26090, %f26088, %f49156, %f26084;
	// end inline asm
	// begin inline asm
	sin.approx.f32  %f26094, %f26090;
	// end inline asm
	// begin inline asm
	fma.rn.f32 %f26096, %f26094, %f49156, %f26090;
	// end inline asm
	// begin inline asm
	sin.approx.f32  %f26100, %f26096;
	// end inline asm
	// begin inline asm
	fma.rn.f32 %f26102, %f26100, %f49156, %f26096;
	// end inline asm
	// begin inline asm
	sin.approx.f32  %f26106, %f26102;
	// end inline asm
	// begin inline asm
	fma.rn.f32 %f26108, %f26106, %f49156, %f26102;
	// end inline asm
	// begin inline asm
	sin.approx.f32  %f26112, %f26108;
	// end inline asm
	// begin inline asm
	fma.rn.f32 %f26114, %f26112, %f49156, %f26108;
	// end inline asm
	// begin inline asm
	sin.approx.f32  %f26118, %f26114;
	// end inline asm
	// begin inline asm
	fma.rn.f32 %f26120, %f26118, %f49156, %f26114;
	// end inline asm
	// begin inline asm
	sin.approx.f32  %f26124, %f26120;
	// end inline asm
	// begin inline asm
	fma.rn.f32 %f26126, %f26124, %f49156, %f26120;
	// end inline asm
	// begin inline asm
	sin.approx.f32  %f26130, %f26126;
	// end inline asm
	// begin inline asm
	fma.rn.f32 %f26132, %f26130, %f49156, %f26126;
	// end inline asm
	// begin inline asm
	sin.approx.f32  %f26136, %f26132;
	// end inline asm
	// begin inline asm
	fma.rn.f32 %f26138, %f26136, %f49156, %f26132;
	// end inline asm
	// begin inline asm
	sin.approx.f32  %f26142, %f26138;
	// end inline asm
	// begin inline asm
	fma.rn.f32 %f26144, %f26142, %f49156, %f26138;
	// end inline asm
	// begin inline asm
	sin.approx.f32  %f26148, %f26144;
	// end inline asm
	// begin inline asm
	fma.rn.f32 %f26150, %f26148, %f49156, %f26144;
	// end inline asm
	// begin inline asm
	sin.approx.f32  %f26154, %f26150;
	// end inline asm
	// begin inline asm
	fma.rn.f32 %f26156, %f26154, %f49156, %f26150;
	// end inline asm
	// begin inline asm
	sin.approx.f32  %f26160, %f26156;
	// end inline asm
	// begin inline asm
	fma.rn.f32 %f26162, %f26160, %f49156, %f26156;
	// end inline asm
	// begin inline asm
	sin.approx.f32  %f26166, %f26162;
	// end inline asm
	// begin inline asm
	fma.rn.f32 %f26168, %f26166, %f49156, %f26162;
	// end inline asm
	// begin inline asm
	sin.approx.f32  %f26172, %f26168;
	// end inline asm
	// begin inline asm
	fma.rn.f32 %f26174, %f26172, %f49156, %f26168;
	// end inline asm
	// begin inline asm
	sin.approx.f32  %f26178, %f26174;
	// end inline asm
	// begin inline asm
	fma.rn.f32 %f26180, %f26178, %f49156, %f26174;
	// end inline asm
	// begin inline asm
	sin.approx.f32  %f26184, %f26180;
	// end inline asm
	// begin inline asm
	fma.rn.f32 %f26186, %f26184, %f49156, %f26180;
	// end inline asm
	// begin inline asm
	sin.approx.f32  %f26190, %f26186;
	// end inline asm
	// begin inline asm
	fma.rn.f32 %f26192, %f26190, %f49156, %f26186;
	// end inline asm
	// begin inline asm
	sin.approx.f32  %f26196, %f26192;
	// end inline asm
	// begin inline asm
	fma.rn.f32 %f26198, %f26196, %f49156, %f26192;
	// end inline asm
	// begin inline asm
	sin.approx.f32  %f26202, %f26198;
	// end inline asm
	// begin inline asm
	fma.rn.f32 %f26204, %f26202, %f49156, %f26198;
	// end inline asm
	// begin inline asm
	sin.approx.f32  %f26208, %f26204;
	// end inline asm
	// begin inline asm
	fma.rn.f32 %f26210, %f26208, %f49156, %f26204;
	// end inline asm
	// begin inline asm
	sin.approx.f32  %f26214, %f26210;
	// end inline asm
	// begin inline asm
	fma.rn.f32 %f26216, %f26214, %f49156, %f26210;
	// end inline asm
	// begin inline asm
	sin.approx.f32  %f26220, %f26216;
	// end inline asm
	// begin inline asm
	fma.rn.f32 %f26222, %f26220, %f49156, %f26216;
	// end inline asm
	// begin inline asm
	sin.approx.f32  %f26226, %f26222;
	// end inline asm
	// begin inline asm
	fma.rn.f32 %f26228, %f26226, %f49156, %f26222;
	// end inline asm
	// begin inline asm
	sin.approx.f32  %f26232, %f26228;
	// end inline asm
	// begin inline asm
	fma.rn.f32 %f26234, %f26232, %f49156, %f26228;
	// end inline asm
	// begin inline asm
	sin.approx.f32  %f26238, %f26234;
	// end inline asm
	// begin inline asm
	fma.rn.f32 %f26240, %f26238, %f49156, %f26234;
	// end inline asm
	// begin inline asm
	sin.approx.f32  %f26244, %f26240;
	// end inline asm
	// begin inline asm
	fma.rn.f32 %f26246, %f26244, %f49156, %f26240;
	// end inline asm
	// begin inline asm
	sin.approx.f32  %f26250, %f26246;
	// end inline asm
	// begin inline asm
	fma.rn.f32 %f26252, %f26250, %f49156, %f26246;
	// end inline asm
	// begin inline asm
	sin.approx.f32  %f26256, %f26252;
	// end inline asm
	// begin inline asm
	fma.rn.f32 %f26258, %f26256, %f49156, %f26252;
	// end inline asm
	// begin inline asm
	sin.approx.f32  %f26262, %f26258;
	// end inline asm
	// begin inline asm
	fma.rn.f32 %f26264, %f26262, %f49156, %f26258;
	// end inline asm
	// begin inline asm
	sin.approx.f32  %f26268, %f26264;
	// end inline asm
	// begin inline asm
	fma.rn.f32 %f26270, %f26268, %f49156, %f26264;
	// end inline asm
	// begin inline asm
	sin.approx.f32  %f26274, %f26270;
	// end inline asm
	// begin inline asm
	fma.rn.f32 %f26276, %f26274, %f49156, %f26270;
	// end inline asm
	// begin inline asm
	sin.approx.f32  %f26280, %f26276;
	// end inline asm
	// begin inline asm
	fma.rn.f32 %f26282, %f26280, %f49156, %f26276;
	// end inline asm
	// begin inline asm
	sin.approx.f32  %f26286, %f26282;
	// end inline asm
	// begin inline asm
	fma.rn.f32 %f26288, %f26286, %f49156, %f26282;
	// end inline asm
	// begin inline asm
	sin.approx.f32  %f26292, %f26288;
	// end inline asm
	// begin inline asm
	fma.rn.f32 %f26294, %f26292, %f49156, %f26288;
	// end inline asm
	// begin inline asm
	sin.approx.f32  %f26298, %f26294;
	// end inline asm
	// begin inline asm
	fma.rn.f32 %f26300, %f26298, %f49156, %f26294;
	// end inline asm
	// begin inline asm
	sin.approx.f32  %f26304, %f26300;
	// end inline asm
	// begin inline asm
	fma.rn.f32 %f26306, %f26304, %f49156, %f26300;
	// end inline asm
	// begin inline asm
	sin.approx.f32  %f26310, %f26306;
	// end inline asm
	// begin inline asm
	fma.rn.f32 %f26312, %f26310, %f49156, %f26306;
	// end inline asm
	// begin inline asm
	sin.approx.f32  %f26316, %f26312;
	// end inline asm
	// begin inline asm
	fma.rn.f32 %f26318, %f26316, %f49156, %f26312;
	// end inline asm
	// begin inline asm
	sin.approx.f32  %f26322, %f26318;
	// end inline asm
	// begin inline asm
	fma.rn.f32 %f26324, %f26322, %f49156, %f26318;
	// end inline asm
	// begin inline asm
	sin.approx.f32  %f26328, %f26324;
	// end inline asm
	// begin inline asm
	fma.rn.f32 %f26330, %f26328, %f49156, %f26324;
	// end inline asm
	// begin inline asm
	sin.approx.f32  %f26334, %f26330;
	// end inline asm
	// begin inline asm
	fma.rn.f32 %f26336, %f26334, %f49156, %f26330;
	// end inline asm
	// begin inline asm
	sin.approx.f32  %f26340, %f26336;
	// end inline asm
	// begin inline asm
	fma.rn.f32 %f26342, %f26340, %f49156, %f26336;
	// end inline asm
	// begin inline asm
	sin.approx.f32  %f26346, %f26342;
	// end inline asm
	// begin inline asm
	fma.rn.f32 %f26348, %f26346, %f49156, %f26342;
	// end inline asm
	// begin inline asm
	sin.approx.f32  %f26352, %f26348;
	// end inline asm
	// begin inline asm
	fma.rn.f32 %f26354, %f26352, %f49156, %f26348;
	// end inline asm
	// begin inline asm
	sin.approx.f32  %f26358, %f26354;
	// end inline asm
	// begin inline asm
	fma.rn.f32 %f26360, %f26358, %f49156, %f26354;
	// end inline asm
	// begin inline asm
	sin.approx.f32  %f26364, %f26360;
	// end inline asm
	// begin inline asm
	fma.rn.f32 %f26366, %f26364, %f49156, %f26360;
	// end inline asm
	// begin inline asm
	sin.approx.f32  %f26370, %f26366;
	// end inline asm
	// begin inline asm
	fma.rn.f32 %f26372, %f26370, %f49156, %f26366;
	// end inline asm
	// begin inline asm
	sin.approx.f32  %f26376, %f26372;
	// end inline asm
	// begin inline asm
	fma.rn.f32 %f26378, %f26376, %f49156, %f26372;
	// end inline asm
	// begin inline asm
	sin.approx.f32  %f26382, %f26378;
	// end inline asm
	// begin inline asm
	fma.rn.f32 %f26384, %f26382, %f49156, %f26378;
	// end inline asm
	// begin inline asm
	sin.approx.f32  %f26388, %f26384;
	// end inline asm
	// begin inline asm
	fma.rn.f32 %f26390, %f26388, %f49156, %f26384;
	// end inline asm
	// begin inline asm
	sin.approx.f32  %f26394, %f26390;
	// end inline asm
	// begin inline asm
	fma.rn.f32 %f26396, %f26394, %f49156, %f26390;
	// end inline asm
	// begin inline asm
	sin.approx.f32  %f26400, %f26396;
	// end inline asm
	// begin inline asm
	fma.rn.f32 %f26402, %f26400, %f49156, %f26396;
	// end inline asm
	// begin inline asm
	sin.approx.f32  %f26406, %f26402;
	// end inline asm
	// begin inline asm
	fma.rn.f32 %f26408, %f26406, %f49156, %f26402;
	// end inline asm
	// begin inline asm
	sin.approx.f32  %f26412, %f26408;
	// end inline asm
	// begin inline asm
	fma.rn.f32 %f26414, %f26412, %f49156, %f26408;
	// end inline asm
	// begin inline asm
	sin.approx.f32  %f26418, %f26414;
	// end inline asm
	// begin inline asm
	fma.rn.f32 %f26420, %f26418, %f49156, %f26414;
	// end inline asm
	// begin inline asm
	sin.approx.f32  %f26424, %f26420;
	// end inline asm
	// begin inline asm
	fma.rn.f32 %f26426, %f26424, %f49156, %f26420;
	// end inline asm
	// begin inline asm
	sin.approx.f32  %f26430, %f26426;
	// end inline asm
	// begin inline asm
	fma.rn.f32 %f26432, %f26430, %f49156, %f26426;
	// end inline asm
	// begin inline asm
	sin.approx.f32  %f26436, %f26432;
	// end inline asm
	// begin inline asm
	fma.rn.f32 %f26438, %f26436, %f49156, %f26432;
	// end inline asm
	// begin inline asm
	sin.approx.f32  %f26442, %f26438;
	// end inline asm
	// begin inline asm
	fma.rn.f32 %f26444, %f26442, %f49156, %f26438;
	// end inline asm
	// begin inline asm
	sin.approx.f32  %f26448, %f26444;
	// end inline asm
	// begin inline asm
	fma.rn.f32 %f26450, %f26448, %f49156, %f26444;
	// end inline asm
	// begin inline asm
	sin.approx.f32  %f26454, %f26450;
	// end inline asm
	// begin inline asm
	fma.rn.f32 %f26456, %f26454, %f49156, %f26450;
	// end inline asm
	// begin inline asm
	sin.approx.f32  %f26460, %f26456;
	// end inline asm
	// begin inline asm
	fma.rn.f32 %f26462, %f26460, %f49156, %f26456;
	// end inline asm
	// begin inline asm
	sin.approx.f32  %f26466, %f26462;
	// end inline asm
	// begin inline asm
	fma.rn.f32 %f26468, %f26466, %f49156, %f26462;
	// end inline asm
	// begin inline asm
	sin.approx.f32  %f26472, %f26468;
	// end inline asm
	// begin inline asm
	fma.rn.f32 %f26474, %f26472, %f49156, %f26468;
	// end inline asm
	// begin inline asm
	sin.approx.f32  %f26478, %f26474;
	// end inline asm
	// begin inline asm
	fma.rn.f32 %f26480, %f26478, %f49156, %f26474;
	// end inline asm
	// begin inline asm
	sin.approx.f32  %f26484, %f26480;
	// end inline asm
	// begin inline asm
	fma.rn.f32 %f26486, %f26484, %f49156, %f26480;
	// end inline asm
	// begin inline asm
	sin.approx.f32  %f26490, %f26486;
	// end inline asm
	// begin inline asm
	fma.rn.f32 %f26492, %f26490, %f49156, %f26486;
	// end inline asm
	// begin inline asm
	sin.approx.f32  %f26496, %f26492;
	// end inline asm
	// begin inline asm
	fma.rn.f32 %f26498, %f26496, %f49156, %f26492;
	// end inline asm
	// begin inline asm
	sin.approx.f32  %f26502, %f26498;
	// end inline asm
	// begin inline asm
	fma.rn.f32 %f26504, %f26502, %f49156, %f26498;
	// end inline asm
	// begin inline asm
	sin.approx.f32  %f26508, %f26504;
	// end inline asm
	// begin inline asm
	fma.rn.f32 %f26510, %f26508, %f49156, %f26504;
	// end inline asm
	// begin inline asm
	sin.approx.f32  %f26514, %f26510;
	// end inline asm
	// begin inline asm
	fma.rn.f32 %f26516, %f26514, %f49156, %f26510;
	// end inline asm
	// begin inline asm
	sin.approx.f32  %f26520, %f26516;
	// end inline asm
	// begin inline asm
	fma.rn.f32 %f26522, %f26520, %f49156, %f26516;
	// end inline asm
	// begin inline asm
	sin.approx.f32  %f26526, %f26522;
	// end inline asm
	// begin inline asm
	fma.rn.f32 %f26528, %f26526, %f49156, %f26522;
	// end inline asm
	// begin inline asm
	sin.approx.f32  %f26532, %f26528;
	// end inline asm
	// begin inline asm
	fma.rn.f32 %f26534, %f26532, %f49156, %f26528;
	// end inline asm
	// begin inline asm
	sin.approx.f32  %f26538, %f26534;
	// end inline asm
	// begin inline asm
	fma.rn.f32 %f26540, %f26538, %f49156, %f26534;
	// end inline asm
	// begin inline asm
	sin.approx.f32  %f26544, %f26540;
	// end inline asm
	// begin inline asm
	fma.rn.f32 %f26546, %f26544, %f49156, %f26540;
	// end inline asm
	// begin inline asm
	sin.approx.f32  %f26550, %f26546;
	// end inline asm
	// begin inline asm
	fma.rn.f32 %f26552, %f26550, %f49156, %f26546;
	// end inline asm
	// begin inline asm
	sin.approx.f32  %f26556, %f26552;
	// end inline asm
	// begin inline asm
	fma.rn.f32 %f26558, %f26556, %f49156, %f26552;
	// end inline asm
	// begin inline asm
	sin.approx.f32  %f26562, %f26558;
	// end inline asm
	// begin inline asm
	fma.rn.f32 %f26564, %f26562, %f49156, %f26558;
	// end inline asm
	// begin inline asm
	sin.approx.f32  %f26568, %f26564;
	// end inline asm
	// begin inline asm
	fma.rn.f32 %f26570, %f26568, %f49156, %f26564;
	// end inline asm
	// begin inline asm
	sin.approx.f32  %f26574, %f26570;
	// end inline asm
	// begin inline asm
	fma.rn.f32 %f26576, %f26574, %f49156, %f26570;
	// end inline asm
	// begin inline asm
	sin.approx.f32  %f26580, %f26576;
	// end inline asm
	// begin inline asm
	fma.rn.f32 %f26582, %f26580, %f49156, %f26576;
	// end inline asm
	// begin inline asm
	sin.approx.f32  %f26586, %f26582;
	// end inline asm
	// begin inline asm
	fma.rn.f32 %f26588, %f26586, %f49156, %f26582;
	// end inline asm
	// begin inline asm
	sin.approx.f32  %f26592, %f26588;
	// end inline asm
	// begin inline asm
	fma.rn.f32 %f26594, %f26592, %f49156, %f26588;
	// end inline asm
	// begin inline asm
	sin.approx.f32  %f26598, %f26594;
	// end inline asm
	// begin inline asm
	fma.rn.f32 %f26600, %f26598, %f49156, %f26594;
	// end inline asm
	// begin inline asm
	sin.approx.f32  %f26604, %f26600;
	// end inline asm
	// begin inline asm
	fma.rn.f32 %f26606, %f26604, %f49156, %f26600;
	// end inline asm
	// begin inline asm
	sin.approx.f32  %f26610, %f26606;
	// end inline asm
	// begin inline asm
	fma.rn.f32 %f26612, %f26610, %f49156, %f26606;
	// end inline asm
	// begin inline asm
	sin.approx.f32  %f26616, %f26612;
	// end inline asm
	// begin inline asm
	fma.rn.f32 %f26618, %f26616, %f49156, %f26612;
	// end inline asm
	// begin inline asm
	sin.approx.f32  %f26622, %f26618;
	// end inline asm
	// begin inline asm
	fma.rn.f32 %f26624, %f26622, %f49156, %f26618;
	// end inline asm
	// begin inline asm
	sin.approx.f32  %f26628, %f26624;
	// end inline asm
	// begin inline asm
	fma.rn.f32 %f26630, %f26628, %f49156, %f26624;
	// end inline asm
	// begin inline asm
	sin.approx.f32  %f26634, %f26630;
	// end inline asm
	// begin inline asm
	fma.rn.f32 %f26636, %f26634, %f49156, %f26630;
	// end inline asm
	// begin inline asm
	sin.approx.f32  %f26640, %f26636;
	// end inline asm
	// begin inline asm
	fma.rn.f32 %f26642, %f26640, %f49156, %f26636;
	// end inline asm
	// begin inline asm
	sin.approx.f32  %f26646, %f26642;
	// end inline asm
	// begin inline asm
	fma.rn.f32 %f26648, %f26646, %f49156, %f26642;
	// end inline asm
	// begin inline asm
	sin.approx.f32  %f26652, %f26648;
	// end inline asm
	// begin inline asm
	fma.rn.f32 %f26654, %f26652, %f49156, %f26648;
	// end inline asm
	// begin inline asm
	sin.approx.f32  %f26658, %f26654;
	// end inline asm
	// begin inline asm
	fma.rn.f32 %f26660, %f26658, %f49156, %f26654;
	// end inline asm
	// begin inline asm
	sin.approx.f32  %f26664, %f26660;
	// end inline asm
	// begin inline asm
	fma.rn.f32 %f26666, %f26664, %f49156, %f26660;
	// end inline asm
	// begin inline asm
	sin.approx.f32  %f26670, %f26666;
	// end inline asm
	// begin inline asm
	fma.rn.f32 %f26672, %f26670, %f49156, %f26666;
	// end inline asm
	// begin inline asm
	sin.approx.f32  %f26676, %f26672;
	// end inline asm
	// begin inline asm
	fma.rn.f32 %f26678, %f26676, %f49156, %f26672;
	// end inline asm
	// begin inline asm
	sin.approx.f32  %f26682, %f26678;
	// end inline asm
	// begin inline asm
	fma.rn.f32 %f26684, %f26682, %f49156, %f26678;
	// end inline asm
	// begin inline asm
	sin.approx.f32  %f26688, %f26684;
	// end inline asm
	// begin inline asm
	fma.rn.f32 %f26690, %f26688, %f49156, %f26684;
	// end inline asm
	// begin inline asm
	sin.approx.f32  %f26694, %f26690;
	// end inline asm
	// begin inline asm
	fma.rn.f32 %f26696, %f26694, %f49156, %f26690;
	// end inline asm
	// begin inline asm
	sin.approx.f32  %f26700, %f26696;
	// end inline asm
	// begin inline asm
	fma.rn.f32 %f26702, %f26700, %f49156, %f26696;
	// end inline asm
	// begin inline asm
	sin.approx.f32  %f26706, %f26702;
	// end inline asm
	// begin inline asm
	fma.rn.f32 %f26708, %f26706, %f49156, %f26702;
	// end inline asm
	// begin inline asm
	sin.approx.f32  %f26712, %f26708;
	// end inline asm
	// begin inline asm
	fma.rn.f32 %f26714, %f26712, %f49156, %f26708;
	// end inline asm
	// begin inline asm
	sin.approx.f32  %f26718, %f26714;
	// end inline asm
	// begin inline asm
	fma.rn.f32 %f26720, %f26718, %f49156, %f26714;
	// end inline asm
	// begin inline asm
	sin.approx.f32  %f26724, %f26720;
	// end inline asm
	// begin inline asm
	fma.rn.f32 %f26726, %f26724, %f49156, %f26720;
	// end inline asm
	// begin inline asm
	sin.approx.f32  %f26730, %f26726;
	// end inline asm
	// begin inline asm
	fma.rn.f32 %f26732, %f26730, %f49156, %f26726;
	// end inline asm
	// begin inline asm
	sin.approx.f32  %f26736, %f26732;
	// end inline asm
	// begin inline asm
	fma.rn.f32 %f26738, %f26736, %f49156, %f26732;
	// end inline asm
	// begin inline asm
	sin.approx.f32  %f26742, %f26738;
	// end inline asm
	// begin inline asm
	fma.rn.f32 %f26744, %f26742, %f49156, %f26738;
	// end inline asm
	// begin inline asm
	sin.approx.f32  %f26748, %f26744;
	// end inline asm
	// begin inline asm
	fma.rn.f32 %f26750, %f26748, %f49156, %f26744;
	// end inline asm
	// begin inline asm
	sin.approx.f32  %f26754, %f26750;
	// end inline asm
	// begin inline asm
	fma.rn.f32 %f26756, %f26754, %f49156, %f26750;
	// end inline asm
	// begin inline asm
	sin.approx.f32  %f26760, %f26756;
	// end inline asm
	// begin inline asm
	fma.rn.f32 %f26762, %f26760, %f49156, %f26756;
	// end inline asm
	// begin inline asm
	sin.approx.f32  %f26766, %f26762;
	// end inline asm
	// begin inline asm
	fma.rn.f32 %f26768, %f26766, %f49156, %f26762;
	// end inline asm
	// begin inline asm
	sin.approx.f32  %f26772, %f26768;
	// end inline asm
	// begin inline asm
	fma.rn.f32 %f26774, %f26772, %f49156, %f26768;
	// end inline asm
	// begin inline asm
	sin.approx.f32  %f26778, %f26774;
	// end inline asm
	// begin inline asm
	fma.rn.f32 %f26780, %f26778, %f49156, %f26774;
	// end inline asm
	// begin inline asm
	sin.approx.f32  %f26784, %f26780;
	// end inline asm
	// begin inline asm
	fma.rn.f32 %f26786, %f26784, %f49156, %f26780;
	// end inline asm
	// begin inline asm
	sin.approx.f32  %f26790, %f26786;
	// end inline asm
	// begin inline asm
	fma.rn.f32 %f26792, %f26790, %f49156, %f26786;
	// end inline asm
	// begin inline asm
	sin.approx.f32  %f26796, %f26792;
	// end inline asm
	// begin inline asm
	fma.rn.f32 %f26798, %f26796, %f49156, %f26792;
	// end inline asm
	// begin inline asm
	sin.approx.f32  %f26802, %f26798;
	// end inline asm
	// begin inline asm
	fma.rn.f32 %f26804, %f26802, %f49156, %f26798;
	// end inline asm
	// begin inline asm
	sin.approx.f32  %f26808, %f26804;
	// end inline asm
	// begin inline asm
	fma.rn.f32 %f26810, %f26808, %f49156, %f26804;
	// end inline asm
	// begin inline asm
	sin.approx.f32  %f26814, %f26810;
	// end inline asm
	// begin inline asm
	fma.rn.f32 %f26816, %f26814, %f49156, %f26810;
	// end inline asm
	// begin inline asm
	sin.approx.f32  %f26820, %f26816;
	// end inline asm
	// begin inline asm
	fma.rn.f32 %f26822, %f26820, %f49156, %f26816;
	// end inline asm
	// begin inline asm
	sin.approx.f32  %f26826, %f26822;
	// end inline asm
	// begin inline asm
	fma.rn.f32 %f26828, %f26826, %f49156, %f26822;
	// end inline asm
	// begin inline asm
	sin.approx.f32  %f26832, %f26828;
	// end inline asm
	// begin inline asm
	fma.rn.f32 %f26834, %f26832, %f49156, %f26828;
	// end inline asm
	// begin inline asm
	sin.approx.f32  %f26838, %f26834;
	// end inline asm
	// begin inline asm
	fma.rn.f32 %f26840, %f26838, %f49156, %f26834;
	// end inline asm
	// begin inline asm
	sin.approx.f32  %f26844, %f26840;
	// end inline asm
	// begin inline asm
	fma.rn.f32 %f26846, %f26844, %f49156, %f26840;
	// end inline asm
	// begin inline asm
	sin.approx.f32  %f26850, %f26846;
	// end inline asm
	// begin inline asm
	fma.rn.f32 %f26852, %f26850, %f49156, %f26846;
	// end inline asm
	// begin inline asm
	sin.approx.f32  %f26856, %f26852;
	// end inline asm
	// begin inline asm
	fma.rn.f32 %f26858, %f26856, %f49156, %f26852;
	// end inline asm
	// begin inline asm
	sin.approx.f32  %f26862, %f26858;
	// end inline asm
	// begin inline asm
	fma.rn.f32 %f26864, %f26862, %f49156, %f26858;
	// end inline asm
	// begin inline asm
	sin.approx.f32  %f26868, %f26864;
	// end inline asm
	// begin inline asm
	fma.rn.f32 %f26870, %f26868, %f49156, %f26864;
	// end inline asm
	// begin inline asm
	sin.approx.f32  %f26874, %f26870;
	// end inline asm
	// begin inline asm
	fma.rn.f32 %f26876, %f26874, %f49156, %f26870;
	// end inline asm
	// begin inline asm
	sin.approx.f32  %f26880, %f26876;
	// end inline asm
	// begin inline asm
	fma.rn.f32 %f26882, %f26880, %f49156, %f26876;
	// end inline asm
	// begin inline asm
	sin.approx.f32  %f26886, %f26882;
	// end inline asm
	// begin inline asm
	fma.rn.f32 %f26888, %f26886, %f49156, %f26882;
	// end inline asm
	// begin inline asm
	sin.approx.f32  %f26892, %f26888;
	// end inline asm
	// begin inline asm
	fma.rn.f32 %f26894, %f26892, %f49156, %f26888;
	// end inline asm
	// begin inline asm
	sin.approx.f32  %f26898, %f26894;
	// end inline asm
	// begin inline asm
	fma.rn.f32 %f26900, %f26898, %f49156, %f26894;
	// end inline asm
	// begin inline asm
	sin.approx.f32  %f26904, %f26900;
	// end inline asm
	// begin inline asm
	fma.rn.f32 %f26906, %f26904, %f49156, %f26900;
	// end inline asm
	// begin inline asm
	sin.approx.f32  %f26910, %f26906;
	// end inline asm
	// begin inline asm
	fma.rn.f32 %f26912, %f26910, %f49156, %f26906;
	// end inline asm
	// begin inline asm
	sin.approx.f32  %f26916, %f26912;
	// end inline asm
	// begin inline asm
	fma.rn.f32 %f26918, %f26916, %f49156, %f26912;
	// end inline asm
	// begin inline asm
	sin.approx.f32  %f26922, %f26918;
	// end inline asm
	// begin inline asm
	fma.rn.f32 %f26924, %f26922, %f49156, %f26918;
	// end inline asm
	// begin inline asm
	sin.approx.f32  %f26928, %f26924;
	// end inline asm
	// begin inline asm
	fma.rn.f32 %f26930, %f26928, %f49156, %f26924;
	// end inline asm
	// begin inline asm
	sin.approx.f32  %f26934, %f26930;
	// end inline asm
	// begin inline asm
	fma.rn.f32 %f26936, %f26934, %f49156, %f26930;
	// end inline asm
	// begin inline asm
	sin.approx.f32  %f26940, %f26936;
	// end inline asm
	// begin inline asm
	fma.rn.f32 %f26942, %f26940, %f49156, %f26936;
	// end inline asm
	// begin inline asm
	sin.approx.f32  %f26946, %f26942;
	// end inline asm
	// begin inline asm
	fma.rn.f32 %f26948, %f26946, %f49156, %f26942;
	// end inline asm
	// begin inline asm
	sin.approx.f32  %f26952, %f26948;
	// end inline asm
	// begin inline asm
	fma.rn.f32 %f26954, %f26952, %f49156, %f26948;
	// end inline asm
	// begin inline asm
	sin.approx.f32  %f26958, %f26954;
	// end inline asm
	// begin inline asm
	fma.rn.f32 %f26960, %f26958, %f49156, %f26954;
	// end inline asm
	// begin inline asm
	sin.approx.f32  %f26964, %f26960;
	// end inline asm
	// begin inline asm
	fma.rn.f32 %f26966, %f26964, %f49156, %f26960;
	// end inline asm
	// begin inline asm
	sin.approx.f32  %f26970, %f26966;
	// end inline asm
	// begin inline asm
	fma.rn.f32 %f26972, %f26970, %f49156, %f26966;
	// end inline asm
	// begin inline asm
	sin.approx.f32  %f26976, %f26972;
	// end inline asm
	// begin inline asm
	fma.rn.f32 %f26978, %f26976, %f49156, %f26972;
	// end inline asm
	// begin inline asm
	sin.approx.f32  %f26982, %f26978;
	// end inline asm
	// begin inline asm
	fma.rn.f32 %f26984, %f26982, %f49156, %f26978;
	// end inline asm
	// begin inline asm
	sin.approx.f32  %f26988, %f26984;
	// end inline asm
	// begin inline asm
	fma.rn.f32 %f26990, %f26988, %f49156, %f26984;
	// end inline asm
	// begin inline asm
	sin.approx.f32  %f26994, %f26990;
	// end inline asm
	// begin inline asm
	fma.rn.f32 %f26996, %f26994, %f49156, %f26990;
	// end inline asm
	// begin inline asm
	sin.approx.f32  %f27000, %f26996;
	// end inline asm
	// begin inline asm
	fma.rn.f32 %f27002, %f27000, %f49156, %f26996;
	// end inline asm
	// begin inline asm
	sin.approx.f32  %f27006, %f27002;
	// end inline asm
	// begin inline asm
	fma.rn.f32 %f27008, %f27006, %f49156, %f27002;
	// end inline asm
	// begin inline asm
	sin.approx.f32  %f27012, %f27008;
	// end inline asm
	// begin inline asm
	fma.rn.f32 %f27014, %f27012, %f49156, %f27008;
	// end inline asm
	// begin inline asm
	sin.approx.f32  %f27018, %f27014;
	// end inline asm
	// begin inline asm
	fma.rn.f32 %f27020, %f27018, %f49156, %f27014;
	// end inline asm
	// begin inline asm
	sin.approx.f32  %f27024, %f27020;
	// end inline asm
	// begin inline asm
	fma.rn.f32 %f27026, %f27024, %f49156, %f27020;
	// end inline asm
	// begin inline asm
	sin.approx.f32  %f27030, %f27026;
	// end inline asm
	// begin inline asm
	fma.rn.f32 %f27032, %f27030, %f49156, %f27026;
	// end inline asm
	// begin inline asm
	sin.approx.f32  %f27036, %f27032;
	// end inline asm
	// begin inline asm
	fma.rn.f32 %f27038, %f27036, %f49156, %f27032;
	// end inline asm
	// begin inline asm
	sin.approx.f32  %f27042, %f27038;
	// end inline asm
	// begin inline asm
	fma.rn.f32 %f27044, %f27042, %f49156, %f27038;
	// end inline asm
	// begin inline asm
	sin.approx.f32  %f27048, %f27044;
	// end inline asm
	// begin inline asm
	fma.rn.f32 %f27050, %f27048, %f49156, %f27044;
	// end inline asm
	// begin inline asm
	sin.approx.f32  %f27054, %f27050;
	// end inline asm
	// begin inline asm
	fma.rn.f32 %f27056, %f27054, %f49156, %f27050;
	// end inline asm
	// begin inline asm
	sin.approx.f32  %f27060, %f27056;
	// end inline asm
	// begin inline asm
	fma.rn.f32 %f27062, %f27060, %f49156, %f27056;
	// end inline asm
	// begin inline asm
	sin.approx.f32  %f27066, %f27062;
	// end inline asm
	// begin inline asm
	fma.rn.f32 %f27068, %f27066, %f49156, %f27062;
	// end inline asm
	// begin inline asm
	sin.approx.f32  %f27072, %f27068;
	// end inline asm
	// begin inline asm
	fma.rn.f32 %f27074, %f27072, %f49156, %f27068;
	// end inline asm
	// begin inline asm
	sin.approx.f32  %f27078, %f27074;
	// end inline asm
	// begin inline asm
	fma.rn.f32 %f27080, %f27078, %f49156, %f27074;
	// end inline asm
	// begin inline asm
	sin.approx.f32  %f27084, %f27080;
	// end inline asm
	// begin inline asm
	fma.rn.f32 %f27086, %f27084, %f49156, %f27080;
	// end inline asm
	// begin inline asm
	sin.approx.f32  %f27090, %f27086;
	// end inline asm
	// begin inline asm
	fma.rn.f32 %f27092, %f27090, %f49156, %f27086;
	// end inline asm
	// begin inline asm
	sin.approx.f32  %f27096, %f27092;
	// end inline asm
	// begin inline asm
	fma.rn.f32 %f27098, %f27096, %f49156, %f27092;
	// end inline asm
	// begin inline asm
	sin.approx.f32  %f27102, %f27098;
	// end inline asm
	// begin inline asm
	fma.rn.f32 %f27104, %f27102, %f49156, %f27098;
	// end inline asm
	// begin inline asm
	sin.approx.f32  %f27108, %f27104;
	// end inline asm
	// begin inline asm
	fma.rn.f32 %f27110, %f27108, %f49156, %f27104;
	// end inline asm
	// begin inline asm
	sin.approx.f32  %f27114, %f27110;
	// end inline asm
	// begin inline asm
	fma.rn.f32 %f27116, %f27114, %f49156, %f27110;
	// end inline asm
	// begin inline asm
	sin.approx.f32  %f27120, %f27116;
	// end inline asm
	// begin inline asm
	fma.rn.f32 %f27122, %f27120, %f49156, %f27116;
	// end inline asm
	// begin inline asm
	sin.approx.f32  %f27126, %f27122;
	// end inline asm
	// begin inline asm
	fma.rn.f32 %f27128, %f27126, %f49156, %f27122;
	// end inline asm
	// begin inline asm
	sin.approx.f32  %f27132, %f27128;
	// end inline asm
	// begin inline asm
	fma.rn.f32 %f27134, %f27132, %f49156, %f27128;
	// end inline asm
	// begin inline asm
	sin.approx.f32  %f27138, %f27134;
	// end inline asm
	// begin inline asm
	fma.rn.f32 %f27140, %f27138, %f49156, %f27134;
	// end inline asm
	// begin inline asm
	sin.approx.f32  %f27144, %f27140;
	// end inline asm
	// begin inline asm
	fma.rn.f32 %f27146, %f27144, %f49156, %f27140;
	// end inline asm
	// begin inline asm
	sin.approx.f32  %f27150, %f27146;
	// end inline asm
	// begin inline asm
	fma.rn.f32 %f27152, %f27150, %f49156, %f27146;
	// end inline asm
	// begin inline asm
	sin.approx.f32  %f27156, %f27152;
	// end inline asm
	// begin inline asm
	fma.rn.f32 %f27158, %f27156, %f49156, %f27152;
	// end inline asm
	// begin inline asm
	sin.approx.f32  %f27162, %f27158;
	// end inline asm
	// begin inline asm
	fma.rn.f32 %f27164, %f27162, %f49156, %f27158;
	// end inline asm
	// begin inline asm
	sin.approx.f32  %f27168, %f27164;
	// end inline asm
	// begin inline asm
	fma.rn.f32 %f27170, %f27168, %f49156, %f27164;
	// end inline asm
	// begin inline asm
	sin.approx.f32  %f27174, %f27170;
	// end inline asm
	// begin inline asm
	fma.rn.f32 %f27176, %f27174, %f49156, %f27170;
	// end inline asm
	// begin inline asm
	sin.approx.f32  %f27180, %f27176;
	// end inline asm
	// begin inline asm
	fma.rn.f32 %f27182, %f27180, %f49156, %f27176;
	// end inline asm
	// begin inline asm
	sin.approx.f32  %f27186, %f27182;
	// end inline asm
	// begin inline asm
	fma.rn.f32 %f27188, %f27186, %f49156, %f27182;
	// end inline asm
	// begin inline asm
	sin.approx.f32  %f27192, %f27188;
	// end inline asm
	// begin inline asm
	fma.rn.f32 %f27194, %f27192, %f49156, %f27188;
	// end inline asm
	// begin inline asm
	sin.approx.f32  %f27198, %f27194;
	// end inline asm
	// begin inline asm
	fma.rn.f32 %f27200, %f27198, %f49156, %f27194;
	// end inline asm
	// begin inline asm
	sin.approx.f32  %f27204, %f27200;
	// end inline asm
	// begin inline asm
	fma.rn.f32 %f27206, %f27204, %f49156, %f27200;
	// end inline asm
	// begin inline asm
	sin.approx.f32  %f27210, %f27206;
	// end inline asm
	// begin inline asm
	fma.rn.f32 %f27212, %f27210, %f49156, %f27206;
	// end inline asm
	// begin inline asm
	sin.approx.f32  %f27216, %f27212;
	// end inline asm
	// begin inline asm
	fma.rn.f32 %f27218, %f27216, %f49156, %f27212;
	// end inline asm
	// begin inline asm
	sin.approx.f32  %f27222, %f27218;
	// end inline asm
	// begin inline asm
	fma.rn.f32 %f27224, %f27222, %f49156, %f27218;
	// end inline asm
	// begin inline asm
	sin.approx.f32  %f27228, %f27224;
	// end inline asm
	// begin inline asm
	fma.rn.f32 %f27230, %f27228, %f49156, %f27224;
	// end inline asm
	// begin inline asm
	sin.approx.f32  %f27234, %f27230;
	// end inline asm
	// begin inline asm
	fma.rn.f32 %f27236, %f27234, %f49156, %f27230;
	// end inline asm
	// begin inline asm
	sin.approx.f32  %f27240, %f27236;
	// end inline asm
	// begin inline asm
	fma.rn.f32 %f27242, %f27240, %f49156, %f27236;
	// end inline asm
	// begin inline asm
	sin.approx.f32  %f27246, %f27242;
	// end inline asm
	// begin inline asm
	fma.rn.f32 %f27248, %f27246, %f49156, %f27242;
	// end inline asm
	// begin inline asm
	sin.approx.f32  %f27252, %f27248;
	// end inline asm
	// begin inline asm
	fma.rn.f32 %f27254, %f27252, %f49156, %f27248;
	// end inline asm
	// begin inline asm
	sin.approx.f32  %f27258, %f27254;
	// end inline asm
	// begin inline asm
	fma.rn.f32 %f27260, %f27258, %f49156, %f27254;
	// end inline asm
	// begin inline asm
	sin.approx.f32  %f27264, %f27260;
	// end inline asm
	// begin inline asm
	fma.rn.f32 %f27266, %f27264, %f49156, %f27260;
	// end inline asm
	// begin inline asm
	sin.approx.f32  %f27270, %f27266;
	// end inline asm
	// begin inline asm
	fma.rn.f32 %f27272, %f27270, %f49156, %f27266;
	// end inline asm
	// begin inline asm
	sin.approx.f32  %f27276, %f27272;
	// end inline asm
	// begin inline asm
	fma.rn.f32 %f27278, %f27276, %f49156, %f27272;
	// end inline asm
	// begin inline asm
	sin.approx.f32  %f27282, %f27278;
	// end inline asm
	// begin inline asm
	fma.rn.f32 %f27284, %f27282, %f49156, %f27278;
	// end inline asm
	// begin inline asm
	sin.approx.f32  %f27288, %f27284;
	// end inline asm
	// begin inline asm
	fma.rn.f32 %f27290, %f27288, %f49156, %f27284;
	// end inline asm
	// begin inline asm
	sin.approx.f32  %f27294, %f27290;
	// end inline asm
	// begin inline asm
	fma.rn.f32 %f27296, %f27294, %f49156, %f27290;
	// end inline asm
	// begin inline asm
	sin.approx.f32  %f27300, %f27296;
	// end inline asm
	// begin inline asm
	fma.rn.f32 %f27302, %f27300, %f49156, %f27296;
	// end inline asm
	// begin inline asm
	sin.approx.f32  %f27306, %f27302;
	// end inline asm
	// begin inline asm
	fma.rn.f32 %f27308, %f27306, %f49156, %f27302;
	// end inline asm
	// begin inline asm
	sin.approx.f32  %f27312, %f27308;
	// end inline asm
	// begin inline asm
	fma.rn.f32 %f27314, %f27312, %f49156, %f27308;
	// end inline asm
	// begin inline asm
	sin.approx.f32  %f27318, %f27314;
	// end inline asm
	// begin inline asm
	fma.rn.f32 %f27320, %f27318, %f49156, %f27314;
	// end inline asm
	// begin inline asm
	sin.approx.f32  %f27324, %f27320;
	// end inline asm
	// begin inline asm
	fma.rn.f32 %f27326, %f27324, %f49156, %f27320;
	// end inline asm
	// begin inline asm
	sin.approx.f32  %f27330, %f27326;
	// end inline asm
	// begin inline asm
	fma.rn.f32 %f27332, %f27330, %f49156, %f27326;
	// end inline asm
	// begin inline asm
	sin.approx.f32  %f27336, %f27332;
	// end inline asm
	// begin inline asm
	fma.rn.f32 %f27338, %f27336, %f49156, %f27332;
	// end inline asm
	// begin inline asm
	sin.approx.f32  %f27342, %f27338;
	// end inline asm
	// begin inline asm
	fma.rn.f32 %f27344, %f27342, %f49156, %f27338;
	// end inline asm
	// begin inline asm
	sin.approx.f32  %f27348, %f27344;
	// end inline asm
	// begin inline asm
	fma.rn.f32 %f27350, %f27348, %f49156, %f27344;
	// end inline asm
	// begin inline asm
	sin.approx.f32  %f27354, %f27350;
	// end inline asm
	// begin inline asm
	fma.rn.f32 %f27356, %f27354, %f49156, %f27350;
	// end inline asm
	// begin inline asm
	sin.approx.f32  %f27360, %f27356;
	// end inline asm
	// begin inline asm
	fma.rn.f32 %f27362, %f27360, %f49156, %f27356;
	// end inline asm
	// begin inline asm
	sin.approx.f32  %f27366, %f27362;
	// end inline asm
	// begin inline asm
	fma.rn.f32 %f27368, %f27366, %f49156, %f27362;
	// end inline asm
	// begin inline asm
	sin.approx.f32  %f27372, %f27368;
	// end inline asm
	// begin inline asm
	fma.rn.f32 %f27374, %f27372, %f49156, %f27368;
	// end inline asm
	// begin inline asm
	sin.approx.f32  %f27378, %f27374;
	// end inline asm
	// begin inline asm
	fma.rn.f32 %f27380, %f27378, %f49156, %f27374;
	// end inline asm
	// begin inline asm
	sin.approx.f32  %f27384, %f27380;
	// end inline asm
	// begin inline asm
	fma.rn.f32 %f27386, %f27384, %f49156, %f27380;
	// end inline asm
	// begin inline asm
	sin.approx.f32  %f27390, %f27386;
	// end inline asm
	// begin inline asm
	fma.rn.f32 %f27392, %f27390, %f49156, %f27386;
	// end inline asm
	// begin inline asm
	sin.approx.f32  %f27396, %f27392;
	// end inline asm
	// begin inline asm
	fma.rn.f32 %f27398, %f27396, %f49156, %f27392;
	// end inline asm
	// begin inline asm
	sin.approx.f32  %f27402, %f27398;
	// end inline asm
	// begin inline asm
	fma.rn.f32 %f27404, %f27402, %f49156, %f27398;
	// end inline asm
	// begin inline asm
	sin.approx.f32  %f27408, %f27404;
	// end inline asm
	// begin inline asm
	fma.rn.f32 %f27410, %f27408, %f49156, %f27404;
	// end inline asm
	// begin inline asm
	sin.approx.f32  %f27414, %f27410;
	// end inline asm
	// begin inline asm
	fma.rn.f32 %f27416, %f27414, %f49156, %f27410;
	// end inline asm
	// begin inline asm
	sin.approx.f32  %f27420, %f27416;
	// end inline asm
	// begin inline asm
	fma.rn.f32 %f27422, %f27420, %f49156, %f27416;
	// end inline asm
	// begin inline asm
	sin.approx.f32  %f27426, %f27422;
	// end inline asm
	// begin inline asm
	fma.rn.f32 %f27428, %f27426, %f49156, %f27422;
	// end inline asm
	// begin inline asm
	sin.approx.f32  %f27432, %f27428;
	// end inline asm
	// begin inline asm
	fma.rn.f32 %f27434, %f27432, %f49156, %f27428;
	// end inline asm
	// begin inline asm
	sin.approx.f32  %f27438, %f27434;
	// end inline asm
	// begin inline asm
	fma.rn.f32 %f27440, %f27438, %f49156, %f27434;
	// end inline asm
	// begin inline asm
	sin.approx.f32  %f27444, %f27440;
	// end inline asm
	// begin inline asm
	fma.rn.f32 %f27446, %f27444, %f49156, %f27440;
	// end inline asm
	// begin inline asm
	sin.approx.f32  %f27450, %f27446;
	// end inline asm
	// begin inline asm
	fma.rn.f32 %f27452, %f27450, %f49156, %f27446;
	// end inline asm
	// begin inline asm
	sin.approx.f32  %f27456, %f27452;
	// end inline asm
	// begin inline asm
	fma.rn.f32 %f27458, %f27456, %f49156, %f27452;
	// end inline asm
	// begin inline asm
	sin.approx.f32  %f27462, %f27458;
	// end inline asm
	// begin inline asm
	fma.rn.f32 %f27464, %f27462, %f49156, %f27458;
	// end inline asm
	// begin inline asm
	sin.approx.f32  %f27468, %f27464;
	// end inline asm
	// begin inline asm
	fma.rn.f32 %f27470, %f27468, %f49156, %f27464;
	// end inline asm
	// begin inline asm
	sin.approx.f32  %f27474, %f27470;
	// end inline asm
	// begin inline asm
	fma.rn.f32 %f27476, %f27474, %f49156, %f27470;
	// end inline asm
	// begin inline asm
	sin.approx.f32  %f27480, %f27476;
	// end inline asm
	// begin inline asm
	fma.rn.f32 %f27482, %f27480, %f49156, %f27476;
	// end inline asm
	// begin inline asm
	sin.approx.f32  %f27486, %f27482;
	// end inline asm
	// begin inline asm
	fma.rn.f32 %f27488, %f27486, %f49156, %f27482;
	// end inline asm
	// begin inline asm
	sin.approx.f32  %f27492, %f27488;
	// end inline asm
	// begin inline asm
	fma.rn.f32 %f27494, %f27492, %f49156, %f27488;
	// end inline asm
	// begin inline asm
	sin.approx.f32  %f27498, %f27494;
	// end inline asm
	// begin inline asm
	fma.rn.f32 %f27500, %f27498, %f49156, %f27494;
	// end inline asm
	// begin inline asm
	sin.approx.f32  %f27504, %f27500;
	// end inline asm
	// begin inline asm
	fma.rn.f32 %f27506, %f27504, %f49156, %f27500;
	// end inline asm
	// begin inline asm
	sin.approx.f32  %f27510, %f27506;
	// end inline asm
	// begin inline asm
	fma.rn.f32 %f27512, %f27510, %f49156, %f27506;
	// end inline asm
	// begin inline asm
	sin.approx.f32  %f27516, %f27512;
	// end inline asm
	// begin inline asm
	fma.rn.f32 %f27518, %f27516, %f49156, %f27512;
	// end inline asm
	// begin inline asm
	sin.approx.f32  %f27522, %f27518;
	// end inline asm
	// begin inline asm
	fma.rn.f32 %f27524, %f27522, %f49156, %f27518;
	// end inline asm
	// begin inline asm
	sin.approx.f32  %f27528, %f27524;
	// end inline asm
	// begin inline asm
	fma.rn.f32 %f27530, %f27528, %f49156, %f27524;
	// end inline asm
	// begin inline asm
	sin.approx.f32  %f27534, %f27530;
	// end inline asm
	// begin inline asm
	fma.rn.f32 %f27536, %f27534, %f49156, %f27530;
	// end inline asm
	// begin inline asm
	sin.approx.f32  %f27540, %f27536;
	// end inline asm
	// begin inline asm
	fma.rn.f32 %f27542, %f27540, %f49156, %f27536;
	// end inline asm
	// begin inline asm
	sin.approx.f32  %f27546, %f27542;
	// end inline asm
	// begin inline asm
	fma.rn.f32 %f27548, %f27546, %f49156, %f27542;
	// end inline asm
	// begin inline asm
	sin.approx.f32  %f27552, %f27548;
	// end inline asm
	// begin inline asm
	fma.rn.f32 %f27554, %f27552, %f49156, %f27548;
	// end inline asm
	// begin inline asm
	sin.approx.f32  %f27558, %f27554;
	// end inline asm
	// begin inline asm
	fma.rn.f32 %f27560, %f27558, %f49156, %f27554;
	// end inline asm
	// begin inline asm
	sin.approx.f32  %f27564, %f27560;
	// end inline asm
	// begin inline asm
	fma.rn.f32 %f27566, %f27564, %f49156, %f27560;
	// end inline asm
	// begin inline asm
	sin.approx.f32  %f27570, %f27566;
	// end inline asm
	// begin inline asm
	fma.rn.f32 %f27572, %f27570, %f49156, %f27566;
	// end inline asm
	// begin inline asm
	sin.approx.f32  %f27576, %f27572;
	// end inline asm
	// begin inline asm
	fma.rn.f32 %f27578, %f27576, %f49156, %f27572;
	// end inline asm
	// begin inline asm
	sin.approx.f32  %f27582, %f27578;
	// end inline asm
	// begin inline asm
	fma.rn.f32 %f27584, %f27582, %f49156, %f27578;
	// end inline asm
	// begin inline asm
	sin.approx.f32  %f27588, %f27584;
	// end inline asm
	// begin inline asm
	fma.rn.f32 %f27590, %f27588, %f49156, %f27584;
	// end inline asm
	// begin inline asm
	sin.approx.f32  %f27594, %f27590;
	// end inline asm
	// begin inline asm
	fma.rn.f32 %f27596, %f27594, %f49156, %f27590;
	// end inline asm
	// begin inline asm
	sin.approx.f32  %f27600, %f27596;
	// end inline asm
	// begin inline asm
	fma.rn.f32 %f27602, %f27600, %f49156, %f27596;
	// end inline asm
	// begin inline asm
	sin.approx.f32  %f27606, %f27602;
	// end inline asm
	// begin inline asm
	fma.rn.f32 %f27608, %f27606, %f49156, %f27602;
	// end inline asm
	// begin inline asm
	sin.approx.f32  %f27612, %f27608;
	// end inline asm
	// begin inline asm
	fma.rn.f32 %f27614, %f27612, %f49156, %f27608;
	// end inline asm
	// begin inline asm
	sin.approx.f32  %f27618, %f27614;
	// end inline asm
	// begin inline asm
	fma.rn.f32 %f27620, %f27618, %f49156, %f27614;
	// end inline asm
	// begin inline asm
	sin.approx.f32  %f27624, %f27620;
	// end inline asm
	// begin inline asm
	fma.rn.f32 %f27626, %f27624, %f49156, %f27620;
	// end inline asm
	// begin inline asm
	sin.approx.f32  %f27630, %f27626;
	// end inline asm
	// begin inline asm
	fma.rn.f32 %f27632, %f27630, %f49156, %f27626;
	// end inline asm
	// begin inline asm
	sin.approx.f32  %f27636, %f27632;
	// end inline asm
	// begin inline asm
	fma.rn.f32 %f27638, %f27636, %f49156, %f27632;
	// end inline asm
	// begin inline asm
	sin.approx.f32  %f27642, %f27638;
	// end inline asm
	// begin inline asm
	fma.rn.f32 %f27644, %f27642, %f49156, %f27638;
	// end inline asm
	// begin inline asm
	sin.approx.f32  %f27648, %f27644;
	// end inline asm
	// begin inline asm
	fma.rn.f32 %f27650, %f27648, %f49156, %f27644;
	// end inline asm
	// begin inline asm
	sin.approx.f32  %f27654, %f27650;
	// end inline asm
	// begin inline asm
	fma.rn.f32 %f27656, %f27654, %f49156, %f27650;
	// end inline asm
	// begin inline asm
	sin.approx.f32  %f27660, %f27656;
	// end inline asm
	// begin inline asm
	fma.rn.f32 %f27662, %f27660, %f49156, %f27656;
	// end inline asm
	// begin inline asm
	sin.approx.f32  %f27666, %f27662;
	// end inline asm
	// begin inline asm
	fma.rn.f32 %f27668, %f27666, %f49156, %f27662;
	// end inline asm
	// begin inline asm
	sin.approx.f32  %f27672, %f27668;
	// end inline asm
	// begin inline asm
	fma.rn.f32 %f27674, %f27672, %f49156, %f27668;
	// end inline asm
	// begin inline asm
	sin.approx.f32  %f27678, %f27674;
	// end inline asm
	// begin inline asm
	fma.rn.f32 %f27680, %f27678, %f49156, %f27674;
	// end inline asm
	// begin inline asm
	sin.approx.f32  %f27684, %f27680;
	// end inline asm
	// begin inline asm
	fma.rn.f32 %f27686, %f27684, %f49156, %f27680;
	// end inline asm
	// begin inline asm
	sin.approx.f32  %f27690, %f27686;
	// end inline asm
	// begin inline asm
	fma.rn.f32 %f27692, %f27690, %f49156, %f27686;
	// end inline asm
	// begin inline asm
	sin.approx.f32  %f27696, %f27692;
	// end inline asm
	// begin inline asm
	fma.rn.f32 %f27698, %f27696, %f49156, %f27692;
	// end inline asm
	// begin inline asm
	sin.approx.f32  %f27702, %f27698;
	// end inline asm
	// begin inline asm
	fma.rn.f32 %f27704, %f27702, %f49156, %f27698;
	// end inline asm
	// begin inline asm
	sin.approx.f32  %f27708, %f27704;
	// end inline asm
	// begin inline asm
	fma.rn.f32 %f27710, %f27708, %f49156, %f27704;
	// end inline asm
	// begin inline asm
	sin.approx.f32  %f27714, %f27710;
	// end inline asm
	// begin inline asm
	fma.rn.f32 %f27716, %f27714, %f49156, %f27710;
	// end inline asm
	// begin inline asm
	sin.approx.f32  %f27720, %f27716;
	// end inline asm
	// begin inline asm
	fma.rn.f32 %f27722, %f27720, %f49156, %f27716;
	// end inline asm
	// begin inline asm
	sin.approx.f32  %f27726, %f27722;
	// end inline asm
	// begin inline asm
	fma.rn.f32 %f27728, %f27726, %f49156, %f27722;
	// end inline asm
	// begin inline asm
	sin.approx.f32  %f27732, %f27728;
	// end inline asm
	// begin inline asm
	fma.rn.f32 %f27734, %f27732, %f49156, %f27728;
	// end inline asm
	// begin inline asm
	sin.approx.f32  %f27738, %f27734;
	// end inline asm
	// begin inline asm
	fma.rn.f32 %f27740, %f27738, %f49156, %f27734;
	// end inline asm
	// begin inline asm
	sin.approx.f32  %f27744, %f27740;
	// end inline asm
	// begin inline asm
	fma.rn.f32 %f27746, %f27744, %f49156, %f27740;
	// end inline asm
	// begin inline asm
	sin.approx.f32  %f27750, %f27746;
	// end inline asm
	// begin inline asm
	fma.rn.f32 %f27752, %f27750, %f49156, %f27746;
	// end inline asm
	// begin inline asm
	sin.approx.f32  %f27756, %f27752;
	// end inline asm
	// begin inline asm
	fma.rn.f32 %f27758, %f27756, %f49156, %f27752;
	// end inline asm
	// begin inline asm
	sin.approx.f32  %f27762, %f27758;
	// end inline asm
	// begin inline asm
	fma.rn.f32 %f27764, %f27762, %f49156, %f27758;
	// end inline asm
	// begin inline asm
	sin.approx.f32  %f27768, %f27764;
	// end inline asm
	// begin inline asm
	fma.rn.f32 %f27770, %f27768, %f49156, %f27764;
	// end inline asm
	// begin inline asm
	sin.approx.f32  %f27774, %f27770;
	// end inline asm
	// begin inline asm
	fma.rn.f32 %f27776, %f27774, %f49156, %f27770;
	// end inline asm
	// begin inline asm
	sin.approx.f32  %f27780, %f27776;
	// end inline asm
	// begin inline asm
	fma.rn.f32 %f27782, %f27780, %f49156, %f27776;
	// end inline asm
	// begin inline asm
	sin.approx.f32  %f27786, %f27782;
	// end inline asm
	// begin inline asm
	fma.rn.f32 %f27788, %f27786, %f49156, %f27782;
	// end inline asm
	// begin inline asm
	sin.approx.f32  %f27792, %f27788;
	// end inline asm
	// begin inline asm
	fma.rn.f32 %f27794, %f27792, %f49156, %f27788;
	// end inline asm
	// begin inline asm
	sin.approx.f32  %f27798, %f27794;
	// end inline asm
	// begin inline asm
	fma.rn.f32 %f27800, %f27798, %f49156, %f27794;
	// end inline asm
	// begin inline asm
	sin.approx.f32  %f27804, %f27800;
	// end inline asm
	// begin inline asm
	fma.rn.f32 %f27806, %f27804, %f49156, %f27800;
	// end inline asm
	// begin inline asm
	sin.approx.f32  %f27810, %f27806;
	// end inline asm
	// begin inline asm
	fma.rn.f32 %f27812, %f27810, %f49156, %f27806;
	// end inline asm
	// begin inline asm
	sin.approx.f32  %f27816, %f27812;
	// end inline asm
	// begin inline asm
	fma.rn.f32 %f27818, %f27816, %f49156, %f27812;
	// end inline asm
	// begin inline asm
	sin.approx.f32  %f27822, %f27818;
	// end inline asm
	// begin inline asm
	fma.rn.f32 %f27824, %f27822, %f49156, %f27818;
	// end inline asm
	// begin inline asm
	sin.approx.f32  %f27828, %f27824;
	// end inline asm
	// begin inline asm
	fma.rn.f32 %f27830, %f27828, %f49156, %f27824;
	// end inline asm
	// begin inline asm
	sin.approx.f32  %f27834, %f27830;
	// end inline asm
	// begin inline asm
	fma.rn.f32 %f27836, %f27834, %f49156, %f27830;
	// end inline asm
	// begin inline asm
	sin.approx.f32  %f27840, %f27836;
	// end inline asm
	// begin inline asm
	fma.rn.f32 %f27842, %f27840, %f49156, %f27836;
	// end inline asm
	// begin inline asm
	sin.approx.f32  %f27846, %f27842;
	// end inline asm
	// begin inline asm
	fma.rn.f32 %f27848, %f27846, %f49156, %f27842;
	// end inline asm
	// begin inline asm
	sin.approx.f32  %f27852, %f27848;
	// end inline asm
	// begin inline asm
	fma.rn.f32 %f27854, %f27852, %f49156, %f27848;
	// end inline asm
	// begin inline asm
	sin.approx.f32  %f27858, %f27854;
	// end inline asm
	// begin inline asm
	fma.rn.f32 %f27860, %f27858, %f49156, %f27854;
	// end inline asm
	// begin inline asm
	sin.approx.f32  %f27864, %f27860;
	// end inline asm
	// begin inline asm
	fma.rn.f32 %f27866, %f27864, %f49156, %f27860;
	// end inline asm
	// begin inline asm
	sin.approx.f32  %f27870, %f27866;
	// end inline asm
	// begin inline asm
	fma.rn.f32 %f27872, %f27870, %f49156, %f27866;
	// end inline asm
	// begin inline asm
	sin.approx.f32  %f27876, %f27872;
	// end inline asm
	// begin inline asm
	fma.rn.f32 %f27878, %f27876, %f49156, %f27872;
	// end inline asm
	// begin inline asm
	sin.approx.f32  %f27882, %f27878;
	// end inline asm
	// begin inline asm
	fma.rn.f32 %f27884, %f27882, %f49156, %f27878;
	// end inline asm
	// begin inline asm
	sin.approx.f32  %f27888, %f27884;
	// end inline asm
	// begin inline asm
	fma.rn.f32 %f27890, %f27888, %f49156, %f27884;
	// end inline asm
	// begin inline asm
	sin.approx.f32  %f27894, %f27890;
	// end inline asm
	// begin inline asm
	fma.rn.f32 %f27896, %f27894, %f49156, %f27890;
	// end inline asm
	// begin inline asm
	sin.approx.f32  %f27900, %f27896;
	// end inline asm
	// begin inline asm
	fma.rn.f32 %f27902, %f27900, %f49156, %f27896;
	// end inline asm
	// begin inline asm
	sin.approx.f32  %f27906, %f27902;
	// end inline asm
	// begin inline asm
	fma.rn.f32 %f27908, %f27906, %f49156, %f27902;
	// end inline asm
	// begin inline asm
	sin.approx.f32  %f27912, %f27908;
	// end inline asm
	// begin inline asm
	fma.rn.f32 %f27914, %f27912, %f49156, %f27908;
	// end inline asm
	// begin inline asm
	sin.approx.f32  %f27918, %f27914;
	// end inline asm
	// begin inline asm
	fma.rn.f32 %f27920, %f27918, %f49156, %f27914;
	// end inline asm
	// begin inline asm
	sin.approx.f32  %f27924, %f27920;
	// end inline asm
	// begin inline asm
	fma.rn.f32 %f27926, %f27924, %f49156, %f27920;
	// end inline asm
	// begin inline asm
	sin.approx.f32  %f27930, %f27926;
	// end inline asm
	// begin inline asm
	fma.rn.f32 %f27932, %f27930, %f49156, %f27926;
	// end inline asm
	// begin inline asm
	sin.approx.f32  %f27936, %f27932;
	// end inline asm
	// begin inline asm
	fma.rn.f32 %f27938, %f27936, %f49156, %f27932;
	// end inline asm
	// begin inline asm
	sin.approx.f32  %f27942, %f27938;
	// end inline asm
	// begin inline asm
	fma.rn.f32 %f27944, %f27942, %f49156, %f27938;
	// end inline asm
	// begin inline asm
	sin.approx.f32  %f27948, %f27944;
	// end inline asm
	// begin inline asm
	fma.rn.f32 %f27950, %f27948, %f49156, %f27944;
	// end inline asm
	// begin inline asm
	sin.approx.f32  %f27954, %f27950;
	// end inline asm
	// begin inline asm
	fma.rn.f32 %f27956, %f27954, %f49156, %f27950;
	// end inline asm
	// begin inline asm
	sin.approx.f32  %f27960, %f27956;
	// end inline asm
	// begin inline asm
	fma.rn.f32 %f27962, %f27960, %f49156, %f27956;
	// end inline asm
	// begin inline asm
	sin.approx.f32  %f27966, %f27962;
	// end inline asm
	// begin inline asm
	fma.rn.f32 %f27968, %f27966, %f49156, %f27962;
	// end inline asm
	// begin inline asm
	sin.approx.f32  %f27972, %f27968;
	// end inline asm
	// begin inline asm
	fma.rn.f32 %f27974, %f27972, %f49156, %f27968;
	// end inline asm
	// begin inline asm
	sin.approx.f32  %f27978, %f27974;
	// end inline asm
	// begin inline asm
	fma.rn.f32 %f27980, %f27978, %f49156, %f27974;
	// end inline asm
	// begin inline asm
	sin.approx.f32  %f27984, %f27980;
	// end inline asm
	// begin inline asm
	fma.rn.f32 %f27986, %f27984, %f49156, %f27980;
	// end inline asm
	// begin inline asm
	sin.approx.f32  %f27990, %f27986;
	// end inline asm
	// begin inline asm
	fma.rn.f32 %f27992, %f27990, %f49156, %f27986;
	// end inline asm
	// begin inline asm
	sin.approx.f32  %f27996, %f27992;
	// end inline asm
	// begin inline asm
	fma.rn.f32 %f27998, %f27996, %f49156, %f27992;
	// end inline asm
	// begin inline asm
	sin.approx.f32  %f28002, %f27998;
	// end inline asm
	// begin inline asm
	fma.rn.f32 %f28004, %f28002, %f49156, %f27998;
	// end inline asm
	// begin inline asm
	sin.approx.f32  %f28008, %f28004;
	// end inline asm
	// begin inline asm
	fma.rn.f32 %f28010, %f28008, %f49156, %f28004;
	// end inline asm
	// begin inline asm
	sin.approx.f32  %f28014, %f28010;
	// end inline asm
	// begin inline asm
	fma.rn.f32 %f28016, %f28014, %f49156, %f28010;
	// end inline asm
	// begin inline asm
	sin.approx.f32  %f28020, %f28016;
	// end inline asm
	// begin inline asm
	fma.rn.f32 %f28022, %f28020, %f49156, %f28016;
	// end inline asm
	// begin inline asm
	sin.approx.f32  %f28026, %f28022;
	// end inline asm
	// begin inline asm
	fma.rn.f32 %f28028, %f28026, %f49156, %f28022;
	// end inline asm
	// begin inline asm
	sin.approx.f32  %f28032, %f28028;
	// end inline asm
	// begin inline asm
	fma.rn.f32 %f28034, %f28032, %f49156, %f28028;
	// end inline asm
	// begin inline asm
	sin.approx.f32  %f28038, %f28034;
	// end inline asm
	// begin inline asm
	fma.rn.f32 %f28040, %f28038, %f49156, %f28034;
	// end inline asm
	// begin inline asm
	sin.approx.f32  %f28044, %f28040;
	// end inline asm
	// begin inline asm
	fma.rn.f32 %f28046, %f28044, %f49156, %f28040;
	// end inline asm
	// begin inline asm
	sin.approx.f32  %f28050, %f28046;
	// end inline asm
	// begin inline asm
	fma.rn.f32 %f28052, %f28050, %f49156, %f28046;
	// end inline asm
	// begin inline asm
	sin.approx.f32  %f28056, %f28052;
	// end inline asm
	// begin inline asm
	fma.rn.f32 %f28058, %f28056, %f49156, %f28052;
	// end inline asm
	// begin inline asm
	sin.approx.f32  %f28062, %f28058;
	// end inline asm
	// begin inline asm
	fma.rn.f32 %f28064, %f28062, %f49156, %f28058;
	// end inline asm
	// begin inline asm
	sin.approx.f32  %f28068, %f28064;
	// end inline asm
	// begin inline asm
	fma.rn.f32 %f28070, %f28068, %f49156, %f28064;
	// end inline asm
	// begin inline asm
	sin.approx.f32  %f28074, %f28070;
	// end inline asm
	// begin inline asm
	fma.rn.f32 %f28076, %f28074, %f49156, %f28070;
	// end inline asm
	// begin inline asm
	sin.approx.f32  %f28080, %f28076;
	// end inline asm
	// begin inline asm
	fma.rn.f32 %f28082, %f28080, %f49156, %f28076;
	// end inline asm
	// begin inline asm
	sin.approx.f32  %f28086, %f28082;
	// end inline asm
	// begin inline asm
	fma.rn.f32 %f28088, %f28086, %f49156, %f28082;
	// end inline asm
	// begin inline asm
	sin.approx.f32  %f28092, %f28088;
	// end inline asm
	// begin inline asm
	fma.rn.f32 %f28094, %f28092, %f49156, %f28088;
	// end inline asm
	// begin inline asm
	sin.approx.f32  %f28098, %f28094;
	// end inline asm
	// begin inline asm
	fma.rn.f32 %f28100, %f28098, %f49156, %f28094;
	// end inline asm
	// begin inline asm
	sin.approx.f32  %f28104, %f28100;
	// end inline asm
	// begin inline asm
	fma.rn.f32 %f28106, %f28104, %f49156, %f28100;
	// end inline asm
	// begin inline asm
	sin.approx.f32  %f28110, %f28106;
	// end inline asm
	// begin inline asm
	fma.rn.f32 %f28112, %f28110, %f49156, %f28106;
	// end inline asm
	// begin inline asm
	sin.approx.f32  %f28116, %f28112;
	// end inline asm
	// begin inline asm
	fma.rn.f32 %f28118, %f28116, %f49156, %f28112;
	// end inline asm
	// begin inline asm
	sin.approx.f32  %f28122, %f28118;
	// end inline asm
	// begin inline asm
	fma.rn.f32 %f28124, %f28122, %f49156, %f28118;
	// end inline asm
	// begin inline asm
	sin.approx.f32  %f28128, %f28124;
	// end inline asm
	// begin inline asm
	fma.rn.f32 %f28130, %f28128, %f49156, %f28124;
	// end inline asm
	// begin inline asm
	sin.approx.f32  %f28134, %f28130;
	// end inline asm
	// begin inline asm
	fma.rn.f32 %f28136, %f28134, %f49156, %f28130;
	// end inline asm
	// begin inline asm
	sin.approx.f32  %f28140, %f28136;
	// end inline asm
	// begin inline asm
	fma.rn.f32 %f28142, %f28140, %f49156, %f28136;
	// end inline asm
	// begin inline asm
	sin.approx.f32  %f28146, %f28142;
	// end inline asm
	// begin inline asm
	fma.rn.f32 %f28148, %f28146, %f49156, %f28142;
	// end inline asm
	// begin inline asm
	sin.approx.f32  %f28152, %f28148;
	// end inline asm
	// begin inline asm
	fma.rn.f32 %f28154, %f28152, %f49156, %f28148;
	// end inline asm
	// begin inline asm
	sin.approx.f32  %f28158, %f28154;
	// end inline asm
	// begin inline asm
	fma.rn.f32 %f28160, %f28158, %f49156, %f28154;
	// end inline asm
	// begin inline asm
	sin.approx.f32  %f28164, %f28160;
	// end inline asm
	// begin inline asm
	fma.rn.f32 %f28166, %f28164, %f49156, %f28160;
	// end inline asm
	// begin inline asm
	sin.approx.f32  %f28170, %f28166;
	// end inline asm
	// begin inline asm
	fma.rn.f32 %f28172, %f28170, %f49156, %f28166;
	// end inline asm
	// begin inline asm
	sin.approx.f32  %f28176, %f28172;
	// end inline asm
	// begin inline asm
	fma.rn.f32 %f28178, %f28176, %f49156, %f28172;
	// end inline asm
	// begin inline asm
	sin.approx.f32  %f28182, %f28178;
	// end inline asm
	// begin inline asm
	fma.rn.f32 %f28184, %f28182, %f49156, %f28178;
	// end inline asm
	// begin inline asm
	sin.approx.f32  %f28188, %f28184;
	// end inline asm
	// begin inline asm
	fma.rn.f32 %f28190, %f28188, %f49156, %f28184;
	// end inline asm
	// begin inline asm
	sin.approx.f32  %f28194, %f28190;
	// end inline asm
	// begin inline asm
	fma.rn.f32 %f28196, %f28194, %f49156, %f28190;
	// end inline asm
	// begin inline asm
	sin.approx.f32  %f28200, %f28196;
	// end inline asm
	// begin inline asm
	fma.rn.f32 %f28202, %f28200, %f49156, %f28196;
	// end inline asm
	// begin inline asm
	sin.approx.f32  %f28206, %f28202;
	// end inline asm
	// begin inline asm
	fma.rn.f32 %f28208, %f28206, %f49156, %f28202;
	// end inline asm
	// begin inline asm
	sin.approx.f32  %f28212, %f28208;
	// end inline asm
	// begin inline asm
	fma.rn.f32 %f28214, %f28212, %f49156, %f28208;
	// end inline asm
	// begin inline asm
	sin.approx.f32  %f28218, %f28214;
	// end inline asm
	// begin inline asm
	fma.rn.f32 %f28220, %f28218, %f49156, %f28214;
	// end inline asm
	// begin inline asm
	sin.approx.f32  %f28224, %f28220;
	// end inline asm
	// begin inline asm
	fma.rn.f32 %f28226, %f28224, %f49156, %f28220;
	// end inline asm
	// begin inline asm
	sin.approx.f32  %f28230, %f28226;
	// end inline asm
	// begin inline asm
	fma.rn.f32 %f28232, %f28230, %f49156, %f28226;
	// end inline asm
	// begin inline asm
	sin.approx.f32  %f28236, %f28232;
	// end inline asm
	// begin inline asm
	fma.rn.f32 %f28238, %f28236, %f49156, %f28232;
	// end inline asm
	// begin inline asm
	sin.approx.f32  %f28242, %f28238;
	// end inline asm
	// begin inline asm
	fma.rn.f32 %f28244, %f28242, %f49156, %f28238;
	// end inline asm
	// begin inline asm
	sin.approx.f32  %f28248, %f28244;
	// end inline asm
	// begin inline asm
	fma.rn.f32 %f28250, %f28248, %f49156, %f28244;
	// end inline asm
	// begin inline asm
	sin.approx.f32  %f28254, %f28250;
	// end inline asm
	// begin inline asm
	fma.rn.f32 %f28256, %f28254, %f49156, %f28250;
	// end inline asm
	// begin inline asm
	sin.approx.f32  %f28260, %f28256;
	// end inline asm
	// begin inline asm
	fma.rn.f32 %f28262, %f28260, %f49156, %f28256;
	// end inline asm
	// begin inline asm
	sin.approx.f32  %f28266, %f28262;
	// end inline asm
	// begin inline asm
	fma.rn.f32 %f28268, %f28266, %f49156, %f28262;
	// end inline asm
	// begin inline asm
	sin.approx.f32  %f28272, %f28268;
	// end inline asm
	// begin inline asm
	fma.rn.f32 %f28274, %f28272, %f49156, %f28268;
	// end inline asm
	// begin inline asm
	sin.approx.f32  %f28278, %f28274;
	// end inline asm
	// begin inline asm
	fma.rn.f32 %f28280, %f28278, %f49156, %f28274;
	// end inline asm
	// begin inline asm
	sin.approx.f32  %f28284, %f28280;
	// end inline asm
	// begin inline asm
	fma.rn.f32 %f28286, %f28284, %f49156, %f28280;
	// end inline asm
	// begin inline asm
	sin.approx.f32  %f28290, %f28286;
	// end inline asm
	// begin inline asm
	fma.rn.f32 %f28292, %f28290, %f49156, %f28286;
	// end inline asm
	// begin inline asm
	sin.approx.f32  %f28296, %f28292;
	// end inline asm
	// begin inline asm
	fma.rn.f32 %f28298, %f28296, %f49156, %f28292;
	// end inline asm
	// begin inline asm
	sin.approx.f32  %f28302, %f28298;
	// end inline asm
	// begin inline asm
	fma.rn.f32 %f28304, %f28302, %f49156, %f28298;
	// end inline asm
	// begin inline asm
	sin.approx.f32  %f28308, %f28304;
	// end inline asm
	// begin inline asm
	fma.rn.f32 %f28310, %f28308, %f49156, %f28304;
	// end inline asm
	// begin inline asm
	sin.approx.f32  %f28314, %f28310;
	// end inline asm
	// begin inline asm
	fma.rn.f32 %f28316, %f28314, %f49156, %f28310;
	// end inline asm
	// begin inline asm
	sin.approx.f32  %f28320, %f28316;
	// end inline asm
	// begin inline asm
	fma.rn.f32 %f28322, %f28320, %f49156, %f28316;
	// end inline asm
	// begin inline asm
	sin.approx.f32  %f28326, %f28322;
	// end inline asm
	// begin inline asm
	fma.rn.f32 %f28328, %f28326, %f49156, %f28322;
	// end inline asm
	// begin inline asm
	sin.approx.f32  %f28332, %f28328;
	// end inline asm
	// begin inline asm
	fma.rn.f32 %f28334, %f28332, %f49156, %f28328;
	// end inline asm
	// begin inline asm
	sin.approx.f32  %f28338, %f28334;
	// end inline asm
	// begin inline asm
	fma.rn.f32 %f28340, %f28338, %f49156, %f28334;
	// end inline asm
	// begin inline asm
	sin.approx.f32  %f28344, %f28340;
	// end inline asm
	// begin inline asm
	fma.rn.f32 %f28346, %f28344, %f49156, %f28340;
	// end inline asm
	// begin inline asm
	sin.approx.f32  %f28350, %f28346;
	// end inline asm
	// begin inline asm
	fma.rn.f32 %f28352, %f28350, %f49156, %f28346;
	// end inline asm
	// begin inline asm
	sin.approx.f32  %f28356, %f28352;
	// end inline asm
	// begin inline asm
	fma.rn.f32 %f28358, %f28356, %f49156, %f28352;
	// end inline asm
	// begin inline asm
	sin.approx.f32  %f28362, %f28358;
	// end inline asm
	// begin inline asm
	fma.rn.f32 %f28364, %f28362, %f49156, %f28358;
	// end inline asm
	// begin inline asm
	sin.approx.f32  %f28368, %f28364;
	// end inline asm
	// begin inline asm
	fma.rn.f32 %f28370, %f28368, %f49156, %f28364;
	// end inline asm
	// begin inline asm
	sin.approx.f32  %f28374, %f28370;
	// end inline asm
	// begin inline asm
	fma.rn.f32 %f28376, %f28374, %f49156, %f28370;
	// end inline asm
	// begin inline asm
	sin.approx.f32  %f28380, %f28376;
	// end inline asm
	// begin inline asm
	fma.rn.f32 %f28382, %f28380, %f49156, %f28376;
	// end inline asm
	// begin inline asm
	sin.approx.f32  %f28386, %f28382;
	// end inline asm
	// begin inline asm
	fma.rn.f32 %f28388, %f28386, %f49156, %f28382;
	// end inline asm
	// begin inline asm
	sin.approx.f32  %f28392, %f28388;
	// end inline asm
	// begin inline asm
	fma.rn.f32 %f28394, %f28392, %f49156, %f28388;
	// end inline asm
	// begin inline asm
	sin.approx.f32  %f28398, %f28394;
	// end inline asm
	// begin inline asm
	fma.rn.f32 %f28400, %f28398, %f49156, %f28394;
	// end inline asm
	// begin inline asm
	sin.approx.f32  %f28404, %f28400;
	// end inline asm
	// begin inline asm
	fma.rn.f32 %f28406, %f28404, %f49156, %f28400;
	// end inline asm
	// begin inline asm
	sin.approx.f32  %f28410, %f28406;
	// end inline asm
	// begin inline asm
	fma.rn.f32 %f28412, %f28410, %f49156, %f28406;
	// end inline asm
	// begin inline asm
	sin.approx.f32  %f28416, %f28412;
	// end inline asm
	// begin inline asm
	fma.rn.f32 %f28418, %f28416, %f49156, %f28412;
	// end inline asm
	// begin inline asm
	sin.approx.f32  %f28422, %f28418;
	// end inline asm
	// begin inline asm
	fma.rn.f32 %f28424, %f28422, %f49156, %f28418;
	// end inline asm
	// begin inline asm
	sin.approx.f32  %f28428, %f28424;
	// end inline asm
	// begin inline asm
	fma.rn.f32 %f28430, %f28428, %f49156, %f28424;
	// end inline asm
	// begin inline asm
	sin.approx.f32  %f28434, %f28430;
	// end inline asm
	// begin inline asm
	fma.rn.f32 %f28436, %f28434, %f49156, %f28430;
	// end inline asm
	// begin inline asm
	sin.approx.f32  %f28440, %f28436;
	// end inline asm
	// begin inline asm
	fma.rn.f32 %f28442, %f28440, %f49156, %f28436;
	// end inline asm
	// begin inline asm
	sin.approx.f32  %f28446, %f28442;
	// end inline asm
	// begin inline asm
	fma.rn.f32 %f28448, %f28446, %f49156, %f28442;
	// end inline asm
	// begin inline asm
	sin.approx.f32  %f28452, %f28448;
	// end inline asm
	// begin inline asm
	fma.rn.f32 %f28454, %f28452, %f49156, %f28448;
	// end inline asm
	// begin inline asm
	sin.approx.f32  %f28458, %f28454;
	// end inline asm
	// begin inline asm
	fma.rn.f32 %f28460, %f28458, %f49156, %f28454;
	// end inline asm
	// begin inline asm
	sin.approx.f32  %f28464, %f28460;
	// end inline asm
	// begin inline asm
	fma.rn.f32 %f28466, %f28464, %f49156, %f28460;
	// end inline asm
	// begin inline asm
	sin.approx.f32  %f28470, %f28466;
	// end inline asm
	// begin inline asm
	fma.rn.f32 %f28472, %f28470, %f49156, %f28466;
	// end inline asm
	// begin inline asm
	sin.approx.f32  %f28476, %f28472;
	// end inline asm
	// begin inline asm
	fma.rn.f32 %f28478, %f28476, %f49156, %f28472;
	// end inline asm
	// begin inline asm
	sin.approx.f32  %f28482, %f28478;
	// end inline asm
	// begin inline asm
	fma.rn.f32 %f28484, %f28482, %f49156, %f28478;
	// end inline asm
	// begin inline asm
	sin.approx.f32  %f28488, %f28484;
	// end inline asm
	// begin inline asm
	fma.rn.f32 %f28490, %f28488, %f49156, %f28484;
	// end inline asm
	// begin inline asm
	sin.approx.f32  %f28494, %f28490;
	// end inline asm
	// begin inline asm
	fma.rn.f32 %f28496, %f28494, %f49156, %f28490;
	// end inline asm
	// begin inline asm
	sin.approx.f32  %f28500, %f28496;
	// end inline asm
	// begin inline asm
	fma.rn.f32 %f28502, %f28500, %f49156, %f28496;
	// end inline asm
	// begin inline asm
	sin.approx.f32  %f28506, %f28502;
	// end inline asm
	// begin inline asm
	fma.rn.f32 %f28508, %f28506, %f49156, %f28502;
	// end inline asm
	// begin inline asm
	sin.approx.f32  %f28512, %f28508;
	// end inline asm
	// begin inline asm
	fma.rn.f32 %f28514, %f28512, %f49156, %f28508;
	// end inline asm
	// begin inline asm
	sin.approx.f32  %f28518, %f28514;
	// end inline asm
	// begin inline asm
	fma.rn.f32 %f28520, %f28518, %f49156, %f28514;
	// end inline asm
	// begin inline asm
	sin.approx.f32  %f28524, %f28520;
	// end inline asm
	// begin inline asm
	fma.rn.f32 %f28526, %f28524, %f49156, %f28520;
	// end inline asm
	// begin inline asm
	sin.approx.f32  %f28530, %f28526;
	// end inline asm
	// begin inline asm
	fma.rn.f32 %f28532, %f28530, %f49156, %f28526;
	// end inline asm
	// begin inline asm
	sin.approx.f32  %f28536, %f28532;
	// end inline asm
	// begin inline asm
	fma.rn.f32 %f28538, %f28536, %f49156, %f28532;
	// end inline asm
	// begin inline asm
	sin.approx.f32  %f28542, %f28538;
	// end inline asm
	// begin inline asm
	fma.rn.f32 %f28544, %f28542, %f49156, %f28538;
	// end inline asm
	// begin inline asm
	sin.approx.f32  %f28548, %f28544;
	// end inline asm
	// begin inline asm
	fma.rn.f32 %f28550, %f28548, %f49156, %f28544;
	// end inline asm
	// begin inline asm
	sin.approx.f32  %f28554, %f28550;
	// end inline asm
	// begin inline asm
	fma.rn.f32 %f28556, %f28554, %f49156, %f28550;
	// end inline asm
	// begin inline asm
	sin.approx.f32  %f28560, %f28556;
	// end inline asm
	// begin inline asm
	fma.rn.f32 %f28562, %f28560, %f49156, %f28556;
	// end inline asm
	// begin inline asm
	sin.approx.f32  %f28566, %f28562;
	// end inline asm
	// begin inline asm
	fma.rn.f32 %f28568, %f28566, %f49156, %f28562;
	// end inline asm
	// begin inline asm
	sin.approx.f32  %f28572, %f28568;
	// end inline asm
	// begin inline asm
	fma.rn.f32 %f28574, %f28572, %f49156, %f28568;
	// end inline asm
	// begin inline asm
	sin.approx.f32  %f28578, %f28574;
	// end inline asm
	// begin inline asm
	fma.rn.f32 %f28580, %f28578, %f49156, %f28574;
	// end inline asm
	// begin inline asm
	sin.approx.f32  %f28584, %f28580;
	// end inline asm
	// begin inline asm
	fma.rn.f32 %f28586, %f28584, %f49156, %f28580;
	// end inline asm
	// begin inline asm
	sin.approx.f32  %f28590, %f28586;
	// end inline asm
	// begin inline asm
	fma.rn.f32 %f28592, %f28590, %f49156, %f28586;
	// end inline asm
	// begin inline asm
	sin.approx.f32  %f28596, %f28592;
	// end inline asm
	// begin inline asm
	fma.rn.f32 %f28598, %f28596, %f49156, %f28592;
	// end inline asm
	// begin inline asm
	sin.approx.f32  %f28602, %f28598;
	// end inline asm
	// begin inline asm
	fma.rn.f32 %f28604, %f28602, %f49156, %f28598;
	// end inline asm
	// begin inline asm
	sin.approx.f32  %f28608, %f28604;
	// end inline asm
	// begin inline asm
	fma.rn.f32 %f28610, %f28608, %f49156, %f28604;
	// end inline asm
	// begin inline asm
	sin.approx.f32  %f28614, %f28610;
	// end inline asm
	// begin inline asm
	fma.rn.f32 %f28616, %f28614, %f49156, %f28610;
	// end inline asm
	// begin inline asm
	sin.approx.f32  %f28620, %f28616;
	// end inline asm
	// begin inline asm
	fma.rn.f32 %f28622, %f28620, %f49156, %f28616;
	// end inline asm
	// begin inline asm
	sin.approx.f32  %f28626, %f28622;
	// end inline asm
	// begin inline asm
	fma.rn.f32 %f28628, %f28626, %f49156, %f28622;
	// end inline asm
	// begin inline asm
	sin.approx.f32  %f28632, %f28628;
	// end inline asm
	// begin inline asm
	fma.rn.f32 %f28634, %f28632, %f49156, %f28628;
	// end inline asm
	// begin inline asm
	sin.approx.f32  %f28638, %f28634;
	// end inline asm
	// begin inline asm
	fma.rn.f32 %f28640, %f28638, %f49156, %f28634;
	// end inline asm
	// begin inline asm
	sin.approx.f32  %f28644, %f28640;
	// end inline asm
	// begin inline asm
	fma.rn.f32 %f28646, %f28644, %f49156, %f28640;
	// end inline asm
	// begin inline asm
	sin.approx.f32  %f28650, %f28646;
	// end inline asm
	// begin inline asm
	fma.rn.f32 %f28652, %f28650, %f49156, %f28646;
	// end inline asm
	// begin inline asm
	sin.approx.f32  %f28656, %f28652;
	// end inline asm
	// begin inline asm
	fma.rn.f32 %f28658, %f28656, %f49156, %f28652;
	// end inline asm
	// begin inline asm
	sin.approx.f32  %f28662, %f28658;
	// end inline asm
	// begin inline asm
	fma.rn.f32 %f28664, %f28662, %f49156, %f28658;
	// end inline asm
	// begin inline asm
	sin.approx.f32  %f28668, %f28664;
	// end inline asm
	// begin inline asm
	fma.rn.f32 %f28670, %f28668, %f49156, %f28664;
	// end inline asm
	// begin inline asm
	sin.approx.f32  %f28674, %f28670;
	// end inline asm
	// begin inline asm
	fma.rn.f32 %f28676, %f28674, %f49156, %f28670;
	// end inline asm
	// begin inline asm
	sin.approx.f32  %f28680, %f28676;
	// end inline asm
	// begin inline asm
	fma.rn.f32 %f28682, %f28680, %f49156, %f28676;
	// end inline asm
	// begin inline asm
	sin.approx.f32  %f28686, %f28682;
	// end inline asm
	// begin inline asm
	fma.rn.f32 %f28688, %f28686, %f49156, %f28682;
	// end inline asm
	// begin inline asm
	sin.approx.f32  %f28692, %f28688;
	// end inline asm
	// begin inline asm
	fma.rn.f32 %f28694, %f28692, %f49156, %f28688;
	// end inline asm
	// begin inline asm
	sin.approx.f32  %f28698, %f28694;
	// end inline asm
	// begin inline asm
	fma.rn.f32 %f28700, %f28698, %f49156, %f28694;
	// end inline asm
	// begin inline asm
	sin.approx.f32  %f28704, %f28700;
	// end inline asm
	// begin inline asm
	fma.rn.f32 %f28706, %f28704, %f49156, %f28700;
	// end inline asm
	// begin inline asm
	sin.approx.f32  %f28710, %f28706;
	// end inline asm
	// begin inline asm
	fma.rn.f32 %f28712, %f28710, %f49156, %f28706;
	// end inline asm
	// begin inline asm
	sin.approx.f32  %f28716, %f28712;
	// end inline asm
	// begin inline asm
	fma.rn.f32 %f28718, %f28716, %f49156, %f28712;
	// end inline asm
	// begin inline asm
	sin.approx.f32  %f28722, %f28718;
	// end inline asm
	// begin inline asm
	fma.rn.f32 %f28724, %f28722, %f49156, %f28718;
	// end inline asm
	// begin inline asm
	sin.approx.f32  %f28728, %f28724;
	// end inline asm
	// begin inline asm
	fma.rn.f32 %f28730, %f28728, %f49156, %f28724;
	// end inline asm
	// begin inline asm
	sin.approx.f32  %f28734, %f28730;
	// end inline asm
	// begin inline asm
	fma.rn.f32 %f28736, %f28734, %f49156, %f28730;
	// end inline asm
	// begin inline asm
	sin.approx.f32  %f28740, %f28736;
	// end inline asm
	// begin inline asm
	fma.rn.f32 %f28742, %f28740, %f49156, %f28736;
	// end inline asm
	// begin inline asm
	sin.approx.f32  %f28746, %f28742;
	// end inline asm
	// begin inline asm
	fma.rn.f32 %f28748, %f28746, %f49156, %f28742;
	// end inline asm
	// begin inline asm
	sin.approx.f32  %f28752, %f28748;
	// end inline asm
	// begin inline asm
	fma.rn.f32 %f28754, %f28752, %f49156, %f28748;
	// end inline asm
	// begin inline asm
	sin.approx.f32  %f28758, %f28754;
	// end inline asm
	// begin inline asm
	fma.rn.f32 %f28760, %f28758, %f49156, %f28754;
	// end inline asm
	// begin inline asm
	sin.approx.f32  %f28764, %f28760;
	// end inline asm
	// begin inline asm
	fma.rn.f32 %f28766, %f28764, %f49156, %f28760;
	// end inline asm
	// begin inline asm
	sin.approx.f32  %f28770, %f28766;
	// end inline asm
	// begin inline asm
	fma.rn.f32 %f28772, %f28770, %f49156, %f28766;
	// end inline asm
	// begin inline asm
	sin.approx.f32  %f28776, %f28772;
	// end inline asm
	// begin inline asm
	fma.rn.f32 %f28778, %f28776, %f49156, %f28772;
	// end inline asm
	// begin inline asm
	sin.approx.f32  %f28782, %f28778;
	// end inline asm
	// begin inline asm
	fma.rn.f32 %f28784, %f28782, %f49156, %f28778;
	// end inline asm
	// begin inline asm
	sin.approx.f32  %f28788, %f28784;
	// end inline asm
	// begin inline asm
	fma.rn.f32 %f28790, %f28788, %f49156, %f28784;
	// end inline asm
	// begin inline asm
	sin.approx.f32  %f28794, %f28790;
	// end inline asm
	// begin inline asm
	fma.rn.f32 %f28796, %f28794, %f49156, %f28790;
	// end inline asm
	// begin inline asm
	sin.approx.f32  %f28800, %f28796;
	// end inline asm
	// begin inline asm
	fma.rn.f32 %f28802, %f28800, %f49156, %f28796;
	// end inline asm
	// begin inline asm
	sin.approx.f32  %f28806, %f28802;
	// end inline asm
	// begin inline asm
	fma.rn.f32 %f28808, %f28806, %f49156, %f28802;
	// end inline asm
	// begin inline asm
	sin.approx.f32  %f28812, %f28808;
	// end inline asm
	// begin inline asm
	fma.rn.f32 %f28814, %f28812, %f49156, %f28808;
	// end inline asm
	// begin inline asm
	sin.approx.f32  %f28818, %f28814;
	// end inline asm
	// begin inline asm
	fma.rn.f32 %f28820, %f28818, %f49156, %f28814;
	// end inline asm
	// begin inline asm
	sin.approx.f32  %f28824, %f28820;
	// end inline asm
	// begin inline asm
	fma.rn.f32 %f28826, %f28824, %f49156, %f28820;
	// end inline asm
	// begin inline asm
	sin.approx.f32  %f28830, %f28826;
	// end inline asm
	// begin inline asm
	fma.rn.f32 %f28832, %f28830, %f49156, %f28826;
	// end inline asm
	// begin inline asm
	sin.approx.f32  %f28836, %f28832;
	// end inline asm
	// begin inline asm
	fma.rn.f32 %f28838, %f28836, %f49156, %f28832;
	// end inline asm
	// begin inline asm
	sin.approx.f32  %f28842, %f28838;
	// end inline asm
	// begin inline asm
	fma.rn.f32 %f28844, %f28842, %f49156, %f28838;
	// end inline asm
	// begin inline asm
	sin.approx.f32  %f28848, %f28844;
	// end inline asm
	// begin inline asm
	fma.rn.f32 %f28850, %f28848, %f49156, %f28844;
	// end inline asm
	// begin inline asm
	sin.approx.f32  %f28854, %f28850;
	// end inline asm
	// begin inline asm
	fma.rn.f32 %f28856, %f28854, %f49156, %f28850;
	// end inline asm
	// begin inline asm
	sin.approx.f32  %f28860, %f28856;
	// end inline asm
	// begin inline asm
	fma.rn.f32 %f28862, %f28860, %f49156, %f28856;
	// end inline asm
	// begin inline asm
	sin.approx.f32  %f28866, %f28862;
	// end inline asm
	// begin inline asm
	fma.rn.f32 %f28868, %f28866, %f49156, %f28862;
	// end inline asm
	// begin inline asm
	sin.approx.f32  %f28872, %f28868;
	// end inline asm
	// begin inline asm
	fma.rn.f32 %f28874, %f28872, %f49156, %f28868;
	// end inline asm
	// begin inline asm
	sin.approx.f32  %f28878, %f28874;
	// end inline asm
	// begin inline asm
	fma.rn.f32 %f28880, %f28878, %f49156, %f28874;
	// end inline asm
	// begin inline asm
	sin.approx.f32  %f28884, %f28880;
	// end inline asm
	// begin inline asm
	fma.rn.f32 %f28886, %f28884, %f49156, %f28880;
	// end inline asm
	// begin inline asm
	sin.approx.f32  %f28890, %f28886;
	// end inline asm
	// begin inline asm
	fma.rn.f32 %f28892, %f28890, %f49156, %f28886;
	// end inline asm
	// begin inline asm
	sin.approx.f32  %f28896, %f28892;
	// end inline asm
	// begin inline asm
	fma.rn.f32 %f28898, %f28896, %f49156, %f28892;
	// end inline asm
	// begin inline asm
	sin.approx.f32  %f28902, %f28898;
	// end inline asm
	// begin inline asm
	fma.rn.f32 %f28904, %f28902, %f49156, %f28898;
	// end inline asm
	// begin inline asm
	sin.approx.f32  %f28908, %f28904;
	// end inline asm
	// begin inline asm
	fma.rn.f32 %f28910, %f28908, %f49156, %f28904;
	// end inline asm
	// begin inline asm
	sin.approx.f32  %f28914, %f28910;
	// end inline asm
	// begin inline asm
	fma.rn.f32 %f28916, %f28914, %f49156, %f28910;
	// end inline asm
	// begin inline asm
	sin.approx.f32  %f28920, %f28916;
	// end inline asm
	// begin inline asm
	fma.rn.f32 %f28922, %f28920, %f49156, %f28916;
	// end inline asm
	// begin inline asm
	sin.approx.f32  %f28926, %f28922;
	// end inline asm
	// begin inline asm
	fma.rn.f32 %f28928, %f28926, %f49156, %f28922;
	// end inline asm
	// begin inline asm
	sin.approx.f32  %f28932, %f28928;
	// end inline asm
	// begin inline asm
	fma.rn.f32 %f28934, %f28932, %f49156, %f28928;
	// end inline asm
	// begin inline asm
	sin.approx.f32  %f28938, %f28934;
	// end inline asm
	// begin inline asm
	fma.rn.f32 %f28940, %f28938, %f49156, %f28934;
	// end inline asm
	// begin inline asm
	sin.approx.f32  %f28944, %f28940;
	// end inline asm
	// begin inline asm
	fma.rn.f32 %f28946, %f28944, %f49156, %f28940;
	// end inline asm
	// begin inline asm
	sin.approx.f32  %f28950, %f28946;
	// end inline asm
	// begin inline asm
	fma.rn.f32 %f28952, %f28950, %f49156, %f28946;
	// end inline asm
	// begin inline asm
	sin.approx.f32  %f28956, %f28952;
	// end inline asm
	// begin inline asm
	fma.rn.f32 %f28958, %f28956, %f49156, %f28952;
	// end inline asm
	// begin inline asm
	sin.approx.f32  %f28962, %f28958;
	// end inline asm
	// begin inline asm
	fma.rn.f32 %f28964, %f28962, %f49156, %f28958;
	// end inline asm
	// begin inline asm
	sin.approx.f32  %f28968, %f28964;
	// end inline asm
	// begin inline asm
	fma.rn.f32 %f28970, %f28968, %f49156, %f28964;
	// end inline asm
	// begin inline asm
	sin.approx.f32  %f28974, %f28970;
	// end inline asm
	// begin inline asm
	fma.rn.f32 %f28976, %f28974, %f49156, %f28970;
	// end inline asm
	// begin inline asm
	sin.approx.f32  %f28980, %f28976;
	// end inline asm
	// begin inline asm
	fma.rn.f32 %f28982, %f28980, %f49156, %f28976;
	// end inline asm
	// begin inline asm
	sin.approx.f32  %f28986, %f28982;
	// end inline asm
	// begin inline asm
	fma.rn.f32 %f28988, %f28986, %f49156, %f28982;
	// end inline asm
	// begin inline asm
	sin.approx.f32  %f28992, %f28988;
	// end inline asm
	// begin inline asm
	fma.rn.f32 %f28994, %f28992, %f49156, %f28988;
	// end inline asm
	// begin inline asm
	sin.approx.f32  %f28998, %f28994;
	// end inline asm
	// begin inline asm
	fma.rn.f32 %f29000, %f28998, %f49156, %f28994;
	// end inline asm
	// begin inline asm
	sin.approx.f32  %f29004, %f29000;
	// end inline asm
	// begin inline asm
	fma.rn.f32 %f29006, %f29004, %f49156, %f29000;
	// end inline asm
	// begin inline asm
	sin.approx.f32  %f29010, %f29006;
	// end inline asm
	// begin inline asm
	fma.rn.f32 %f29012, %f29010, %f49156, %f29006;
	// end inline asm
	// begin inline asm
	sin.approx.f32  %f29016, %f29012;
	// end inline asm
	// begin inline asm
	fma.rn.f32 %f29018, %f29016, %f49156, %f29012;
	// end inline asm
	// begin inline asm
	sin.approx.f32  %f29022, %f29018;
	// end inline asm
	// begin inline asm
	fma.rn.f32 %f29024, %f29022, %f49156, %f29018;
	// end inline asm
	// begin inline asm
	sin.approx.f32  %f29028, %f29024;
	// end inline asm
	// begin inline asm
	fma.rn.f32 %f29030, %f29028, %f49156, %f29024;
	// end inline asm
	// begin inline asm
	sin.approx.f32  %f29034, %f29030;
	// end inline asm
	// begin inline asm
	fma.rn.f32 %f29036, %f29034, %f49156, %f29030;
	// end inline asm
	// begin inline asm
	sin.approx.f32  %f29040, %f29036;
	// end inline asm
	// begin inline asm
	fma.rn.f32 %f29042, %f29040, %f49156, %f29036;
	// end inline asm
	// begin inline asm
	sin.approx.f32  %f29046, %f29042;
	// end inline asm
	// begin inline asm
	fma.rn.f32 %f29048, %f29046, %f49156, %f29042;
	// end inline asm
	// begin inline asm
	sin.approx.f32  %f29052, %f29048;
	// end inline asm
	// begin inline asm
	fma.rn.f32 %f29054, %f29052, %f49156, %f29048;
	// end inline asm
	// begin inline asm
	sin.approx.f32  %f29058, %f29054;
	// end inline asm
	// begin inline asm
	fma.rn.f32 %f29060, %f29058, %f49156, %f29054;
	// end inline asm
	// begin inline asm
	sin.approx.f32  %f29064, %f29060;
	// end inline asm
	// begin inline asm
	fma.rn.f32 %f29066, %f29064, %f49156, %f29060;
	// end inline asm
	// begin inline asm
	sin.approx.f32  %f29070, %f29066;
	// end inline asm
	// begin inline asm
	fma.rn.f32 %f29072, %f29070, %f49156, %f29066;
	// end inline asm
	// begin inline asm
	sin.approx.f32  %f29076, %f29072;
	// end inline asm
	// begin inline asm
	fma.rn.f32 %f29078, %f29076, %f49156, %f29072;
	// end inline asm
	// begin inline asm
	sin.approx.f32  %f29082, %f29078;
	// end inline asm
	// begin inline asm
	fma.rn.f32 %f29084, %f29082, %f49156, %f29078;
	// end inline asm
	// begin inline asm
	sin.approx.f32  %f29088, %f29084;
	// end inline asm
	// begin inline asm
	fma.rn.f32 %f29090, %f29088, %f49156, %f29084;
	// end inline asm
	// begin inline asm
	sin.approx.f32  %f29094, %f29090;
	// end inline asm
	// begin inline asm
	fma.rn.f32 %f29096, %f29094, %f49156, %f29090;
	// end inline asm
	// begin inline asm
	sin.approx.f32  %f29100, %f29096;
	// end inline asm
	// begin inline asm
	fma.rn.f32 %f29102, %f29100, %f49156, %f29096;
	// end inline asm
	// begin inline asm
	sin.approx.f32  %f29106, %f29102;
	// end inline asm
	// begin inline asm
	fma.rn.f32 %f29108, %f29106, %f49156, %f29102;
	// end inline asm
	// begin inline asm
	sin.approx.f32  %f29112, %f29108;
	// end inline asm
	// begin inline asm
	fma.rn.f32 %f29114, %f29112, %f49156, %f29108;
	// end inline asm
	// begin inline asm
	sin.approx.f32  %f29118, %f29114;
	// end inline asm
	// begin inline asm
	fma.rn.f32 %f29120, %f29118, %f49156, %f29114;
	// end inline asm
	// begin inline asm
	sin.approx.f32  %f29124, %f29120;
	// end inline asm
	// begin inline asm
	fma.rn.f32 %f29126, %f29124, %f49156, %f29120;
	// end inline asm
	// begin inline asm
	sin.approx.f32  %f29130, %f29126;
	// end inline asm
	// begin inline asm
	fma.rn.f32 %f29132, %f29130, %f49156, %f29126;
	// end inline asm
	// begin inline asm
	sin.approx.f32  %f29136, %f29132;
	// end inline asm
	// begin inline asm
	fma.rn.f32 %f29138, %f29136, %f49156, %f29132;
	// end inline asm
	// begin inline asm
	sin.approx.f32  %f29142, %f29138;
	// end inline asm
	// begin inline asm
	fma.rn.f32 %f29144, %f29142, %f49156, %f29138;
	// end inline asm
	// begin inline asm
	sin.approx.f32  %f29148, %f29144;
	// end inline asm
	// begin inline asm
	fma.rn.f32 %f29150, %f29148, %f49156, %f29144;
	// end inline asm
	// begin inline asm
	sin.approx.f32  %f29154, %f29150;
	// end inline asm
	// begin inline asm
	fma.rn.f32 %f29156, %f29154, %f49156, %f29150;
	// end inline asm
	// begin inline asm
	sin.approx.f32  %f29160, %f29156;
	// end inline asm
	// begin inline asm
	fma.rn.f32 %f29162, %f29160, %f49156, %f29156;
	// end inline asm
	// begin inline asm
	sin.approx.f32  %f29166, %f29162;
	// end inline asm
	// begin inline asm
	fma.rn.f32 %f29168, %f29166, %f49156, %f29162;
	// end inline asm
	// begin inline asm
	sin.approx.f32  %f29172, %f29168;
	// end inline asm
	// begin inline asm
	fma.rn.f32 %f29174, %f29172, %f49156, %f29168;
	// end inline asm
	// begin inline asm
	sin.approx.f32  %f29178, %f29174;
	// end inline asm
	// begin inline asm
	fma.rn.f32 %f29180, %f29178, %f49156, %f29174;
	// end inline asm
	// begin inline asm
	sin.approx.f32  %f29184, %f29180;
	// end inline asm
	// begin inline asm
	fma.rn.f32 %f29186, %f29184, %f49156, %f29180;
	// end inline asm
	// begin inline asm
	sin.approx.f32  %f29190, %f29186;
	// end inline asm
	// begin inline asm
	fma.rn.f32 %f29192, %f29190, %f49156, %f29186;
	// end inline asm
	// begin inline asm
	sin.approx.f32  %f29196, %f29192;
	// end inline asm
	// begin inline asm
	fma.rn.f32 %f29198, %f29196, %f49156, %f29192;
	// end inline asm
	// begin inline asm
	sin.approx.f32  %f29202, %f29198;
	// end inline asm
	// begin inline asm
	fma.rn.f32 %f29204, %f29202, %f49156, %f29198;
	// end inline asm
	// begin inline asm
	sin.approx.f32  %f29208, %f29204;
	// end inline asm
	// begin inline asm
	fma.rn.f32 %f29210, %f29208, %f49156, %f29204;
	// end inline asm
	// begin inline asm
	sin.approx.f32  %f29214, %f29210;
	// end inline asm
	// begin inline asm
	fma.rn.f32 %f29216, %f29214, %f49156, %f29210;
	// end inline asm
	// begin inline asm
	sin.approx.f32  %f29220, %f29216;
	// end inline asm
	// begin inline asm
	fma.rn.f32 %f29222, %f29220, %f49156, %f29216;
	// end inline asm
	// begin inline asm
	sin.approx.f32  %f29226, %f29222;
	// end inline asm
	// begin inline asm
	fma.rn.f32 %f29228, %f29226, %f49156, %f29222;
	// end inline asm
	// begin inline asm
	sin.approx.f32  %f29232, %f29228;
	// end inline asm
	// begin inline asm
	fma.rn.f32 %f29234, %f29232, %f49156, %f29228;
	// end inline asm
	// begin inline asm
	sin.approx.f32  %f29238, %f29234;
	// end inline asm
	// begin inline asm
	fma.rn.f32 %f29240, %f29238, %f49156, %f29234;
	// end inline asm
	// begin inline asm
	sin.approx.f32  %f29244, %f29240;
	// end inline asm
	// begin inline asm
	fma.rn.f32 %f29246, %f29244, %f49156, %f29240;
	// end inline asm
	// begin inline asm
	sin.approx.f32  %f29250, %f29246;
	// end inline asm
	// begin inline asm
	fma.rn.f32 %f29252, %f29250, %f49156, %f29246;
	// end inline asm
	// begin inline asm
	sin.approx.f32  %f29256, %f29252;
	// end inline asm
	// begin inline asm
	fma.rn.f32 %f29258, %f29256, %f49156, %f29252;
	// end inline asm
	// begin inline asm
	sin.approx.f32  %f29262, %f29258;
	// end inline asm
	// begin inline asm
	fma.rn.f32 %f29264, %f29262, %f49156, %f29258;
	// end inline asm
	// begin inline asm
	sin.approx.f32  %f29268, %f29264;
	// end inline asm
	// begin inline asm
	fma.rn.f32 %f29270, %f29268, %f49156, %f29264;
	// end inline asm
	// begin inline asm
	sin.approx.f32  %f29274, %f29270;
	// end inline asm
	// begin inline asm
	fma.rn.f32 %f29276, %f29274, %f49156, %f29270;
	// end inline asm
	// begin inline asm
	sin.approx.f32  %f29280, %f29276;
	// end inline asm
	// begin inline asm
	fma.rn.f32 %f29282, %f29280, %f49156, %f29276;
	// end inline asm
	// begin inline asm
	sin.approx.f32  %f29286, %f29282;
	// end inline asm
	// begin inline asm
	fma.rn.f32 %f29288, %f29286, %f49156, %f29282;
	// end inline asm
	// begin inline asm
	sin.approx.f32  %f29292, %f29288;
	// end inline asm
	// begin inline asm
	fma.rn.f32 %f29294, %f29292, %f49156, %f29288;
	// end inline asm
	// begin inline asm
	sin.approx.f32  %f29298, %f29294;
	// end inline asm
	// begin inline asm
	fma.rn.f32 %f29300, %f29298, %f49156, %f29294;
	// end inline asm
	// begin inline asm
	sin.approx.f32  %f29304, %f29300;
	// end inline asm
	// begin inline asm
	fma.rn.f32 %f29306, %f29304, %f49156, %f29300;
	// end inline asm
	// begin inline asm
	sin.approx.f32  %f29310, %f29306;
	// end inline asm
	// begin inline asm
	fma.rn.f32 %f29312, %f29310, %f49156, %f29306;
	// end inline asm
	// begin inline asm
	sin.approx.f32  %f29316, %f29312;
	// end inline asm
	// begin inline asm
	fma.rn.f32 %f29318, %f29316, %f49156, %f29312;
	// end inline asm
	// begin inline asm
	sin.approx.f32  %f29322, %f29318;
	// end inline asm
	// begin inline asm
	fma.rn.f32 %f29324, %f29322, %f49156, %f29318;
	// end inline asm
	// begin inline asm
	sin.approx.f32  %f29328, %f29324;
	// end inline asm
	// begin inline asm
	fma.rn.f32 %f29330, %f29328, %f49156, %f29324;
	// end inline asm
	// begin inline asm
	sin.approx.f32  %f29334, %f29330;
	// end inline asm
	// begin inline asm
	fma.rn.f32 %f29336, %f29334, %f49156, %f29330;
	// end inline asm
	// begin inline asm
	sin.approx.f32  %f29340, %f29336;
	// end inline asm
	// begin inline asm
	fma.rn.f32 %f29342, %f29340, %f49156, %f29336;
	// end inline asm
	// begin inline asm
	sin.approx.f32  %f29346, %f29342;
	// end inline asm
	// begin inline asm
	fma.rn.f32 %f29348, %f29346, %f49156, %f29342;
	// end inline asm
	// begin inline asm
	sin.approx.f32  %f29352, %f29348;
	// end inline asm
	// begin inline asm
	fma.rn.f32 %f29354, %f29352, %f49156, %f29348;
	// end inline asm
	// begin inline asm
	sin.approx.f32  %f29358, %f29354;
	// end inline asm
	// begin inline asm
	fma.rn.f32 %f29360, %f29358, %f49156, %f29354;
	// end inline asm
	// begin inline asm
	sin.approx.f32  %f29364, %f29360;
	// end inline asm
	// begin inline asm
	fma.rn.f32 %f29366, %f29364, %f49156, %f29360;
	// end inline asm
	// begin inline asm
	sin.approx.f32  %f29370, %f29366;
	// end inline asm
	// begin inline asm
	fma.rn.f32 %f29372, %f29370, %f49156, %f29366;
	// end inline asm
	// begin inline asm
	sin.approx.f32  %f29376, %f29372;
	// end inline asm
	// begin inline asm
	fma.rn.f32 %f29378, %f29376, %f49156, %f29372;
	// end inline asm
	// begin inline asm
	sin.approx.f32  %f29382, %f29378;
	// end inline asm
	// begin inline asm
	fma.rn.f32 %f29384, %f29382, %f49156, %f29378;
	// end inline asm
	// begin inline asm
	sin.approx.f32  %f29388, %f29384;
	// end inline asm
	// begin inline asm
	fma.rn.f32 %f29390, %f29388, %f49156, %f29384;
	// end inline asm
	// begin inline asm
	sin.approx.f32  %f29394, %f29390;
	// end inline asm
	// begin inline asm
	fma.rn.f32 %f29396, %f29394, %f49156, %f29390;
	// end inline asm
	// begin inline asm
	sin.approx.f32  %f29400, %f29396;
	// end inline asm
	// begin inline asm
	fma.rn.f32 %f29402, %f29400, %f49156, %f29396;
	// end inline asm
	// begin inline asm
	sin.approx.f32  %f29406, %f29402;
	// end inline asm
	// begin inline asm
	fma.rn.f32 %f29408, %f29406, %f49156, %f29402;
	// end inline asm
	// begin inline asm
	sin.approx.f32  %f29412, %f29408;
	// end inline asm
	// begin inline asm
	fma.rn.f32 %f29414, %f29412, %f49156, %f29408;
	// end inline asm
	// begin inline asm
	sin.approx.f32  %f29418, %f29414;
	// end inline asm
	// begin inline asm
	fma.rn.f32 %f29420, %f29418, %f49156, %f29414;
	// end inline asm
	// begin inline asm
	sin.approx.f32  %f29424, %f29420;
	// end inline asm
	// begin inline asm
	fma.rn.f32 %f29426, %f29424, %f49156, %f29420;
	// end inline asm
	// begin inline asm
	sin.approx.f32  %f29430, %f29426;
	// end inline asm
	// begin inline asm
	fma.rn.f32 %f29432, %f29430, %f49156, %f29426;
	// end inline asm
	// begin inline asm
	sin.approx.f32  %f29436, %f29432;
	// end inline asm
	// begin inline asm
	fma.rn.f32 %f29438, %f29436, %f49156, %f29432;
	// end inline asm
	// begin inline asm
	sin.approx.f32  %f29442, %f29438;
	// end inline asm
	// begin inline asm
	fma.rn.f32 %f29444, %f29442, %f49156, %f29438;
	// end inline asm
	// begin inline asm
	sin.approx.f32  %f29448, %f29444;
	// end inline asm
	// begin inline asm
	fma.rn.f32 %f29450, %f29448, %f49156, %f29444;
	// end inline asm
	// begin inline asm
	sin.approx.f32  %f29454, %f29450;
	// end inline asm
	// begin inline asm
	fma.rn.f32 %f29456, %f29454, %f49156, %f29450;
	// end inline asm
	// begin inline asm
	sin.approx.f32  %f29460, %f29456;
	// end inline asm
	// begin inline asm
	fma.rn.f32 %f29462, %f29460, %f49156, %f29456;
	// end inline asm
	// begin inline asm
	sin.approx.f32  %f29466, %f29462;
	// end inline asm
	// begin inline asm
	fma.rn.f32 %f29468, %f29466, %f49156, %f29462;
	// end inline asm
	// begin inline asm
	sin.approx.f32  %f29472, %f29468;
	// end inline asm
	// begin inline asm
	fma.rn.f32 %f29474, %f29472, %f49156, %f29468;
	// end inline asm
	// begin inline asm
	sin.approx.f32  %f29478, %f29474;
	// end inline asm
	// begin inline asm
	fma.rn.f32 %f29480, %f29478, %f49156, %f29474;
	// end inline asm
	// begin inline asm
	sin.approx.f32  %f29484, %f29480;
	// end inline asm
	// begin inline asm
	fma.rn.f32 %f29486, %f29484, %f49156, %f29480;
	// end inline asm
	// begin inline asm
	sin.approx.f32  %f29490, %f29486;
	// end inline asm
	// begin inline asm
	fma.rn.f32 %f29492, %f29490, %f49156, %f29486;
	// end inline asm
	// begin inline asm
	sin.approx.f32  %f29496, %f29492;
	// end inline asm
	// begin inline asm
	fma.rn.f32 %f29498, %f29496, %f49156, %f29492;
	// end inline asm
	// begin inline asm
	sin.approx.f32  %f29502, %f29498;
	// end inline asm
	// begin inline asm
	fma.rn.f32 %f29504, %f29502, %f49156, %f29498;
	// end inline asm
	// begin inline asm
	sin.approx.f32  %f29508, %f29504;
	// end inline asm
	// begin inline asm
	fma.rn.f32 %f29510, %f29508, %f49156, %f29504;
	// end inline asm
	// begin inline asm
	sin.approx.f32  %f29514, %f29510;
	// end inline asm
	// begin inline asm
	fma.rn.f32 %f29516, %f29514, %f49156, %f29510;
	// end inline asm
	// begin inline asm
	sin.approx.f32  %f29520, %f29516;
	// end inline asm
	// begin inline asm
	fma.rn.f32 %f29522, %f29520, %f49156, %f29516;
	// end inline asm
	// begin inline asm
	sin.approx.f32  %f29526, %f29522;
	// end inline asm
	// begin inline asm
	fma.rn.f32 %f29528, %f29526, %f49156, %f29522;
	// end inline asm
	// begin inline asm
	sin.approx.f32  %f29532, %f29528;
	// end inline asm
	// begin inline asm
	fma.rn.f32 %f29534, %f29532, %f49156, %f29528;
	// end inline asm
	// begin inline asm
	sin.approx.f32  %f29538, %f29534;
	// end inline asm
	// begin inline asm
	fma.rn.f32 %f29540, %f29538, %f49156, %f29534;
	// end inline asm
	// begin inline asm
	sin.approx.f32  %f29544, %f29540;
	// end inline asm
	// begin inline asm
	fma.rn.f32 %f29546, %f29544, %f49156, %f29540;
	// end inline asm
	// begin inline asm
	sin.approx.f32  %f29550, %f29546;
	// end inline asm
	// begin inline asm
	fma.rn.f32 %f29552, %f29550, %f49156, %f29546;
	// end inline asm
	// begin inline asm
	sin.approx.f32  %f29556, %f29552;
	// end inline asm
	// begin inline asm
	fma.rn.f32 %f29558, %f29556, %f49156, %f29552;
	// end inline asm
	// begin inline asm
	sin.approx.f32  %f29562, %f29558;
	// end inline asm
	// begin inline asm
	fma.rn.f32 %f29564, %f29562, %f49156, %f29558;
	// end inline asm
	// begin inline asm
	sin.approx.f32  %f29568, %f29564;
	// end inline asm
	// begin inline asm
	fma.rn.f32 %f29570, %f29568, %f49156, %f29564;
	// end inline asm
	// begin inline asm
	sin.approx.f32  %f29574, %f29570;
	// end inline asm
	// begin inline asm
	fma.rn.f32 %f29576, %f29574, %f49156, %f29570;
	// end inline asm
	// begin inline asm
	sin.approx.f32  %f29580, %f29576;
	// end inline asm
	// begin inline asm
	fma.rn.f32 %f29582, %f29580, %f49156, %f29576;
	// end inline asm
	// begin inline asm
	sin.approx.f32  %f29586, %f29582;
	// end inline asm
	// begin inline asm
	fma.rn.f32 %f29588, %f29586, %f49156, %f29582;
	// end inline asm
	// begin inline asm
	sin.approx.f32  %f29592, %f29588;
	// end inline asm
	// begin inline asm
	fma.rn.f32 %f29594, %f29592, %f49156, %f29588;
	// end inline asm
	// begin inline asm
	sin.approx.f32  %f29598, %f29594;
	// end inline asm
	// begin inline asm
	fma.rn.f32 %f29600, %f29598, %f49156, %f29594;
	// end inline asm
	// begin inline asm
	sin.approx.f32  %f29604, %f29600;
	// end inline asm
	// begin inline asm
	fma.rn.f32 %f29606, %f29604, %f49156, %f29600;
	// end inline asm
	// begin inline asm
	sin.approx.f32  %f29610, %f29606;
	// end inline asm
	// begin inline asm
	fma.rn.f32 %f29612, %f29610, %f49156, %f29606;
	// end inline asm
	// begin inline asm
	sin.approx.f32  %f29616, %f29612;
	// end inline asm
	// begin inline asm
	fma.rn.f32 %f29618, %f29616, %f49156, %f29612;
	// end inline asm
	// begin inline asm
	sin.approx.f32  %f29622, %f29618;
	// end inline asm
	// begin inline asm
	fma.rn.f32 %f29624, %f29622, %f49156, %f29618;
	// end inline asm
	// begin inline asm
	sin.approx.f32  %f29628, %f29624;
	// end inline asm
	// begin inline asm
	fma.rn.f32 %f29630, %f29628, %f49156, %f29624;
	// end inline asm
	// begin inline asm
	sin.approx.f32  %f29634, %f29630;
	// end inline asm
	// begin inline asm
	fma.rn.f32 %f29636, %f29634, %f49156, %f29630;
	// end inline asm
	// begin inline asm
	sin.approx.f32  %f29640, %f29636;
	// end inline asm
	// begin inline asm
	fma.rn.f32 %f29642, %f29640, %f49156, %f29636;
	// end inline asm
	// begin inline asm
	sin.approx.f32  %f29646, %f29642;
	// end inline asm
	// begin inline asm
	fma.rn.f32 %f29648, %f29646, %f49156, %f29642;
	// end inline asm
	// begin inline asm
	sin.approx.f32  %f29652, %f29648;
	// end inline asm
	// begin inline asm
	fma.rn.f32 %f29654, %f29652, %f49156, %f29648;
	// end inline asm
	// begin inline asm
	sin.approx.f32  %f29658, %f29654;
	// end inline asm
	// begin inline asm
	fma.rn.f32 %f29660, %f29658, %f49156, %f29654;
	// end inline asm
	// begin inline asm
	sin.approx.f32  %f29664, %f29660;
	// end inline asm
	// begin inline asm
	fma.rn.f32 %f29666, %f29664, %f49156, %f29660;
	// end inline asm
	// begin inline asm
	sin.approx.f32  %f29670, %f29666;
	// end inline asm
	// begin inline asm
	fma.rn.f32 %f29672, %f29670, %f49156, %f29666;
	// end inline asm
	// begin inline asm
	sin.approx.f32  %f29676, %f29672;
	// end inline asm
	// begin inline asm
	fma.rn.f32 %f29678, %f29676, %f49156, %f29672;
	// end inline asm
	// begin inline asm
	sin.approx.f32  %f29682, %f29678;
	// end inline asm
	// begin inline asm
	fma.rn.f32 %f29684, %f29682, %f49156, %f29678;
	// end inline asm
	// begin inline asm
	sin.approx.f32  %f29688, %f29684;
	// end inline asm
	// begin inline asm
	fma.rn.f32 %f29690, %f29688, %f49156, %f29684;
	// end inline asm
	// begin inline asm
	sin.approx.f32  %f29694, %f29690;
	// end inline asm
	// begin inline asm
	fma.rn.f32 %f29696, %f29694, %f49156, %f29690;
	// end inline asm
	// begin inline asm
	sin.approx.f32  %f29700, %f29696;
	// end inline asm
	// begin inline asm
	fma.rn.f32 %f29702, %f29700, %f49156, %f29696;
	// end inline asm
	// begin inline asm
	sin.approx.f32  %f29706, %f29702;
	// end inline asm
	// begin inline asm
	fma.rn.f32 %f29708, %f29706, %f49156, %f29702;
	// end inline asm
	// begin inline asm
	sin.approx.f32  %f29712, %f29708;
	// end inline asm
	// begin inline asm
	fma.rn.f32 %f29714, %f29712, %f49156, %f29708;
	// end inline asm
	// begin inline asm
	sin.approx.f32  %f29718, %f29714;
	// end inline asm
	// begin inline asm
	fma.rn.f32 %f29720, %f29718, %f49156, %f29714;
	// end inline asm
	// begin inline asm
	sin.approx.f32  %f29724, %f29720;
	// end inline asm
	// begin inline asm
	fma.rn.f32 %f29726, %f29724, %f49156, %f29720;
	// end inline asm
	// begin inline asm
	sin.approx.f32  %f29730, %f29726;
	// end inline asm
	// begin inline asm
	fma.rn.f32 %f29732, %f29730, %f49156, %f29726;
	// end inline asm
	// begin inline asm
	sin.approx.f32  %f29736, %f29732;
	// end inline asm
	// begin inline asm
	fma.rn.f32 %f29738, %f29736, %f49156, %f29732;
	// end inline asm
	// begin inline asm
	sin.approx.f32  %f29742, %f29738;
	// end inline asm
	// begin inline asm
	fma.rn.f32 %f29744, %f29742, %f49156, %f29738;
	// end inline asm
	// begin inline asm
	sin.approx.f32  %f29748, %f29744;
	// end inline asm
	// begin inline asm
	fma.rn.f32 %f29750, %f29748, %f49156, %f29744;
	// end inline asm
	// begin inline asm
	sin.approx.f32  %f29754, %f29750;
	// end inline asm
	// begin inline asm
	fma.rn.f32 %f29756, %f29754, %f49156, %f29750;
	// end inline asm
	// begin inline asm
	sin.approx.f32  %f29760, %f29756;
	// end inline asm
	// begin inline asm
	fma.rn.f32 %f29762, %f29760, %f49156, %f29756;
	// end inline asm
	// begin inline asm
	sin.approx.f32  %f29766, %f29762;
	// end inline asm
	// begin inline asm
	fma.rn.f32 %f29768, %f29766, %f49156, %f29762;
	// end inline asm
	// begin inline asm
	sin.approx.f32  %f29772, %f29768;
	// end inline asm
	// begin inline asm
	fma.rn.f32 %f29774, %f29772, %f49156, %f29768;
	// end inline asm
	// begin inline asm
	sin.approx.f32  %f29778, %f29774;
	// end inline asm
	// begin inline asm
	fma.rn.f32 %f29780, %f29778, %f49156, %f29774;
	// end inline asm
	// begin inline asm
	sin.approx.f32  %f29784, %f29780;
	// end inline asm
	// begin inline asm
	fma.rn.f32 %f29786, %f29784, %f49156, %f29780;
	// end inline asm
	// begin inline asm
	sin.approx.f32  %f29790, %f29786;
	// end inline asm
	// begin inline asm
	fma.rn.f32 %f29792, %f29790, %f49156, %f29786;
	// end inline asm
	// begin inline asm
	sin.approx.f32  %f29796, %f29792;
	// end inline asm
	// begin inline asm
	fma.rn.f32 %f29798, %f29796, %f49156, %f29792;
	// end inline asm
	// begin inline asm
	sin.approx.f32  %f29802, %f29798;
	// end inline asm
	// begin inline asm
	fma.rn.f32 %f29804, %f29802, %f49156, %f29798;
	// end inline asm
	// begin inline asm
	sin.approx.f32  %f29808, %f29804;
	// end inline asm
	// begin inline asm
	fma.rn.f32 %f29810, %f29808, %f49156, %f29804;
	// end inline asm
	// begin inline asm
	sin.approx.f32  %f29814, %f29810;
	// end inline asm
	// begin inline asm
	fma.rn.f32 %f29816, %f29814, %f49156, %f29810;
	// end inline asm
	// begin inline asm
	sin.approx.f32  %f29820, %f29816;
	// end inline asm
	// begin inline asm
	fma.rn.f32 %f29822, %f29820, %f49156, %f29816;
	// end inline asm
	// begin inline asm
	sin.approx.f32  %f29826, %f29822;
	// end inline asm
	// begin inline asm
	fma.rn.f32 %f29828, %f29826, %f49156, %f29822;
	// end inline asm
	// begin inline asm
	sin.approx.f32  %f29832, %f29828;
	// end inline asm
	// begin inline asm
	fma.rn.f32 %f29834, %f29832, %f49156, %f29828;
	// end inline asm
	// begin inline asm
	sin.approx.f32  %f29838, %f29834;
	// end inline asm
	// begin inline asm
	fma.rn.f32 %f29840, %f29838, %f49156, %f29834;
	// end inline asm
	// begin inline asm
	sin.approx.f32  %f29844, %f29840;
	// end inline asm
	// begin inline asm
	fma.rn.f32 %f29846, %f29844, %f49156, %f29840;
	// end inline asm
	// begin inline asm
	sin.approx.f32  %f29850, %f29846;
	// end inline asm
	// begin inline asm
	fma.rn.f32 %f29852, %f29850, %f49156, %f29846;
	// end inline asm
	// begin inline asm
	sin.approx.f32  %f29856, %f29852;
	// end inline asm
	// begin inline asm
	fma.rn.f32 %f29858, %f29856, %f49156, %f29852;
	// end inline asm
	// begin inline asm
	sin.approx.f32  %f29862, %f29858;
	// end inline asm
	// begin inline asm
	fma.rn.f32 %f29864, %f29862, %f49156, %f29858;
	// end inline asm
	// begin inline asm
	sin.approx.f32  %f29868, %f29864;
	// end inline asm
	// begin inline asm
	fma.rn.f32 %f29870, %f29868, %f49156, %f29864;
	// end inline asm
	// begin inline asm
	sin.approx.f32  %f29874, %f29870;
	// end inline asm
	// begin inline asm
	fma.rn.f32 %f29876, %f29874, %f49156, %f29870;
	// end inline asm
	// begin inline asm
	sin.approx.f32  %f29880, %f29876;
	// end inline asm
	// begin inline asm
	fma.rn.f32 %f29882, %f29880, %f49156, %f29876;
	// end inline asm
	// begin inline asm
	sin.approx.f32  %f29886, %f29882;
	// end inline asm
	// begin inline asm
	fma.rn.f32 %f29888, %f29886, %f49156, %f29882;
	// end inline asm
	// begin inline asm
	sin.approx.f32  %f29892, %f29888;
	// end inline asm
	// begin inline asm
	fma.rn.f32 %f29894, %f29892, %f49156, %f29888;
	// end inline asm
	// begin inline asm
	sin.approx.f32  %f29898, %f29894;
	// end inline asm
	// begin inline asm
	fma.rn.f32 %f29900, %f29898, %f49156, %f29894;
	// end inline asm
	// begin inline asm
	sin.approx.f32  %f29904, %f29900;
	// end inline asm
	// begin inline asm
	fma.rn.f32 %f29906, %f29904, %f49156, %f29900;
	// end inline asm
	// begin inline asm
	sin.approx.f32  %f29910, %f29906;
	// end inline asm
	// begin inline asm
	fma.rn.f32 %f29912, %f29910, %f49156, %f29906;
	// end inline asm
	// begin inline asm
	sin.approx.f32  %f29916, %f29912;
	// end inline asm
	// begin inline asm
	fma.rn.f32 %f29918, %f29916, %f49156, %f29912;
	// end inline asm
	// begin inline asm
	sin.approx.f32  %f29922, %f29918;
	// end inline asm
	// begin inline asm
	fma.rn.f32 %f29924, %f29922, %f49156, %f29918;
	// end inline asm
	// begin inline asm
	sin.approx.f32  %f29928, %f29924;
	// end inline asm
	// begin inline asm
	fma.rn.f32 %f29930, %f29928, %f49156, %f29924;
	// end inline asm
	// begin inline asm
	sin.approx.f32  %f29934, %f29930;
	// end inline asm
	// begin inline asm
	fma.rn.f32 %f29936, %f29934, %f49156, %f29930;
	// end inline asm
	// begin inline asm
	sin.approx.f32  %f29940, %f29936;
	// end inline asm
	// begin inline asm
	fma.rn.f32 %f29942, %f29940, %f49156, %f29936;
	// end inline asm
	// begin inline asm
	sin.approx.f32  %f29946, %f29942;
	// end inline asm
	// begin inline asm
	fma.rn.f32 %f29948, %f29946, %f49156, %f29942;
	// end inline asm
	// begin inline asm
	sin.approx.f32  %f29952, %f29948;
	// end inline asm
	// begin inline asm
	fma.rn.f32 %f29954, %f29952, %f49156, %f29948;
	// end inline asm
	// begin inline asm
	sin.approx.f32  %f29958, %f29954;
	// end inline asm
	// begin inline asm
	fma.rn.f32 %f29960, %f29958, %f49156, %f29954;
	// end inline asm
	// begin inline asm
	sin.approx.f32  %f29964, %f29960;
	// end inline asm
	// begin inline asm
	fma.rn.f32 %f29966, %f29964, %f49156, %f29960;
	// end inline asm
	// begin inline asm
	sin.approx.f32  %f29970, %f29966;
	// end inline asm
	// begin inline asm
	fma.rn.f32 %f29972, %f29970, %f49156, %f29966;
	// end inline asm
	// begin inline asm
	sin.approx.f32  %f29976, %f29972;
	// end inline asm
	// begin inline asm
	fma.rn.f32 %f29978, %f29976, %f49156, %f29972;
	// end inline asm
	// begin inline asm
	sin.approx.f32  %f29982, %f29978;
	// end inline asm
	// begin inline asm
	fma.rn.f32 %f29984, %f29982, %f49156, %f29978;
	// end inline asm
	// begin inline asm
	sin.approx.f32  %f29988, %f29984;
	// end inline asm
	// begin inline asm
	fma.rn.f32 %f29990, %f29988, %f49156, %f29984;
	// end inline asm
	// begin inline asm
	sin.approx.f32  %f29994, %f29990;
	// end inline asm
	// begin inline asm
	fma.rn.f32 %f29996, %f29994, %f49156, %f29990;
	// end inline asm
	// begin inline asm
	sin.approx.f32  %f30000, %f29996;
	// end inline asm
	// begin inline asm
	fma.rn.f32 %f30002, %f30000, %f49156, %f29996;
	// end inline asm
	// begin inline asm
	sin.approx.f32  %f30006, %f30002;
	// end inline asm
	// begin inline asm
	fma.rn.f32 %f30008, %f30006, %f49156, %f30002;
	// end inline asm
	// begin inline asm
	sin.approx.f32  %f30012, %f30008;
	// end inline asm
	// begin inline asm
	fma.rn.f32 %f30014, %f30012, %f49156, %f30008;
	// end inline asm
	// begin inline asm
	sin.approx.f32  %f30018, %f30014;
	// end inline asm
	// begin inline asm
	fma.rn.f32 %f30020, %f30018, %f49156, %f30014;
	// end inline asm
	// begin inline asm
	sin.approx.f32  %f30024, %f30020;
	// end inline asm
	// begin inline asm
	fma.rn.f32 %f30026, %f30024, %f49156, %f30020;
	// end inline asm
	// begin inline asm
	sin.approx.f32  %f30030, %f30026;
	// end inline asm
	// begin inline asm
	fma.rn.f32 %f30032, %f30030, %f49156, %f30026;
	// end inline asm
	// begin inline asm
	sin.approx.f32  %f30036, %f30032;
	// end inline asm
	// begin inline asm
	fma.rn.f32 %f30038, %f30036, %f49156, %f30032;
	// end inline asm
	// begin inline asm
	sin.approx.f32  %f30042, %f30038;
	// end inline asm
	// begin inline asm
	fma.rn.f32 %f30044, %f30042, %f49156, %f30038;
	// end inline asm
	// begin inline asm
	sin.approx.f32  %f30048, %f30044;
	// end inline asm
	// begin inline asm
	fma.rn.f32 %f30050, %f30048, %f49156, %f30044;
	// end inline asm
	// begin inline asm
	sin.approx.f32  %f30054, %f30050;
	// end inline asm
	// begin inline asm
	fma.rn.f32 %f30056, %f30054, %f49156, %f30050;
	// end inline asm
	// begin inline asm
	sin.approx.f32  %f30060, %f30056;
	// end inline asm
	// begin inline asm
	fma.rn.f32 %f30062, %f30060, %f49156, %f30056;
	// end inline asm
	// begin inline asm
	sin.approx.f32  %f30066, %f30062;
	// end inline asm
	// begin inline asm
	fma.rn.f32 %f30068, %f30066, %f49156, %f30062;
	// end inline asm
	// begin inline asm
	sin.approx.f32  %f30072, %f30068;
	// end inline asm
	// begin inline asm
	fma.rn.f32 %f30074, %f30072, %f49156, %f30068;
	// end inline asm
	// begin inline asm
	sin.approx.f32  %f30078, %f30074;
	// end inline asm
	// begin inline asm
	fma.rn.f32 %f30080, %f30078, %f49156, %f30074;
	// end inline asm
	// begin inline asm
	sin.approx.f32  %f30084, %f30080;
	// end inline asm
	// begin inline asm
	fma.rn.f32 %f30086, %f30084, %f49156, %f30080;
	// end inline asm
	// begin inline asm
	sin.approx.f32  %f30090, %f30086;
	// end inline asm
	// begin inline asm
	fma.rn.f32 %f30092, %f30090, %f49156, %f30086;
	// end inline asm
	// begin inline asm
	sin.approx.f32  %f30096, %f30092;
	// end inline asm
	// begin inline asm
	fma.rn.f32 %f30098, %f30096, %f49156, %f30092;
	// end inline asm
	// begin inline asm
	sin.approx.f32  %f30102, %f30098;
	// end inline asm
	// begin inline asm
	fma.rn.f32 %f30104, %f30102, %f49156, %f30098;
	// end inline asm
	// begin inline asm
	sin.approx.f32  %f30108, %f30104;
	// end inline asm
	// begin inline asm
	fma.rn.f32 %f30110, %f30108, %f49156, %f30104;
	// end inline asm
	// begin inline asm
	sin.approx.f32  %f30114, %f30110;
	// end inline asm
	// begin inline asm
	fma.rn.f32 %f30116, %f30114, %f49156, %f30110;
	// end inline asm
	// begin inline asm
	sin.approx.f32  %f30120, %f30116;
	// end inline asm
	// begin inline asm
	fma.rn.f32 %f30122, %f30120, %f49156, %f30116;
	// end inline asm
	// begin inline asm
	sin.approx.f32  %f30126, %f30122;
	// end inline asm
	// begin inline asm
	fma.rn.f32 %f30128, %f30126, %f49156, %f30122;
	// end inline asm
	// begin inline asm
	sin.approx.f32  %f30132, %f30128;
	// end inline asm
	// begin inline asm
	fma.rn.f32 %f30134, %f30132, %f49156, %f30128;
	// end inline asm
	// begin inline asm
	sin.approx.f32  %f30138, %f30134;
	// end inline asm
	// begin inline asm
	fma.rn.f32 %f30140, %f30138, %f49156, %f30134;
	// end inline asm
	// begin inline asm
	sin.approx.f32  %f30144, %f30140;
	// end inline asm
	// begin inline asm
	fma.rn.f32 %f30146, %f30144, %f49156, %f30140;
	// end inline asm
	// begin inline asm
	sin.approx.f32  %f30150, %f30146;
	// end inline asm
	// begin inline asm
	fma.rn.f32 %f30152, %f30150, %f49156, %f30146;
	// end inline asm
	// begin inline asm
	sin.approx.f32  %f30156, %f30152;
	// end inline asm
	// begin inline asm
	fma.rn.f32 %f30158, %f30156, %f49156, %f30152;
	// end inline asm
	// begin inline asm
	sin.approx.f32  %f30162, %f30158;
	// end inline asm
	// begin inline asm
	fma.rn.f32 %f30164, %f30162, %f49156, %f30158;
	// end inline asm
	// begin inline asm
	sin.approx.f32  %f30168, %f30164;
	// end inline asm
	// begin inline asm
	fma.rn.f32 %f30170, %f30168, %f49156, %f30164;
	// end inline asm
	// begin inline asm
	sin.approx.f32  %f30174, %f30170;
	// end inline asm
	// begin inline asm
	fma.rn.f32 %f30176, %f30174, %f49156, %f30170;
	// end inline asm
	// begin inline asm
	sin.approx.f32  %f30180, %f30176;
	// end inline asm
	// begin inline asm
	fma.rn.f32 %f30182, %f30180, %f49156, %f30176;
	// end inline asm
	// begin inline asm
	sin.approx.f32  %f30186, %f30182;
	// end inline asm
	// begin inline asm
	fma.rn.f32 %f30188, %f30186, %f49156, %f30182;
	// end inline asm
	// begin inline asm
	sin.approx.f32  %f30192, %f30188;
	// end inline asm
	// begin inline asm
	fma.rn.f32 %f30194, %f30192, %f49156, %f30188;
	// end inline asm
	// begin inline asm
	sin.approx.f32  %f30198, %f30194;
	// end inline asm
	// begin inline asm
	fma.rn.f32 %f30200, %f30198, %f49156, %f30194;
	// end inline asm
	// begin inline asm
	sin.approx.f32  %f30204, %f30200;
	// end inline asm
	// begin inline asm
	fma.rn.f32 %f30206, %f30204, %f49156, %f30200;
	// end inline asm
	// begin inline asm
	sin.approx.f32  %f30210, %f30206;
	// end inline asm
	// begin inline asm
	fma.rn.f32 %f30212, %f30210, %f49156, %f30206;
	// end inline asm
	// begin inline asm
	sin.approx.f32  %f30216, %f30212;
	// end inline asm
	// begin inline asm
	fma.rn.f32 %f30218, %f30216, %f49156, %f30212;
	// end inline asm
	// begin inline asm
	sin.approx.f32  %f30222, %f30218;
	// end inline asm
	// begin inline asm
	fma.rn.f32 %f30224, %f30222, %f49156, %f30218;
	// end inline asm
	// begin inline asm
	sin.approx.f32  %f30228, %f30224;
	// end inline asm
	// begin inline asm
	fma.rn.f32 %f30230, %f30228, %f49156, %f30224;
	// end inline asm
	// begin inline asm
	sin.approx.f32  %f30234, %f30230;
	// end inline asm
	// begin inline asm
	fma.rn.f32 %f30236, %f30234, %f49156, %f30230;
	// end inline asm
	// begin inline asm
	sin.approx.f32  %f30240, %f30236;
	// end inline asm
	// begin inline asm
	fma.rn.f32 %f30242, %f30240, %f49156, %f30236;
	// end inline asm
	// begin inline asm
	sin.approx.f32  %f30246, %f30242;
	// end inline asm
	// begin inline asm
	fma.rn.f32 %f30248, %f30246, %f49156, %f30242;
	// end inline asm
	// begin inline asm
	sin.approx.f32  %f30252, %f30248;
	// end inline asm
	// begin inline asm
	fma.rn.f32 %f30254, %f30252, %f49156, %f30248;
	// end inline asm
	// begin inline asm
	sin.approx.f32  %f30258, %f30254;
	// end inline asm
	// begin inline asm
	fma.rn.f32 %f30260, %f30258, %f49156, %f30254;
	// end inline asm
	// begin inline asm
	sin.approx.f32  %f30264, %f30260;
	// end inline asm
	// begin inline asm
	fma.rn.f32 %f30266, %f30264, %f49156, %f30260;
	// end inline asm
	// begin inline asm
	sin.approx.f32  %f30270, %f30266;
	// end inline asm
	// begin inline asm
	fma.rn.f32 %f30272, %f30270, %f49156, %f30266;
	// end inline asm
	// begin inline asm
	sin.approx.f32  %f30276, %f30272;
	// end inline asm
	// begin inline asm
	fma.rn.f32 %f30278, %f30276, %f49156, %f30272;
	// end inline asm
	// begin inline asm
	sin.approx.f32  %f30282, %f30278;
	// end inline asm
	// begin inline asm
	fma.rn.f32 %f30284, %f30282, %f49156, %f30278;
	// end inline asm
	// begin inline asm
	sin.approx.f32  %f30288, %f30284;
	// end inline asm
	// begin inline asm
	fma.rn.f32 %f30290, %f30288, %f49156, %f30284;
	// end inline asm
	// begin inline asm
	sin.approx.f32  %f30294, %f30290;
	// end inline asm
	// begin inline asm
	fma.rn.f32 %f30296, %f30294, %f49156, %f30290;
	// end inline asm
	// begin inline asm
	sin.approx.f32  %f30300, %f30296;
	// end inline asm
	// begin inline asm
	fma.rn.f32 %f30302, %f30300, %f49156, %f30296;
	// end inline asm
	// begin inline asm
	sin.approx.f32  %f30306, %f30302;
	// end inline asm
	// begin inline asm
	fma.rn.f32 %f30308, %f30306, %f49156, %f30302;
	// end inline asm
	// begin inline asm
	sin.approx.f32  %f30312, %f30308;
	// end inline asm
	// begin inline asm
	fma.rn.f32 %f30314, %f30312, %f49156, %f30308;
	// end inline asm
	// begin inline asm
	sin.approx.f32  %f30318, %f30314;
	// end inline asm
	// begin inline asm
	fma.rn.f32 %f30320, %f30318, %f49156, %f30314;
	// end inline asm
	// begin inline asm
	sin.approx.f32  %f30324, %f30320;
	// end inline asm
	// begin inline asm
	fma.rn.f32 %f30326, %f30324, %f49156, %f30320;
	// end inline asm
	// begin inline asm
	sin.approx.f32  %f30330, %f30326;
	// end inline asm
	// begin inline asm
	fma.rn.f32 %f30332, %f30330, %f49156, %f30326;
	// end inline asm
	// begin inline asm
	sin.approx.f32  %f30336, %f30332;
	// end inline asm
	// begin inline asm
	fma.rn.f32 %f30338, %f30336, %f49156, %f30332;
	// end inline asm
	// begin inline asm
	sin.approx.f32  %f30342, %f30338;
	// end inline asm
	// begin inline asm
	fma.rn.f32 %f30344, %f30342, %f49156, %f30338;
	// end inline asm
	// begin inline asm
	sin.approx.f32  %f30348, %f30344;
	// end inline asm
	// begin inline asm
	fma.rn.f32 %f30350, %f30348, %f49156, %f30344;
	// end inline asm
	// begin inline asm
	sin.approx.f32  %f30354, %f30350;
	// end inline asm
	// begin inline asm
	fma.rn.f32 %f30356, %f30354, %f49156, %f30350;
	// end inline asm
	// begin inline asm
	sin.approx.f32  %f30360, %f30356;
	// end inline asm
	// begin inline asm
	fma.rn.f32 %f30362, %f30360, %f49156, %f30356;
	// end inline asm
	// begin inline asm
	sin.approx.f32  %f30366, %f30362;
	// end inline asm
	// begin inline asm
	fma.rn.f32 %f30368, %f30366, %f49156, %f30362;
	// end inline asm
	// begin inline asm
	sin.approx.f32  %f30372, %f30368;
	// end inline asm
	// begin inline asm
	fma.rn.f32 %f30374, %f30372, %f49156, %f30368;
	// end inline asm
	// begin inline asm
	sin.approx.f32  %f30378, %f30374;
	// end inline asm
	// begin inline asm
	fma.rn.f32 %f30380, %f30378, %f49156, %f30374;
	// end inline asm
	// begin inline asm
	sin.approx.f32  %f30384, %f30380;
	// end inline asm
	// begin inline asm
	fma.rn.f32 %f30386, %f30384, %f49156, %f30380;
	// end inline asm
	// begin inline asm
	sin.approx.f32  %f30390, %f30386;
	// end inline asm
	// begin inline asm
	fma.rn.f32 %f30392, %f30390, %f49156, %f30386;
	// end inline asm
	// begin inline asm
	sin.approx.f32  %f30396, %f30392;
	// end inline asm
	// begin inline asm
	fma.rn.f32 %f30398, %f30396, %f49156, %f30392;
	// end inline asm
	// begin inline asm
	sin.approx.f32  %f30402, %f30398;
	// end inline asm
	// begin inline asm
	fma.rn.f32 %f30404, %f30402, %f49156, %f30398;
	// end inline asm
	// begin inline asm
	sin.approx.f32  %f30408, %f30404;
	// end inline asm
	// begin inline asm
	fma.rn.f32 %f30410, %f30408, %f49156, %f30404;
	// end inline asm
	// begin inline asm
	sin.approx.f32  %f30414, %f30410;
	// end inline asm
	// begin inline asm
	fma.rn.f32 %f30416, %f30414, %f49156, %f30410;
	// end inline asm
	// begin inline asm
	sin.approx.f32  %f30420, %f30416;
	// end inline asm
	// begin inline asm
	fma.rn.f32 %f30422, %f30420, %f49156, %f30416;
	// end inline asm
	// begin inline asm
	sin.approx.f32  %f30426, %f30422;
	// end inline asm
	// begin inline asm
	fma.rn.f32 %f30428, %f30426, %f49156, %f30422;
	// end inline asm
	// begin inline asm
	sin.approx.f32  %f30432, %f30428;
	// end inline asm
	// begin inline asm
	fma.rn.f32 %f30434, %f30432, %f49156, %f30428;
	// end inline asm
	// begin inline asm
	sin.approx.f32  %f30438, %f30434;
	// end inline asm
	// begin inline asm
	fma.rn.f32 %f30440, %f30438, %f49156, %f30434;
	// end inline asm
	// begin inline asm
	sin.approx.f32  %f30444, %f30440;
	// end inline asm
	// begin inline asm
	fma.rn.f32 %f30446, %f30444, %f49156, %f30440;
	// end inline asm
	// begin inline asm
	sin.approx.f32  %f30450, %f30446;
	// end inline asm
	// begin inline asm
	fma.rn.f32 %f30452, %f30450, %f49156, %f30446;
	// end inline asm
	// begin inline asm
	sin.approx.f32  %f30456, %f30452;
	// end inline asm
	// begin inline asm
	fma.rn.f32 %f30458, %f30456, %f49156, %f30452;
	// end inline asm
	// begin inline asm
	sin.approx.f32  %f30462, %f30458;
	// end inline asm
	// begin inline asm
	fma.rn.f32 %f30464, %f30462, %f49156, %f30458;
	// end inline asm
	// begin inline asm
	sin.approx.f32  %f30468, %f30464;
	// end inline asm
	// begin inline asm
	fma.rn.f32 %f30470, %f30468, %f49156, %f30464;
	// end inline asm
	// begin inline asm
	sin.approx.f32  %f30474, %f30470;
	// end inline asm
	// begin inline asm
	fma.rn.f32 %f30476, %f30474, %f49156, %f30470;
	// end inline asm
	// begin inline asm
	sin.approx.f32  %f30480, %f30476;
	// end inline asm
	// begin inline asm
	fma.rn.f32 %f30482, %f30480, %f49156, %f30476;
	// end inline asm
	// begin inline asm
	sin.approx.f32  %f30486, %f30482;
	// end inline asm
	// begin inline asm
	fma.rn.f32 %f30488, %f30486, %f49156, %f30482;
	// end inline asm
	// begin inline asm
	sin.approx.f32  %f30492, %f30488;
	// end inline asm
	// begin inline asm
	fma.rn.f32 %f30494, %f30492, %f49156, %f30488;
	// end inline asm
	// begin inline asm
	sin.approx.f32  %f30498, %f30494;
	// end inline asm
	// begin inline asm
	fma.rn.f32 %f30500, %f30498, %f49156, %f30494;
	// end inline asm
	// begin inline asm
	sin.approx.f32  %f30504, %f30500;
	// end inline asm
	// begin inline asm
	fma.rn.f32 %f30506, %f30504, %f49156, %f30500;
	// end inline asm
	// begin inline asm
	sin.approx.f32  %f30510, %f30506;
	// end inline asm
	// begin inline asm
	fma.rn.f32 %f30512, %f30510, %f49156, %f30506;
	// end inline asm
	// begin inline asm
	sin.approx.f32  %f30516, %f30512;
	// end inline asm
	// begin inline asm
	fma.rn.f32 %f30518, %f30516, %f49156, %f30512;
	// end inline asm
	// begin inline asm
	sin.approx.f32  %f30522, %f30518;
	// end inline asm
	// begin inline asm
	fma.rn.f32 %f30524, %f30522, %f49156, %f30518;
	// end inline asm
	// begin inline asm
	sin.approx.f32  %f30528, %f30524;
	// end inline asm
	// begin inline asm
	fma.rn.f32 %f30530, %f30528, %f49156, %f30524;
	// end inline asm
	// begin inline asm
	sin.approx.f32  %f30534, %f30530;
	// end inline asm
	// begin inline asm
	fma.rn.f32 %f30536, %f30534, %f49156, %f30530;
	// end inline asm
	// begin inline asm
	sin.approx.f32  %f30540, %f30536;
	// end inline asm
	// begin inline asm
	fma.rn.f32 %f30542, %f30540, %f49156, %f30536;
	// end inline asm
	// begin inline asm
	sin.approx.f32  %f30546, %f30542;
	// end inline asm
	// begin inline asm
	fma.rn.f32 %f30548, %f30546, %f49156, %f30542;
	// end inline asm
	// begin inline asm
	sin.approx.f32  %f30552, %f30548;
	// end inline asm
	// begin inline asm
	fma.rn.f32 %f30554, %f30552, %f49156, %f30548;
	// end inline asm
	// begin inline asm
	sin.approx.f32  %f30558, %f30554;
	// end inline asm
	// begin inline asm
	fma.rn.f32 %f30560, %f30558, %f49156, %f30554;
	// end inline asm
	// begin inline asm
	sin.approx.f32  %f30564, %f30560;
	// end inline asm
	// begin inline asm
	fma.rn.f32 %f30566, %f30564, %f49156, %f30560;
	// end inline asm
	// begin inline asm
	sin.approx.f32  %f30570, %f30566;
	// end inline asm
	// begin inline asm
	fma.rn.f32 %f30572, %f30570, %f49156, %f30566;
	// end inline asm
	// begin inline asm
	sin.approx.f32  %f30576, %f30572;
	// end inline asm
	// begin inline asm
	fma.rn.f32 %f30578, %f30576, %f49156, %f30572;
	// end inline asm
	// begin inline asm
	sin.approx.f32  %f30582, %f30578;
	// end inline asm
	// begin inline asm
	fma.rn.f32 %f30584, %f30582, %f49156, %f30578;
	// end inline asm
	// begin inline asm
	sin.approx.f32  %f30588, %f30584;
	// end inline asm
	// begin inline asm
	fma.rn.f32 %f30590, %f30588, %f49156, %f30584;
	// end inline asm
	// begin inline asm
	sin.approx.f32  %f30594, %f30590;
	// end inline asm
	// begin inline asm
	fma.rn.f32 %f30596, %f30594, %f49156, %f30590;
	// end inline asm
	// begin inline asm
	sin.approx.f32  %f30600, %f30596;
	// end inline asm
	// begin inline asm
	fma.rn.f32 %f30602, %f30600, %f49156, %f30596;
	// end inline asm
	// begin inline asm
	sin.approx.f32  %f30606, %f30602;
	// end inline asm
	// begin inline asm
	fma.rn.f32 %f30608, %f30606, %f49156, %f30602;
	// end inline asm
	// begin inline asm
	sin.approx.f32  %f30612, %f30608;
	// end inline asm
	// begin inline asm
	fma.rn.f32 %f30614, %f30612, %f49156, %f30608;
	// end inline asm
	// begin inline asm
	sin.approx.f32  %f30618, %f30614;
	// end inline asm
	// begin inline asm
	fma.rn.f32 %f30620, %f30618, %f49156, %f30614;
	// end inline asm
	// begin inline asm
	sin.approx.f32  %f30624, %f30620;
	// end inline asm
	// begin inline asm
	fma.rn.f32 %f30626, %f30624, %f49156, %f30620;
	// end inline asm
	// begin inline asm
	sin.approx.f32  %f30630, %f30626;
	// end inline asm
	// begin inline asm
	fma.rn.f32 %f30632, %f30630, %f49156, %f30626;
	// end inline asm
	// begin inline asm
	sin.approx.f32  %f30636, %f30632;
	// end inline asm
	// begin inline asm
	fma.rn.f32 %f30638, %f30636, %f49156, %f30632;
	// end inline asm
	// begin inline asm
	sin.approx.f32  %f30642, %f30638;
	// end inline asm
	// begin inline asm
	fma.rn.f32 %f30644, %f30642, %f49156, %f30638;
	// end inline asm
	// begin inline asm
	sin.approx.f32  %f30648, %f30644;
	// end inline asm
	// begin inline asm
	fma.rn.f32 %f30650, %f30648, %f49156, %f30644;
	// end inline asm
	// begin inline asm
	sin.approx.f32  %f30654, %f30650;
	// end inline asm
	// begin inline asm
	fma.rn.f32 %f30656, %f30654, %f49156, %f30650;
	// end inline asm
	// begin inline asm
	sin.approx.f32  %f30660, %f30656;
	// end inline asm
	// begin inline asm
	fma.rn.f32 %f30662, %f30660, %f49156, %f30656;
	// end inline asm
	// begin inline asm
	sin.approx.f32  %f30666, %f30662;
	// end inline asm
	// begin inline asm
	fma.rn.f32 %f30668, %f30666, %f49156, %f30662;
	// end inline asm
	// begin inline asm
	sin.approx.f32  %f30672, %f30668;
	// end inline asm
	// begin inline asm
	fma.rn.f32 %f30674, %f30672, %f49156, %f30668;
	// end inline asm
	// begin inline asm
	sin.approx.f32  %f30678, %f30674;
	// end inline asm
	// begin inline asm
	fma.rn.f32 %f30680, %f30678, %f49156, %f30674;
	// end inline asm
	// begin inline asm
	sin.approx.f32  %f30684, %f30680;
	// end inline asm
	// begin inline asm
	fma.rn.f32 %f30686, %f30684, %f49156, %f30680;
	// end inline asm
	// begin inline asm
	sin.approx.f32  %f30690, %f30686;
	// end inline asm
	// begin inline asm
	fma.rn.f32 %f30692, %f30690, %f49156, %f30686;
	// end inline asm
	// begin inline asm
	sin.approx.f32  %f30696, %f30692;
	// end inline asm
	// begin inline asm
	fma.rn.f32 %f30698, %f30696, %f49156, %f30692;
	// end inline asm
	// begin inline asm
	sin.approx.f32  %f30702, %f30698;
	// end inline asm
	// begin inline asm
	fma.rn.f32 %f30704, %f30702, %f49156, %f30698;
	// end inline asm
	// begin inline asm
	sin.approx.f32  %f30708, %f30704;
	// end inline asm
	// begin inline asm
	fma.rn.f32 %f30710, %f30708, %f49156, %f30704;
	// end inline asm
	// begin inline asm
	sin.approx.f32  %f30714, %f30710;
	// end inline asm
	// begin inline asm
	fma.rn.f32 %f30716, %f30714, %f49156, %f30710;
	// end inline asm
	// begin inline asm
	sin.approx.f32  %f30720, %f30716;
	// end inline asm
	// begin inline asm
	fma.rn.f32 %f30722, %f30720, %f49156, %f30716;
	// end inline asm
	// begin inline asm
	sin.approx.f32  %f30726, %f30722;
	// end inline asm
	// begin inline asm
	fma.rn.f32 %f30728, %f30726, %f49156, %f30722;
	// end inline asm
	// begin inline asm
	sin.approx.f32  %f30732, %f30728;
	// end inline asm
	// begin inline asm
	fma.rn.f32 %f30734, %f30732, %f49156, %f30728;
	// end inline asm
	// begin inline asm
	sin.approx.f32  %f30738, %f30734;
	// end inline asm
	// begin inline asm
	fma.rn.f32 %f30740, %f30738, %f49156, %f30734;
	// end inline asm
	// begin inline asm
	sin.approx.f32  %f30744, %f30740;
	// end inline asm
	// begin inline asm
	fma.rn.f32 %f30746, %f30744, %f49156, %f30740;
	// end inline asm
	// begin inline asm
	sin.approx.f32  %f30750, %f30746;
	// end inline asm
	// begin inline asm
	fma.rn.f32 %f30752, %f30750, %f49156, %f30746;
	// end inline asm
	// begin inline asm
	sin.approx.f32  %f30756, %f30752;
	// end inline asm
	// begin inline asm
	fma.rn.f32 %f30758, %f30756, %f49156, %f30752;
	// end inline asm
	// begin inline asm
	sin.approx.f32  %f30762, %f30758;
	// end inline asm
	// begin inline asm
	fma.rn.f32 %f30764, %f30762, %f49156, %f30758;
	// end inline asm
	// begin inline asm
	sin.approx.f32  %f30768, %f30764;
	// end inline asm
	// begin inline asm
	fma.rn.f32 %f30770, %f30768, %f49156, %f30764;
	// end inline asm
	// begin inline asm
	sin.approx.f32  %f30774, %f30770;
	// end inline asm
	// begin inline asm
	fma.rn.f32 %f30776, %f30774, %f49156, %f30770;
	// end inline asm
	// begin inline asm
	sin.approx.f32  %f30780, %f30776;
	// end inline asm
	// begin inline asm
	fma.rn.f32 %f30782, %f30780, %f49156, %f30776;
	// end inline asm
	// begin inline asm
	sin.approx.f32  %f30786, %f30782;
	// end inline asm
	// begin inline asm
	fma.rn.f32 %f30788, %f30786, %f49156, %f30782;
	// end inline asm
	// begin inline asm
	sin.approx.f32  %f30792, %f30788;
	// end inline asm
	// begin inline asm
	fma.rn.f32 %f30794, %f30792, %f49156, %f30788;
	// end inline asm
	// begin inline asm
	sin.approx.f32  %f30798, %f30794;
	// end inline asm
	// begin inline asm
	fma.rn.f32 %f30800, %f30798, %f49156, %f30794;
	// end inline asm
	// begin inline asm
	sin.approx.f32  %f30804, %f30800;
	// end inline asm
	// begin inline asm
	fma.rn.f32 %f30806, %f30804, %f49156, %f30800;
	// end inline asm
	// begin inline asm
	sin.approx.f32  %f30810, %f30806;
	// end inline asm
	// begin inline asm
	fma.rn.f32 %f30812, %f30810, %f49156, %f30806;
	// end inline asm
	// begin inline asm
	sin.approx.f32  %f30816, %f30812;
	// end inline asm
	// begin inline asm
	fma.rn.f32 %f30818, %f30816, %f49156, %f30812;
	// end inline asm
	// begin inline asm
	sin.approx.f32  %f30822, %f30818;
	// end inline asm
	// begin inline asm
	fma.rn.f32 %f30824, %f30822, %f49156, %f30818;
	// end inline asm
	// begin inline asm
	sin.approx.f32  %f30828, %f30824;
	// end inline asm
	// begin inline asm
	fma.rn.f32 %f30830, %f30828, %f49156, %f30824;
	// end inline asm
	// begin inline asm
	sin.approx.f32  %f30834, %f30830;
	// end inline asm
	// begin inline asm
	fma.rn.f32 %f30836, %f30834, %f49156, %f30830;
	// end inline asm
	// begin inline asm
	sin.approx.f32  %f30840, %f30836;
	// end inline asm
	// begin inline asm
	fma.rn.f32 %f30842, %f30840, %f49156, %f30836;
	// end inline asm
	// begin inline asm
	sin.approx.f32  %f30846, %f30842;
	// end inline asm
	// begin inline asm
	fma.rn.f32 %f30848, %f30846, %f49156, %f30842;
	// end inline asm
	// begin inline asm
	sin.approx.f32  %f30852, %f30848;
	// end inline asm
	// begin inline asm
	fma.rn.f32 %f30854, %f30852, %f49156, %f30848;
	// end inline asm
	// begin inline asm
	sin.approx.f32  %f30858, %f30854;
	// end inline asm
	// begin inline asm
	fma.rn.f32 %f30860, %f30858, %f49156, %f30854;
	// end inline asm
	// begin inline asm
	sin.approx.f32  %f30864, %f30860;
	// end inline asm
	// begin inline asm
	fma.rn.f32 %f30866, %f30864, %f49156, %f30860;
	// end inline asm
	// begin inline asm
	sin.approx.f32  %f30870, %f30866;
	// end inline asm
	// begin inline asm
	fma.rn.f32 %f30872, %f30870, %f49156, %f30866;
	// end inline asm
	// begin inline asm
	sin.approx.f32  %f30876, %f30872;
	// end inline asm
	// begin inline asm
	fma.rn.f32 %f30878, %f30876, %f49156, %f30872;
	// end inline asm
	// begin inline asm
	sin.approx.f32  %f30882, %f30878;
	// end inline asm
	// begin inline asm
	fma.rn.f32 %f30884, %f30882, %f49156, %f30878;
	// end inline asm
	// begin inline asm
	sin.approx.f32  %f30888, %f30884;
	// end inline asm
	// begin inline asm
	fma.rn.f32 %f30890, %f30888, %f49156, %f30884;
	// end inline asm
	// begin inline asm
	sin.approx.f32  %f30894, %f30890;
	// end inline asm
	// begin inline asm
	fma.rn.f32 %f30896, %f30894, %f49156, %f30890;
	// end inline asm
	// begin inline asm
	sin.approx.f32  %f30900, %f30896;
	// end inline asm
	// begin inline asm
	fma.rn.f32 %f30902, %f30900, %f49156, %f30896;
	// end inline asm
	// begin inline asm
	sin.approx.f32  %f30906, %f30902;
	// end inline asm
	// begin inline asm
	fma.rn.f32 %f30908, %f30906, %f49156, %f30902;
	// end inline asm
	// begin inline asm
	sin.approx.f32  %f30912, %f30908;
	// end inline asm
	// begin inline asm
	fma.rn.f32 %f30914, %f30912, %f49156, %f30908;
	// end inline asm
	// begin inline asm
	sin.approx.f32  %f30918, %f30914;
	// end inline asm
	// begin inline asm
	fma.rn.f32 %f30920, %f30918, %f49156, %f30914;
	// end inline asm
	// begin inline asm
	sin.approx.f32  %f30924, %f30920;
	// end inline asm
	// begin inline asm
	fma.rn.f32 %f30926, %f30924, %f49156, %f30920;
	// end inline asm
	// begin inline asm
	sin.approx.f32  %f30930, %f30926;
	// end inline asm
	// begin inline asm
	fma.rn.f32 %f30932, %f30930, %f49156, %f30926;
	// end inline asm
	// begin inline asm
	sin.approx.f32  %f30936, %f30932;
	// end inline asm
	// begin inline asm
	fma.rn.f32 %f30938, %f30936, %f49156, %f30932;
	// end inline asm
	// begin inline asm
	sin.approx.f32  %f30942, %f30938;
	// end inline asm
	// begin inline asm
	fma.rn.f32 %f30944, %f30942, %f49156, %f30938;
	// end inline asm
	// begin inline asm
	sin.approx.f32  %f30948, %f30944;
	// end inline asm
	// begin inline asm
	fma.rn.f32 %f30950, %f30948, %f49156, %f30944;
	// end inline asm
	// begin inline asm
	sin.approx.f32  %f30954, %f30950;
	// end inline asm
	// begin inline asm
	fma.rn.f32 %f30956, %f30954, %f49156, %f30950;
	// end inline asm
	// begin inline asm
	sin.approx.f32  %f30960, %f30956;
	// end inline asm
	// begin inline asm
	fma.rn.f32 %f30962, %f30960, %f49156, %f30956;
	// end inline asm
	// begin inline asm
	sin.approx.f32  %f30966, %f30962;
	// end inline asm
	// begin inline asm
	fma.rn.f32 %f30968, %f30966, %f49156, %f30962;
	// end inline asm
	// begin inline asm
	sin.approx.f32  %f30972, %f30968;
	// end inline asm
	// begin inline asm
	fma.rn.f32 %f30974, %f30972, %f49156, %f30968;
	// end inline asm
	// begin inline asm
	sin.approx.f32  %f30978, %f30974;
	// end inline asm
	// begin inline asm
	fma.rn.f32 %f30980, %f30978, %f49156, %f30974;
	// end inline asm
	// begin inline asm
	sin.approx.f32  %f30984, %f30980;
	// end inline asm
	// begin inline asm
	fma.rn.f32 %f30986, %f30984, %f49156, %f30980;
	// end inline asm
	// begin inline asm
	sin.approx.f32  %f30990, %f30986;
	// end inline asm
	// begin inline asm
	fma.rn.f32 %f30992, %f30990, %f49156, %f30986;
	// end inline asm
	// begin inline asm
	sin.approx.f32  %f30996, %f30992;
	// end inline asm
	// begin inline asm
	fma.rn.f32 %f30998, %f30996, %f49156, %f30992;
	// end inline asm
	// begin inline asm
	sin.approx.f32  %f31002, %f30998;
	// end inline asm
	// begin inline asm
	fma.rn.f32 %f31004, %f31002, %f49156, %f30998;
	// end inline asm
	// begin inline asm
	sin.approx.f32  %f31008, %f31004;
	// end inline asm
	// begin inline asm
	fma.rn.f32 %f31010, %f31008, %f49156, %f31004;
	// end inline asm
	// begin inline asm
	sin.approx.f32  %f31014, %f31010;
	// end inline asm
	// begin inline asm
	fma.rn.f32 %f31016, %f31014, %f49156, %f31010;
	// end inline asm
	// begin inline asm
	sin.approx.f32  %f31020, %f31016;
	// end inline asm
	// begin inline asm
	fma.rn.f32 %f31022, %f31020, %f49156, %f31016;
	// end inline asm
	// begin inline asm
	sin.approx.f32  %f31026, %f31022;
	// end inline asm
	// begin inline asm
	fma.rn.f32 %f31028, %f31026, %f49156, %f31022;
	// end inline asm
	// begin inline asm
	sin.approx.f32  %f31032, %f31028;
	// end inline asm
	// begin inline asm
	fma.rn.f32 %f31034, %f31032, %f49156, %f31028;
	// end inline asm
	// begin inline asm
	sin.approx.f32  %f31038, %f31034;
	// end inline asm
	// begin inline asm
	fma.rn.f32 %f31040, %f31038, %f49156, %f31034;
	// end inline asm
	// begin inline asm
	sin.approx.f32  %f31044, %f31040;
	// end inline asm
	// begin inline asm
	fma.rn.f32 %f31046, %f31044, %f49156, %f31040;
	// end inline asm
	// begin inline asm
	sin.approx.f32  %f31050, %f31046;
	// end inline asm
	// begin inline asm
	fma.rn.f32 %f31052, %f31050, %f49156, %f31046;
	// end inline asm
	// begin inline asm
	sin.approx.f32  %f31056, %f31052;
	// end inline asm
	// begin inline asm
	fma.rn.f32 %f31058, %f31056, %f49156, %f31052;
	// end inline asm
	// begin inline asm
	sin.approx.f32  %f31062, %f31058;
	// end inline asm
	// begin inline asm
	fma.rn.f32 %f31064, %f31062, %f49156, %f31058;
	// end inline asm
	// begin inline asm
	sin.approx.f32  %f31068, %f31064;
	// end inline asm
	// begin inline asm
	fma.rn.f32 %f31070, %f31068, %f49156, %f31064;
	// end inline asm
	// begin inline asm
	sin.approx.f32  %f31074, %f31070;
	// end inline asm
	// begin inline asm
	fma.rn.f32 %f31076, %f31074, %f49156, %f31070;
	// end inline asm
	// begin inline asm
	sin.approx.f32  %f31080, %f31076;
	// end inline asm
	// begin inline asm
	fma.rn.f32 %f31082, %f31080, %f49156, %f31076;
	// end inline asm
	// begin inline asm
	sin.approx.f32  %f31086, %f31082;
	// end inline asm
	// begin inline asm
	fma.rn.f32 %f31088, %f31086, %f49156, %f31082;
	// end inline asm
	// begin inline asm
	sin.approx.f32  %f31092, %f31088;
	// end inline asm
	// begin inline asm
	fma.rn.f32 %f31094, %f31092, %f49156, %f31088;
	// end inline asm
	// begin inline asm
	sin.approx.f32  %f31098, %f31094;
	// end inline asm
	// begin inline asm
	fma.rn.f32 %f31100, %f31098, %f49156, %f31094;
	// end inline asm
	// begin inline asm
	sin.approx.f32  %f31104, %f31100;
	// end inline asm
	// begin inline asm
	fma.rn.f32 %f31106, %f31104, %f49156, %f31100;
	// end inline asm
	// begin inline asm
	sin.approx.f32  %f31110, %f31106;
	// end inline asm
	// begin inline asm
	fma.rn.f32 %f31112, %f31110, %f49156, %f31106;
	// end inline asm
	// begin inline asm
	sin.approx.f32  %f31116, %f31112;
	// end inline asm
	// begin inline asm
	fma.rn.f32 %f31118, %f31116, %f49156, %f31112;
	// end inline asm
	// begin inline asm
	sin.approx.f32  %f31122, %f31118;
	// end inline asm
	// begin inline asm
	fma.rn.f32 %f31124, %f31122, %f49156, %f31118;
	// end inline asm
	// begin inline asm
	sin.approx.f32  %f31128, %f31124;
	// end inline asm
	// begin inline asm
	fma.rn.f32 %f31130, %f31128, %f49156, %f31124;
	// end inline asm
	// begin inline asm
	sin.approx.f32  %f31134, %f31130;
	// end inline asm
	// begin inline asm
	fma.rn.f32 %f31136, %f31134, %f49156, %f31130;
	// end inline asm
	// begin inline asm
	sin.approx.f32  %f31140, %f31136;
	// end inline asm
	// begin inline asm
	fma.rn.f32 %f31142, %f31140, %f49156, %f31136;
	// end inline asm
	// begin inline asm
	sin.approx.f32  %f31146, %f31142;
	// end inline asm
	// begin inline asm
	fma.rn.f32 %f31148, %f31146, %f49156, %f31142;
	// end inline asm
	// begin inline asm
	sin.approx.f32  %f31152, %f31148;
	// end inline asm
	// begin inline asm
	fma.rn.f32 %f31154, %f31152, %f49156, %f31148;
	// end inline asm
	// begin inline asm
	sin.approx.f32  %f31158, %f31154;
	// end inline asm
	// begin inline asm
	fma.rn.f32 %f31160, %f31158, %f49156, %f31154;
	// end inline asm
	// begin inline asm
	sin.approx.f32  %f31164, %f31160;
	// end inline asm
	// begin inline asm
	fma.rn.f32 %f31166, %f31164, %f49156, %f31160;
	// end inline asm
	// begin inline asm
	sin.approx.f32  %f31170, %f31166;
	// end inline asm
	// begin inline asm
	fma.rn.f32 %f31172, %f31170, %f49156, %f31166;
	// end inline asm
	// begin inline asm
	sin.approx.f32  %f31176, %f31172;
	// end inline asm
	// begin inline asm
	fma.rn.f32 %f31178, %f31176, %f49156, %f31172;
	// end inline asm
	// begin inline asm
	sin.approx.f32  %f31182, %f31178;
	// end inline asm
	// begin inline asm
	fma.rn.f32 %f31184, %f31182, %f49156, %f31178;
	// end inline asm
	// begin inline asm
	sin.approx.f32  %f31188, %f31184;
	// end inline asm
	// begin inline asm
	fma.rn.f32 %f31190, %f31188, %f49156, %f31184;
	// end inline asm
	// begin inline asm
	sin.approx.f32  %f31194, %f31190;
	// end inline asm
	// begin inline asm
	fma.rn.f32 %f31196, %f31194, %f49156, %f31190;
	// end inline asm
	// begin inline asm
	sin.approx.f32  %f31200, %f31196;
	// end inline asm
	// begin inline asm
	fma.rn.f32 %f31202, %f31200, %f49156, %f31196;
	// end inline asm
	// begin inline asm
	sin.approx.f32  %f31206, %f31202;
	// end inline asm
	// begin inline asm
	fma.rn.f32 %f31208, %f31206, %f49156, %f31202;
	// end inline asm
	// begin inline asm
	sin.approx.f32  %f31212, %f31208;
	// end inline asm
	// begin inline asm
	fma.rn.f32 %f31214, %f31212, %f49156, %f31208;
	// end inline asm
	// begin inline asm
	sin.approx.f32  %f31218, %f31214;
	// end inline asm
	// begin inline asm
	fma.rn.f32 %f31220, %f31218, %f49156, %f31214;
	// end inline asm
	// begin inline asm
	sin.approx.f32  %f31224, %f31220;
	// end inline asm
	// begin inline asm
	fma.rn.f32 %f31226, %f31224, %f49156, %f31220;
	// end inline asm
	// begin inline asm
	sin.approx.f32  %f31230, %f31226;
	// end inline asm
	// begin inline asm
	fma.rn.f32 %f31232, %f31230, %f49156, %f31226;
	// end inline asm
	// begin inline asm
	sin.approx.f32  %f31236, %f31232;
	// end inline asm
	// begin inline asm
	fma.rn.f32 %f31238, %f31236, %f49156, %f31232;
	// end inline asm
	// begin inline asm
	sin.approx.f32  %f31242, %f31238;
	// end inline asm
	// begin inline asm
	fma.rn.f32 %f31244, %f31242, %f49156, %f31238;
	// end inline asm
	// begin inline asm
	sin.approx.f32  %f31248, %f31244;
	// end inline asm
	// begin inline asm
	fma.rn.f32 %f31250, %f31248, %f49156, %f31244;
	// end inline asm
	// begin inline asm
	sin.approx.f32  %f31254, %f31250;
	// end inline asm
	// begin inline asm
	fma.rn.f32 %f31256, %f31254, %f49156, %f31250;
	// end inline asm
	// begin inline asm
	sin.approx.f32  %f31260, %f31256;
	// end inline asm
	// begin inline asm
	fma.rn.f32 %f31262, %f31260, %f49156, %f31256;
	// end inline asm
	// begin inline asm
	sin.approx.f32  %f31266, %f31262;
	// end inline asm
	// begin inline asm
	fma.rn.f32 %f31268, %f31266, %f49156, %f31262;
	// end inline asm
	// begin inline asm
	sin.approx.f32  %f31272, %f31268;
	// end inline asm
	// begin inline asm
	fma.rn.f32 %f31274, %f31272, %f49156, %f31268;
	// end inline asm
	// begin inline asm
	sin.approx.f32  %f31278, %f31274;
	// end inline asm
	// begin inline asm
	fma.rn.f32 %f31280, %f31278, %f49156, %f31274;
	// end inline asm
	// begin inline asm
	sin.approx.f32  %f31284, %f31280;
	// end inline asm
	// begin inline asm
	fma.rn.f32 %f31286, %f31284, %f49156, %f31280;
	// end inline asm
	// begin inline asm
	sin.approx.f32  %f31290, %f31286;
	// end inline asm
	// begin inline asm
	fma.rn.f32 %f31292, %f31290, %f49156, %f31286;
	// end inline asm
	// begin inline asm
	sin.approx.f32  %f31296, %f31292;
	// end inline asm
	// begin inline asm
	fma.rn.f32 %f31298, %f31296, %f49156, %f31292;
	// end inline asm
	// begin inline asm
	sin.approx.f32  %f31302, %f31298;
	// end inline asm
	// begin inline asm
	fma.rn.f32 %f31304, %f31302, %f49156, %f31298;
	// end inline asm
	// begin inline asm
	sin.approx.f32  %f31308, %f31304;
	// end inline asm
	// begin inline asm
	fma.rn.f32 %f31310, %f31308, %f49156, %f31304;
	// end inline asm
	// begin inline asm
	sin.approx.f32  %f31314, %f31310;
	// end inline asm
	// begin inline asm
	fma.rn.f32 %f31316, %f31314, %f49156, %f31310;
	// end inline asm
	// begin inline asm
	sin.approx.f32  %f31320, %f31316;
	// end inline asm
	// begin inline asm
	fma.rn.f32 %f31322, %f31320, %f49156, %f31316;
	// end inline asm
	// begin inline asm
	sin.approx.f32  %f31326, %f31322;
	// end inline asm
	// begin inline asm
	fma.rn.f32 %f31328, %f31326, %f49156, %f31322;
	// end inline asm
	// begin inline asm
	sin.approx.f32  %f31332, %f31328;
	// end inline asm
	// begin inline asm
	fma.rn.f32 %f31334, %f31332, %f49156, %f31328;
	// end inline asm
	// begin inline asm
	sin.approx.f32  %f31338, %f31334;
	// end inline asm
	// begin inline asm
	fma.rn.f32 %f31340, %f31338, %f49156, %f31334;
	// end inline asm
	// begin inline asm
	sin.approx.f32  %f31344, %f31340;
	// end inline asm
	// begin inline asm
	fma.rn.f32 %f31346, %f31344, %f49156, %f31340;
	// end inline asm
	// begin inline asm
	sin.approx.f32  %f31350, %f31346;
	// end inline asm
	// begin inline asm
	fma.rn.f32 %f31352, %f31350, %f49156, %f31346;
	// end inline asm
	// begin inline asm
	sin.approx.f32  %f31356, %f31352;
	// end inline asm
	// begin inline asm
	fma.rn.f32 %f31358, %f31356, %f49156, %f31352;
	// end inline asm
	// begin inline asm
	sin.approx.f32  %f31362, %f31358;
	// end inline asm
	// begin inline asm
	fma.rn.f32 %f31364, %f31362, %f49156, %f31358;
	// end inline asm
	// begin inline asm
	sin.approx.f32  %f31368, %f31364;
	// end inline asm
	// begin inline asm
	fma.rn.f32 %f31370, %f31368, %f49156, %f31364;
	// end inline asm
	// begin inline asm
	sin.approx.f32  %f31374, %f31370;
	// end inline asm
	// begin inline asm
	fma.rn.f32 %f31376, %f31374, %f49156, %f31370;
	// end inline asm
	// begin inline asm
	sin.approx.f32  %f31380, %f31376;
	// end inline asm
	// begin inline asm
	fma.rn.f32 %f31382, %f31380, %f49156, %f31376;
	// end inline asm
	// begin inline asm
	sin.approx.f32  %f31386, %f31382;
	// end inline asm
	// begin inline asm
	fma.rn.f32 %f31388, %f31386, %f49156, %f31382;
	// end inline asm
	// begin inline asm
	sin.approx.f32  %f31392, %f31388;
	// end inline asm
	// begin inline asm
	fma.rn.f32 %f31394, %f31392, %f49156, %f31388;
	// end inline asm
	// begin inline asm
	sin.approx.f32  %f31398, %f31394;
	// end inline asm
	// begin inline asm
	fma.rn.f32 %f31400, %f31398, %f49156, %f31394;
	// end inline asm
	// begin inline asm
	sin.approx.f32  %f31404, %f31400;
	// end inline asm
	// begin inline asm
	fma.rn.f32 %f31406, %f31404, %f49156, %f31400;
	// end inline asm
	// begin inline asm
	sin.approx.f32  %f31410, %f31406;
	// end inline asm
	// begin inline asm
	fma.rn.f32 %f31412, %f31410, %f49156, %f31406;
	// end inline asm
	// begin inline asm
	sin.approx.f32  %f31416, %f31412;
	// end inline asm
	// begin inline asm
	fma.rn.f32 %f31418, %f31416, %f49156, %f31412;
	// end inline asm
	// begin inline asm
	sin.approx.f32  %f31422, %f31418;
	// end inline asm
	// begin inline asm
	fma.rn.f32 %f31424, %f31422, %f49156, %f31418;
	// end inline asm
	// begin inline asm
	sin.approx.f32  %f31428, %f31424;
	// end inline asm
	// begin inline asm
	fma.rn.f32 %f31430, %f31428, %f49156, %f31424;
	// end inline asm
	// begin inline asm
	sin.approx.f32  %f31434, %f31430;
	// end inline asm
	// begin inline asm
	fma.rn.f32 %f31436, %f31434, %f49156, %f31430;
	// end inline asm
	// begin inline asm
	sin.approx.f32  %f31440, %f31436;
	// end inline asm
	// begin inline asm
	fma.rn.f32 %f31442, %f31440, %f49156, %f31436;
	// end inline asm
	// begin inline asm
	sin.approx.f32  %f31446, %f31442;
	// end inline asm
	// begin inline asm
	fma.rn.f32 %f31448, %f31446, %f49156, %f31442;
	// end inline asm
	// begin inline asm
	sin.approx.f32  %f31452, %f31448;
	// end inline asm
	// begin inline asm
	fma.rn.f32 %f31454, %f31452, %f49156, %f31448;
	// end inline asm
	// begin inline asm
	sin.approx.f32  %f31458, %f31454;
	// end inline asm
	// begin inline asm
	fma.rn.f32 %f31460, %f31458, %f49156, %f31454;
	// end inline asm
	// begin inline asm
	sin.approx.f32  %f31464, %f31460;
	// end inline asm
	// begin inline asm
	fma.rn.f32 %f31466, %f31464, %f49156, %f31460;
	// end inline asm
	// begin inline asm
	sin.approx.f32  %f31470, %f31466;
	// end inline asm
	// begin inline asm
	fma.rn.f32 %f31472, %f31470, %f49156, %f31466;
	// end inline asm
	// begin inline asm
	sin.approx.f32  %f31476, %f31472;
	// end inline asm
	// begin inline asm
	fma.rn.f32 %f31478, %f31476, %f49156, %f31472;
	// end inline asm
	// begin inline asm
	sin.approx.f32  %f31482, %f31478;
	// end inline asm
	// begin inline asm
	fma.rn.f32 %f31484, %f31482, %f49156, %f31478;
	// end inline asm
	// begin inline asm
	sin.approx.f32  %f31488, %f31484;
	// end inline asm
	// begin inline asm
	fma.rn.f32 %f31490, %f31488, %f49156, %f31484;
	// end inline asm
	// begin inline asm
	sin.approx.f32  %f31494, %f31490;
	// end inline asm
	// begin inline asm
	fma.rn.f32 %f31496, %f31494, %f49156, %f31490;
	// end inline asm
	// begin inline asm
	sin.approx.f32  %f31500, %f31496;
	// end inline asm
	// begin inline asm
	fma.rn.f32 %f31502, %f31500, %f49156, %f31496;
	// end inline asm
	// begin inline asm
	sin.approx.f32  %f31506, %f31502;
	// end inline asm
	// begin inline asm
	fma.rn.f32 %f31508, %f31506, %f49156, %f31502;
	// end inline asm
	// begin inline asm
	sin.approx.f32  %f31512, %f31508;
	// end inline asm
	// begin inline asm
	fma.rn.f32 %f31514, %f31512, %f49156, %f31508;
	// end inline asm
	// begin inline asm
	sin.approx.f32  %f31518, %f31514;
	// end inline asm
	// begin inline asm
	fma.rn.f32 %f31520, %f31518, %f49156, %f31514;
	// end inline asm
	// begin inline asm
	sin.approx.f32  %f31524, %f31520;
	// end inline asm
	// begin inline asm
	fma.rn.f32 %f31526, %f31524, %f49156, %f31520;
	// end inline asm
	// begin inline asm
	sin.approx.f32  %f31530, %f31526;
	// end inline asm
	// begin inline asm
	fma.rn.f32 %f31532, %f31530, %f49156, %f31526;
	// end inline asm
	// begin inline asm
	sin.approx.f32  %f31536, %f31532;
	// end inline asm
	// begin inline asm
	fma.rn.f32 %f31538, %f31536, %f49156, %f31532;
	// end inline asm
	// begin inline asm
	sin.approx.f32  %f31542, %f31538;
	// end inline asm
	// begin inline asm
	fma.rn.f32 %f31544, %f31542, %f49156, %f31538;
	// end inline asm
	// begin inline asm
	sin.approx.f32  %f31548, %f31544;
	// end inline asm
	// begin inline asm
	fma.rn.f32 %f31550, %f31548, %f49156, %f31544;
	// end inline asm
	// begin inline asm
	sin.approx.f32  %f31554, %f31550;
	// end inline asm
	// begin inline asm
	fma.rn.f32 %f31556, %f31554, %f49156, %f31550;
	// end inline asm
	// begin inline asm
	sin.approx.f32  %f31560, %f31556;
	// end inline asm
	// begin inline asm
	fma.rn.f32 %f31562, %f31560, %f49156, %f31556;
	// end inline asm
	// begin inline asm
	sin.approx.f32  %f31566, %f31562;
	// end inline asm
	// begin inline asm
	fma.rn.f32 %f31568, %f31566, %f49156, %f31562;
	// end inline asm
	// begin inline asm
	sin.approx.f32  %f31572, %f31568;
	// end inline asm
	// begin inline asm
	fma.rn.f32 %f31574, %f31572, %f49156, %f31568;
	// end inline asm
	// begin inline asm
	sin.approx.f32  %f31578, %f31574;
	// end inline asm
	// begin inline asm
	fma.rn.f32 %f31580, %f31578, %f49156, %f31574;
	// end inline asm
	// begin inline asm
	sin.approx.f32  %f31584, %f31580;
	// end inline asm
	// begin inline asm
	fma.rn.f32 %f31586, %f31584, %f49156, %f31580;
	// end inline asm
	// begin inline asm
	sin.approx.f32  %f31590, %f31586;
	// end inline asm
	// begin inline asm
	fma.rn.f32 %f31592, %f31590, %f49156, %f31586;
	// end inline asm
	// begin inline asm
	sin.approx.f32  %f31596, %f31592;
	// end inline asm
	// begin inline asm
	fma.rn.f32 %f31598, %f31596, %f49156, %f31592;
	// end inline asm
	// begin inline asm
	sin.approx.f32  %f31602, %f31598;
	// end inline asm
	// begin inline asm
	fma.rn.f32 %f31604, %f31602, %f49156, %f31598;
	// end inline asm
	// begin inline asm
	sin.approx.f32  %f31608, %f31604;
	// end inline asm
	// begin inline asm
	fma.rn.f32 %f31610, %f31608, %f49156, %f31604;
	// end inline asm
	// begin inline asm
	sin.approx.f32  %f31614, %f31610;
	// end inline asm
	// begin inline asm
	fma.rn.f32 %f31616, %f31614, %f49156, %f31610;
	// end inline asm
	// begin inline asm
	sin.approx.f32  %f31620, %f31616;
	// end inline asm
	// begin inline asm
	fma.rn.f32 %f31622, %f31620, %f49156, %f31616;
	// end inline asm
	// begin inline asm
	sin.approx.f32  %f31626, %f31622;
	// end inline asm
	// begin inline asm
	fma.rn.f32 %f31628, %f31626, %f49156, %f31622;
	// end inline asm
	// begin inline asm
	sin.approx.f32  %f31632, %f31628;
	// end inline asm
	// begin inline asm
	fma.rn.f32 %f31634, %f31632, %f49156, %f31628;
	// end inline asm
	// begin inline asm
	sin.approx.f32  %f31638, %f31634;
	// end inline asm
	// begin inline asm
	fma.rn.f32 %f31640, %f31638, %f49156, %f31634;
	// end inline asm
	// begin inline asm
	sin.approx.f32  %f31644, %f31640;
	// end inline asm
	// begin inline asm
	fma.rn.f32 %f31646, %f31644, %f49156, %f31640;
	// end inline asm
	// begin inline asm
	sin.approx.f32  %f31650, %f31646;
	// end inline asm
	// begin inline asm
	fma.rn.f32 %f31652, %f31650, %f49156, %f31646;
	// end inline asm
	// begin inline asm
	sin.approx.f32  %f31656, %f31652;
	// end inline asm
	// begin inline asm
	fma.rn.f32 %f31658, %f31656, %f49156, %f31652;
	// end inline asm
	// begin inline asm
	sin.approx.f32  %f31662, %f31658;
	// end inline asm
	// begin inline asm
	fma.rn.f32 %f31664, %f31662, %f49156, %f31658;
	// end inline asm
	// begin inline asm
	sin.approx.f32  %f31668, %f31664;
	// end inline asm
	// begin inline asm
	fma.rn.f32 %f31670, %f31668, %f49156, %f31664;
	// end inline asm
	// begin inline asm
	sin.approx.f32  %f31674, %f31670;
	// end inline asm
	// begin inline asm
	fma.rn.f32 %f31676, %f31674, %f49156, %f31670;
	// end inline asm
	// begin inline asm
	sin.approx.f32  %f31680, %f31676;
	// end inline asm
	// begin inline asm
	fma.rn.f32 %f31682, %f31680, %f49156, %f31676;
	// end inline asm
	// begin inline asm
	sin.approx.f32  %f31686, %f31682;
	// end inline asm
	// begin inline asm
	fma.rn.f32 %f31688, %f31686, %f49156, %f31682;
	// end inline asm
	// begin inline asm
	sin.approx.f32  %f31692, %f31688;
	// end inline asm
	// begin inline asm
	fma.rn.f32 %f31694, %f31692, %f49156, %f31688;
	// end inline asm
	// begin inline asm
	sin.approx.f32  %f31698, %f31694;
	// end inline asm
	// begin inline asm
	fma.rn.f32 %f31700, %f31698, %f49156, %f31694;
	// end inline asm
	// begin inline asm
	sin.approx.f32  %f31704, %f31700;
	// end inline asm
	// begin inline asm
	fma.rn.f32 %f31706, %f31704, %f49156, %f31700;
	// end inline asm
	// begin inline asm
	sin.approx.f32  %f31710, %f31706;
	// end inline asm
	// begin inline asm
	fma.rn.f32 %f31712, %f31710, %f49156, %f31706;
	// end inline asm
	// begin inline asm
	sin.approx.f32  %f31716, %f31712;
	// end inline asm
	// begin inline asm
	fma.rn.f32 %f31718, %f31716, %f49156, %f31712;
	// end inline asm
	// begin inline asm
	sin.approx.f32  %f31722, %f31718;
	// end inline asm
	// begin inline asm
	fma.rn.f32 %f31724, %f31722, %f49156, %f31718;
	// end inline asm
	// begin inline asm
	sin.approx.f32  %f31728, %f31724;
	// end inline asm
	// begin inline asm
	fma.rn.f32 %f31730, %f31728, %f49156, %f31724;
	// end inline asm
	// begin inline asm
	sin.approx.f32  %f31734, %f31730;
	// end inline asm
	// begin inline asm
	fma.rn.f32 %f31736, %f31734, %f49156, %f31730;
	// end inline asm
	// begin inline asm
	sin.approx.f32  %f31740, %f31736;
	// end inline asm
	// begin inline asm
	fma.rn.f32 %f31742, %f31740, %f49156, %f31736;
	// end inline asm
	// begin inline asm
	sin.approx.f32  %f31746, %f31742;
	// end inline asm
	// begin inline asm
	fma.rn.f32 %f31748, %f31746, %f49156, %f31742;
	// end inline asm
	// begin inline asm
	sin.approx.f32  %f31752, %f31748;
	// end inline asm
	// begin inline asm
	fma.rn.f32 %f31754, %f31752, %f49156, %f31748;
	// end inline asm
	// begin inline asm
	sin.approx.f32  %f31758, %f31754;
	// end inline asm
	// begin inline asm
	fma.rn.f32 %f31760, %f31758, %f49156, %f31754;
	// end inline asm
	// begin inline asm
	sin.approx.f32  %f31764, %f31760;
	// end inline asm
	// begin inline asm
	fma.rn.f32 %f31766, %f31764, %f49156, %f31760;
	// end inline asm
	// begin inline asm
	sin.approx.f32  %f31770, %f31766;
	// end inline asm
	// begin inline asm
	fma.rn.f32 %f31772, %f31770, %f49156, %f31766;
	// end inline asm
	// begin inline asm
	sin.approx.f32  %f31776, %f31772;
	// end inline asm
	// begin inline asm
	fma.rn.f32 %f31778, %f31776, %f49156, %f31772;
	// end inline asm
	// begin inline asm
	sin.approx.f32  %f31782, %f31778;
	// end inline asm
	// begin inline asm
	fma.rn.f32 %f31784, %f31782, %f49156, %f31778;
	// end inline asm
	// begin inline asm
	sin.approx.f32  %f31788, %f31784;
	// end inline asm
	// begin inline asm
	fma.rn.f32 %f31790, %f31788, %f49156, %f31784;
	// end inline asm
	// begin inline asm
	sin.approx.f32  %f31794, %f31790;
	// end inline asm
	// begin inline asm
	fma.rn.f32 %f31796, %f31794, %f49156, %f31790;
	// end inline asm
	// begin inline asm
	sin.approx.f32  %f31800, %f31796;
	// end inline asm
	// begin inline asm
	fma.rn.f32 %f31802, %f31800, %f49156, %f31796;
	// end inline asm
	// begin inline asm
	sin.approx.f32  %f31806, %f31802;
	// end inline asm
	// begin inline asm
	fma.rn.f32 %f31808, %f31806, %f49156, %f31802;
	// end inline asm
	// begin inline asm
	sin.approx.f32  %f31812, %f31808;
	// end inline asm
	// begin inline asm
	fma.rn.f32 %f31814, %f31812, %f49156, %f31808;
	// end inline asm
	// begin inline asm
	sin.approx.f32  %f31818, %f31814;
	// end inline asm
	// begin inline asm
	fma.rn.f32 %f31820, %f31818, %f49156, %f31814;
	// end inline asm
	// begin inline asm
	sin.approx.f32  %f31824, %f31820;
	// end inline asm
	// begin inline asm
	fma.rn.f32 %f31826, %f31824, %f49156, %f31820;
	// end inline asm
	// begin inline asm
	sin.approx.f32  %f31830, %f31826;
	// end inline asm
	// begin inline asm
	fma.rn.f32 %f31832, %f31830, %f49156, %f31826;
	// end inline asm
	// begin inline asm
	sin.approx.f32  %f31836, %f31832;
	// end inline asm
	// begin inline asm
	fma.rn.f32 %f31838, %f31836, %f49156, %f31832;
	// end inline asm
	// begin inline asm
	sin.approx.f32  %f31842, %f31838;
	// end inline asm
	// begin inline asm
	fma.rn.f32 %f31844, %f31842, %f49156, %f31838;
	// end inline asm
	// begin inline asm
	sin.approx.f32  %f31848, %f31844;
	// end inline asm
	// begin inline asm
	fma.rn.f32 %f31850, %f31848, %f49156, %f31844;
	// end inline asm
	// begin inline asm
	sin.approx.f32  %f31854, %f31850;
	// end inline asm
	// begin inline asm
	fma.rn.f32 %f31856, %f31854, %f49156, %f31850;
	// end inline asm
	// begin inline asm
	sin.approx.f32  %f31860, %f31856;
	// end inline asm
	// begin inline asm
	fma.rn.f32 %f31862, %f31860, %f49156, %f31856;
	// end inline asm
	// begin inline asm
	sin.approx.f32  %f31866, %f31862;
	// end inline asm
	// begin inline asm
	fma.rn.f32 %f31868, %f31866, %f49156, %f31862;
	// end inline asm
	// begin inline asm
	sin.approx.f32  %f31872, %f31868;
	// end inline asm
	// begin inline asm
	fma.rn.f32 %f31874, %f31872, %f49156, %f31868;
	// end inline asm
	// begin inline asm
	sin.approx.f32  %f31878, %f31874;
	// end inline asm
	// begin inline asm
	fma.rn.f32 %f31880, %f31878, %f49156, %f31874;
	// end inline asm
	// begin inline asm
	sin.approx.f32  %f31884, %f31880;
	// end inline asm
	// begin inline asm
	fma.rn.f32 %f31886, %f31884, %f49156, %f31880;
	// end inline asm
	// begin inline asm
	sin.approx.f32  %f31890, %f31886;
	// end inline asm
	// begin inline asm
	fma.rn.f32 %f31892, %f31890, %f49156, %f31886;
	// end inline asm
	// begin inline asm
	sin.approx.f32  %f31896, %f31892;
	// end inline asm
	// begin inline asm
	fma.rn.f32 %f31898, %f31896, %f49156, %f31892;
	// end inline asm
	// begin inline asm
	sin.approx.f32  %f31902, %f31898;
	// end inline asm
	// begin inline asm
	fma.rn.f32 %f31904, %f31902, %f49156, %f31898;
	// end inline asm
	// begin inline asm
	sin.approx.f32  %f31908, %f31904;
	// end inline asm
	// begin inline asm
	fma.rn.f32 %f31910, %f31908, %f49156, %f31904;
	// end inline asm
	// begin inline asm
	sin.approx.f32  %f31914, %f31910;
	// end inline asm
	// begin inline asm
	fma.rn.f32 %f31916, %f31914, %f49156, %f31910;
	// end inline asm
	// begin inline asm
	sin.approx.f32  %f31920, %f31916;
	// end inline asm
	// begin inline asm
	fma.rn.f32 %f31922, %f31920, %f49156, %f31916;
	// end inline asm
	// begin inline asm
	sin.approx.f32  %f31926, %f31922;
	// end inline asm
	// begin inline asm
	fma.rn.f32 %f31928, %f31926, %f49156, %f31922;
	// end inline asm
	// begin inline asm
	sin.approx.f32  %f31932, %f31928;
	// end inline asm
	// begin inline asm
	fma.rn.f32 %f31934, %f31932, %f49156, %f31928;
	// end inline asm
	// begin inline asm
	sin.approx.f32  %f31938, %f31934;
	// end inline asm
	// begin inline asm
	fma.rn.f32 %f31940, %f31938, %f49156, %f31934;
	// end inline asm
	// begin inline asm
	sin.approx.f32  %f31944, %f31940;
	// end inline asm
	// begin inline asm
	fma.rn.f32 %f31946, %f31944, %f49156, %f31940;
	// end inline asm
	// begin inline asm
	sin.approx.f32  %f31950, %f31946;
	// end inline asm
	// begin inline asm
	fma.rn.f32 %f31952, %f31950, %f49156, %f31946;
	// end inline asm
	// begin inline asm
	sin.approx.f32  %f31956, %f31952;
	// end inline asm
	// begin inline asm
	fma.rn.f32 %f31958, %f31956, %f49156, %f31952;
	// end inline asm
	// begin inline asm
	sin.approx.f32  %f31962, %f31958;
	// end inline asm
	// begin inline asm
	fma.rn.f32 %f31964, %f31962, %f49156, %f31958;
	// end inline asm
	// begin inline asm
	sin.approx.f32  %f31968, %f31964;
	// end inline asm
	// begin inline asm
	fma.rn.f32 %f31970, %f31968, %f49156, %f31964;
	// end inline asm
	// begin inline asm
	sin.approx.f32  %f31974, %f31970;
	// end inline asm
	// begin inline asm
	fma.rn.f32 %f31976, %f31974, %f49156, %f31970;
	// end inline asm
	// begin inline asm
	sin.approx.f32  %f31980, %f31976;
	// end inline asm
	// begin inline asm
	fma.rn.f32 %f31982, %f31980, %f49156, %f31976;
	// end inline asm
	// begin inline asm
	sin.approx.f32  %f31986, %f31982;
	// end inline asm
	// begin inline asm
	fma.rn.f32 %f31988, %f31986, %f49156, %f31982;
	// end inline asm
	// begin inline asm
	sin.approx.f32  %f31992, %f31988;
	// end inline asm
	// begin inline asm
	fma.rn.f32 %f31994, %f31992, %f49156, %f31988;
	// end inline asm
	// begin inline asm
	sin.approx.f32  %f31998, %f31994;
	// end inline asm
	// begin inline asm
	fma.rn.f32 %f32000, %f31998, %f49156, %f31994;
	// end inline asm
	// begin inline asm
	sin.approx.f32  %f32004, %f32000;
	// end inline asm
	// begin inline asm
	fma.rn.f32 %f32006, %f32004, %f49156, %f32000;
	// end inline asm
	// begin inline asm
	sin.approx.f32  %f32010, %f32006;
	// end inline asm
	// begin inline asm
	fma.rn.f32 %f32012, %f32010, %f49156, %f32006;
	// end inline asm
	// begin inline asm
	sin.approx.f32  %f32016, %f32012;
	// end inline asm
	// begin inline asm
	fma.rn.f32 %f32018, %f32016, %f49156, %f32012;
	// end inline asm
	// begin inline asm
	sin.approx.f32  %f32022, %f32018;
	// end inline asm
	// begin inline asm
	fma.rn.f32 %f32024, %f32022, %f49156, %f32018;
	// end inline asm
	// begin inline asm
	sin.approx.f32  %f32028, %f32024;
	// end inline asm
	// begin inline asm
	fma.rn.f32 %f32030, %f32028, %f49156, %f32024;
	// end inline asm
	// begin inline asm
	sin.approx.f32  %f32034, %f32030;
	// end inline asm
	// begin inline asm
	fma.rn.f32 %f32036, %f32034, %f49156, %f32030;
	// end inline asm
	// begin inline asm
	sin.approx.f32  %f32040, %f32036;
	// end inline asm
	// begin inline asm
	fma.rn.f32 %f32042, %f32040, %f49156, %f32036;
	// end inline asm
	// begin inline asm
	sin.approx.f32  %f32046, %f32042;
	// end inline asm
	// begin inline asm
	fma.rn.f32 %f32048, %f32046, %f49156, %f32042;
	// end inline asm
	// begin inline asm
	sin.approx.f32  %f32052, %f32048;
	// end inline asm
	// begin inline asm
	fma.rn.f32 %f32054, %f32052, %f49156, %f32048;
	// end inline asm
	// begin inline asm
	sin.approx.f32  %f32058, %f32054;
	// end inline asm
	// begin inline asm
	fma.rn.f32 %f32060, %f32058, %f49156, %f32054;
	// end inline asm
	// begin inline asm
	sin.approx.f32  %f32064, %f32060;
	// end inline asm
	// begin inline asm
	fma.rn.f32 %f32066, %f32064, %f49156, %f32060;
	// end inline asm
	// begin inline asm
	sin.approx.f32  %f32070, %f32066;
	// end inline asm
	// begin inline asm
	fma.rn.f32 %f32072, %f32070, %f49156, %f32066;
	// end inline asm
	// begin inline asm
	sin.approx.f32  %f32076, %f32072;
	// end inline asm
	// begin inline asm
	fma.rn.f32 %f32078, %f32076, %f49156, %f32072;
	// end inline asm
	// begin inline asm
	sin.approx.f32  %f32082, %f32078;
	// end inline asm
	// begin inline asm
	fma.rn.f32 %f32084, %f32082, %f49156, %f32078;
	// end inline asm
	// begin inline asm
	sin.approx.f32  %f32088, %f32084;
	// end inline asm
	// begin inline asm
	fma.rn.f32 %f32090, %f32088, %f49156, %f32084;
	// end inline asm
	// begin inline asm
	sin.approx.f32  %f32094, %f32090;
	// end inline asm
	// begin inline asm
	fma.rn.f32 %f32096, %f32094, %f49156, %f32090;
	// end inline asm
	// begin inline asm
	sin.approx.f32  %f32100, %f32096;
	// end inline asm
	// begin inline asm
	fma.rn.f32 %f32102, %f32100, %f49156, %f32096;
	// end inline asm
	// begin inline asm
	sin.approx.f32  %f32106, %f32102;
	// end inline asm
	// begin inline asm
	fma.rn.f32 %f32108, %f32106, %f49156, %f32102;
	// end inline asm
	// begin inline asm
	sin.approx.f32  %f32112, %f32108;
	// end inline asm
	// begin inline asm
	fma.rn.f32 %f32114, %f32112, %f49156, %f32108;
	// end inline asm
	// begin inline asm
	sin.approx.f32  %f32118, %f32114;
	// end inline asm
	// begin inline asm
	fma.rn.f32 %f32120, %f32118, %f49156, %f32114;
	// end inline asm
	// begin inline asm
	sin.approx.f32  %f32124, %f32120;
	// end inline asm
	// begin inline asm
	fma.rn.f32 %f32126, %f32124, %f49156, %f32120;
	// end inline asm
	// begin inline asm
	sin.approx.f32  %f32130, %f32126;
	// end inline asm
	// begin inline asm
	fma.rn.f32 %f32132, %f32130, %f49156, %f32126;
	// end inline asm
	// begin inline asm
	sin.approx.f32  %f32136, %f32132;
	// end inline asm
	// begin inline asm
	fma.rn.f32 %f32138, %f32136, %f49156, %f32132;
	// end inline asm
	// begin inline asm
	sin.approx.f32  %f32142, %f32138;
	// end inline asm
	// begin inline asm
	fma.rn.f32 %f32144, %f32142, %f49156, %f32138;
	// end inline asm
	// begin inline asm
	sin.approx.f32  %f32148, %f32144;
	// end inline asm
	// begin inline asm
	fma.rn.f32 %f32150, %f32148, %f49156, %f32144;
	// end inline asm
	// begin inline asm
	sin.approx.f32  %f32154, %f32150;
	// end inline asm
	// begin inline asm
	fma.rn.f32 %f32156, %f32154, %f49156, %f32150;
	// end inline asm
	// begin inline asm
	sin.approx.f32  %f32160, %f32156;
	// end inline asm
	// begin inline asm
	fma.rn.f32 %f32162, %f32160, %f49156, %f32156;
	// end inline asm
	// begin inline asm
	sin.approx.f32  %f32166, %f32162;
	// end inline asm
	// begin inline asm
	fma.rn.f32 %f32168, %f32166, %f49156, %f32162;
	// end inline asm
	// begin inline asm
	sin.approx.f32  %f32172, %f32168;
	// end inline asm
	// begin inline asm
	fma.rn.f32 %f32174, %f32172, %f49156, %f32168;
	// end inline asm
	// begin inline asm
	sin.approx.f32  %f32178, %f32174;
	// end inline asm
	// begin inline asm
	fma.rn.f32 %f32180, %f32178, %f49156, %f32174;
	// end inline asm
	// begin inline asm
	sin.approx.f32  %f32184, %f32180;
	// end inline asm
	// begin inline asm
	fma.rn.f32 %f32186, %f32184, %f49156, %f32180;
	// end inline asm
	// begin inline asm
	sin.approx.f32  %f32190, %f32186;
	// end inline asm
	// begin inline asm
	fma.rn.f32 %f32192, %f32190, %f49156, %f32186;
	// end inline asm
	// begin inline asm
	sin.approx.f32  %f32196, %f32192;
	// end inline asm
	// begin inline asm
	fma.rn.f32 %f32198, %f32196, %f49156, %f32192;
	// end inline asm
	// begin inline asm
	sin.approx.f32  %f32202, %f32198;
	// end inline asm
	// begin inline asm
	fma.rn.f32 %f32204, %f32202, %f49156, %f32198;
	// end inline asm
	// begin inline asm
	sin.approx.f32  %f32208, %f32204;
	// end inline asm
	// begin inline asm
	fma.rn.f32 %f32210, %f32208, %f49156, %f32204;
	// end inline asm
	// begin inline asm
	sin.approx.f32  %f32214, %f32210;
	// end inline asm
	// begin inline asm
	fma.rn.f32 %f32216, %f32214, %f49156, %f32210;
	// end inline asm
	// begin inline asm
	sin.approx.f32  %f32220, %f32216;
	// end inline asm
	// begin inline asm
	fma.rn.f32 %f32222, %f32220, %f49156, %f32216;
	// end inline asm
	// begin inline asm
	sin.approx.f32  %f32226, %f32222;
	// end inline asm
	// begin inline asm
	fma.rn.f32 %f32228, %f32226, %f49156, %f32222;
	// end inline asm
	// begin inline asm
	sin.approx.f32  %f32232, %f32228;
	// end inline asm
	// begin inline asm
	fma.rn.f32 %f32234, %f32232, %f49156, %f32228;
	// end inline asm
	// begin inline asm
	sin.approx.f32  %f32238, %f32234;
	// end inline asm
	// begin inline asm
	fma.rn.f32 %f32240, %f32238, %f49156, %f32234;
	// end inline asm
	// begin inline asm
	sin.approx.f32  %f32244, %f32240;
	// end inline asm
	// begin inline asm
	fma.rn.f32 %f32246, %f32244, %f49156, %f32240;
	// end inline asm
	// begin inline asm
	sin.approx.f32  %f32250, %f32246;
	// end inline asm
	// begin inline asm
	fma.rn.f32 %f32252, %f32250, %f49156, %f32246;
	// end inline asm
	// begin inline asm
	sin.approx.f32  %f32256, %f32252;
	// end inline asm
	// begin inline asm
	fma.rn.f32 %f32258, %f32256, %f49156, %f32252;
	// end inline asm
	// begin inline asm
	sin.approx.f32  %f32262, %f32258;
	// end inline asm
	// begin inline asm
	fma.rn.f32 %f32264, %f32262, %f49156, %f32258;
	// end inline asm
	// begin inline asm
	sin.approx.f32  %f32268, %f32264;
	// end inline asm
	// begin inline asm
	fma.rn.f32 %f32270, %f32268, %f49156, %f32264;
	// end inline asm
	// begin inline asm
	sin.approx.f32  %f32274, %f32270;
	// end inline asm
	// begin inline asm
	fma.rn.f32 %f32276, %f32274, %f49156, %f32270;
	// end inline asm
	// begin inline asm
	sin.approx.f32  %f32280, %f32276;
	// end inline asm
	// begin inline asm
	fma.rn.f32 %f32282, %f32280, %f49156, %f32276;
	// end inline asm
	// begin inline asm
	sin.approx.f32  %f32286, %f32282;
	// end inline asm
	// begin inline asm
	fma.rn.f32 %f32288, %f32286, %f49156, %f32282;
	// end inline asm
	// begin inline asm
	sin.approx.f32  %f32292, %f32288;
	// end inline asm
	// begin inline asm
	fma.rn.f32 %f32294, %f32292, %f49156, %f32288;
	// end inline asm
	// begin inline asm
	sin.approx.f32  %f32298, %f32294;
	// end inline asm
	// begin inline asm
	fma.rn.f32 %f32300, %f32298, %f49156, %f32294;
	// end inline asm
	// begin inline asm
	sin.approx.f32  %f32304, %f32300;
	// end inline asm
	// begin inline asm
	fma.rn.f32 %f32306, %f32304, %f49156, %f32300;
	// end inline asm
	// begin inline asm
	sin.approx.f32  %f32310, %f32306;
	// end inline asm
	// begin inline asm
	fma.rn.f32 %f32312, %f32310, %f49156, %f32306;
	// end inline asm
	// begin inline asm
	sin.approx.f32  %f32316, %f32312;
	// end inline asm
	// begin inline asm
	fma.rn.f32 %f32318, %f32316, %f49156, %f32312;
	// end inline asm
	// begin inline asm
	sin.approx.f32  %f32322, %f32318;
	// end inline asm
	// begin inline asm
	fma.rn.f32 %f32324, %f32322, %f49156, %f32318;
	// end inline asm
	// begin inline asm
	sin.approx.f32  %f32328, %f32324;
	// end inline asm
	// begin inline asm
	fma.rn.f32 %f32330, %f32328, %f49156, %f32324;
	// end inline asm
	// begin inline asm
	sin.approx.f32  %f32334, %f32330;
	// end inline asm
	// begin inline asm
	fma.rn.f32 %f32336, %f32334, %f49156, %f32330;
	// end inline asm
	// begin inline asm
	sin.approx.f32  %f32340, %f32336;
	// end inline asm
	// begin inline asm
	fma.rn.f32 %f32342, %f32340, %f49156, %f32336;
	// end inline asm
	// begin inline asm
	sin.approx.f32  %f32346, %f32342;
	// end inline asm
	// begin inline asm
	fma.rn.f32 %f32348, %f32346, %f49156, %f32342;
	// end inline asm
	// begin inline asm
	sin.approx.f32  %f32352, %f32348;
	// end inline asm
	// begin inline asm
	fma.rn.f32 %f32354, %f32352, %f49156, %f32348;
	// end inline asm
	// begin inline asm
	sin.approx.f32  %f32358, %f32354;
	// end inline asm
	// begin inline asm
	fma.rn.f32 %f32360, %f32358, %f49156, %f32354;
	// end inline asm
	// begin inline asm
	sin.approx.f32  %f32364, %f32360;
	// end inline asm
	// begin inline asm
	fma.rn.f32 %f32366, %f32364, %f49156, %f32360;
	// end inline asm
	// begin inline asm
	sin.approx.f32  %f32370, %f32366;
	// end inline asm
	// begin inline asm
	fma.rn.f32 %f32372, %f32370, %f49156, %f32366;
	// end inline asm
	// begin inline asm
	sin.approx.f32  %f32376, %f32372;
	// end inline asm
	// begin inline asm
	fma.rn.f32 %f32378, %f32376, %f49156, %f32372;
	// end inline asm
	// begin inline asm
	sin.approx.f32  %f32382, %f32378;
	// end inline asm
	// begin inline asm
	fma.rn.f32 %f32384, %f32382, %f49156, %f32378;
	// end inline asm
	// begin inline asm
	sin.approx.f32  %f32388, %f32384;
	// end inline asm
	// begin inline asm
	fma.rn.f32 %f32390, %f32388, %f49156, %f32384;
	// end inline asm
	// begin inline asm
	sin.approx.f32  %f32394, %f32390;
	// end inline asm
	// begin inline asm
	fma.rn.f32 %f32396, %f32394, %f49156, %f32390;
	// end inline asm
	// begin inline asm
	sin.approx.f32  %f32400, %f32396;
	// end inline asm
	// begin inline asm
	fma.rn.f32 %f32402, %f32400, %f49156, %f32396;
	// end inline asm
	// begin inline asm
	sin.approx.f32  %f32406, %f32402;
	// end inline asm
	// begin inline asm
	fma.rn.f32 %f32408, %f32406, %f49156, %f32402;
	// end inline asm
	// begin inline asm
	sin.approx.f32  %f32412, %f32408;
	// end inline asm
	// begin inline asm
	fma.rn.f32 %f32414, %f32412, %f49156, %f32408;
	// end inline asm
	// begin inline asm
	sin.approx.f32  %f32418, %f32414;
	// end inline asm
	// begin inline asm
	fma.rn.f32 %f32420, %f32418, %f49156, %f32414;
	// end inline asm
	// begin inline asm
	sin.approx.f32  %f32424, %f32420;
	// end inline asm
	// begin inline asm
	fma.rn.f32 %f32426, %f32424, %f49156, %f32420;
	// end inline asm
	// begin inline asm
	sin.approx.f32  %f32430, %f32426;
	// end inline asm
	// begin inline asm
	fma.rn.f32 %f32432, %f32430, %f49156, %f32426;
	// end inline asm
	// begin inline asm
	sin.approx.f32  %f32436, %f32432;
	// end inline asm
	// begin inline asm
	fma.rn.f32 %f32438, %f32436, %f49156, %f32432;
	// end inline asm
	// begin inline asm
	sin.approx.f32  %f32442, %f32438;
	// end inline asm
	// begin inline asm
	fma.rn.f32 %f32444, %f32442, %f49156, %f32438;
	// end inline asm
	// begin inline asm
	sin.approx.f32  %f32448, %f32444;
	// end inline asm
	// begin inline asm
	fma.rn.f32 %f32450, %f32448, %f49156, %f32444;
	// end inline asm
	// begin inline asm
	sin.approx.f32  %f32454, %f32450;
	// end inline asm
	// begin inline asm
	fma.rn.f32 %f32456, %f32454, %f49156, %f32450;
	// end inline asm
	// begin inline asm
	sin.approx.f32  %f32460, %f32456;
	// end inline asm
	// begin inline asm
	fma.rn.f32 %f32462, %f32460, %f49156, %f32456;
	// end inline asm
	// begin inline asm
	sin.approx.f32  %f32466, %f32462;
	// end inline asm
	// begin inline asm
	fma.rn.f32 %f32468, %f32466, %f49156, %f32462;
	// end inline asm
	// begin inline asm
	sin.approx.f32  %f32472, %f32468;
	// end inline asm
	// begin inline asm
	fma.rn.f32 %f32474, %f32472, %f49156, %f32468;
	// end inline asm
	// begin inline asm
	sin.approx.f32  %f32478, %f32474;
	// end inline asm
	// begin inline asm
	fma.rn.f32 %f32480, %f32478, %f49156, %f32474;
	// end inline asm
	// begin inline asm
	sin.approx.f32  %f32484, %f32480;
	// end inline asm
	// begin inline asm
	fma.rn.f32 %f32486, %f32484, %f49156, %f32480;
	// end inline asm
	// begin inline asm
	sin.approx.f32  %f32490, %f32486;
	// end inline asm
	// begin inline asm
	fma.rn.f32 %f32492, %f32490, %f49156, %f32486;
	// end inline asm
	// begin inline asm
	sin.approx.f32  %f32496, %f32492;
	// end inline asm
	// begin inline asm
	fma.rn.f32 %f32498, %f32496, %f49156, %f32492;
	// end inline asm
	// begin inline asm
	sin.approx.f32  %f32502, %f32498;
	// end inline asm
	// begin inline asm
	fma.rn.f32 %f32504, %f32502, %f49156, %f32498;
	// end inline asm
	// begin inline asm
	sin.approx.f32  %f32508, %f32504;
	// end inline asm
	// begin inline asm
	fma.rn.f32 %f32510, %f32508, %f49156, %f32504;
	// end inline asm
	// begin inline asm
	sin.approx.f32  %f32514, %f32510;
	// end inline asm
	// begin inline asm
	fma.rn.f32 %f32516, %f32514, %f49156, %f32510;
	// end inline asm
	// begin inline asm
	sin.approx.f32  %f32520, %f32516;
	// end inline asm
	// begin inline asm
	fma.rn.f32 %f32522, %f32520, %f49156, %f32516;
	// end inline asm
	// begin inline asm
	sin.approx.f32  %f32526, %f32522;
	// end inline asm
	// begin inline asm
	fma.rn.f32 %f32528, %f32526, %f49156, %f32522;
	// end inline asm
	// begin inline asm
	sin.approx.f32  %f32532, %f32528;
	// end inline asm
	// begin inline asm
	fma.rn.f32 %f32534, %f32532, %f49156, %f32528;
	// end inline asm
	// begin inline asm
	sin.approx.f32  %f32538, %f32534;
	// end inline asm
	// begin inline asm
	fma.rn.f32 %f32540, %f32538, %f49156, %f32534;
	// end inline asm
	// begin inline asm
	sin.approx.f32  %f32544, %f32540;
	// end inline asm
	// begin inline asm
	fma.rn.f32 %f32546, %f32544, %f49156, %f32540;
	// end inline asm
	// begin inline asm
	sin.approx.f32  %f32550, %f32546;
	// end inline asm
	// begin inline asm
	fma.rn.f32 %f32552, %f32550, %f49156, %f32546;
	// end inline asm
	// begin inline asm
	sin.approx.f32  %f32556, %f32552;
	// end inline asm
	// begin inline asm
	fma.rn.f32 %f32558, %f32556, %f49156, %f32552;
	// end inline asm
	// begin inline asm
	sin.approx.f32  %f32562, %f32558;
	// end inline asm
	// begin inline asm
	fma.rn.f32 %f32564, %f32562, %f49156, %f32558;
	// end inline asm
	// begin inline asm
	sin.approx.f32  %f32568, %f32564;
	// end inline asm
	// begin inline asm
	fma.rn.f32 %f32570, %f32568, %f49156, %f32564;
	// end inline asm
	// begin inline asm
	sin.approx.f32  %f32574, %f32570;
	// end inline asm
	// begin inline asm
	fma.rn.f32 %f32576, %f32574, %f49156, %f32570;
	// end inline asm
	// begin inline asm
	sin.approx.f32  %f32580, %f32576;
	// end inline asm
	// begin inline asm
	fma.rn.f32 %f32582, %f32580, %f49156, %f32576;
	// end inline asm
	// begin inline asm
	sin.approx.f32  %f32586, %f32582;
	// end inline asm
	// begin inline asm
	fma.rn.f32 %f32588, %f32586, %f49156, %f32582;
	// end inline asm
	// begin inline asm
	sin.approx.f32  %f32592, %f32588;
	// end inline asm
	// begin inline asm
	fma.rn.f32 %f32594, %f32592, %f49156, %f32588;
	// end inline asm
	// begin inline asm
	sin.approx.f32  %f32598, %f32594;
	// end inline asm
	// begin inline asm
	fma.rn.f32 %f32600, %f32598, %f49156, %f32594;
	// end inline asm
	// begin inline asm
	sin.approx.f32  %f32604, %f32600;
	// end inline asm
	// begin inline asm
	fma.rn.f32 %f32606, %f32604, %f49156, %f32600;
	// end inline asm
	// begin inline asm
	sin.approx.f32  %f32610, %f32606;
	// end inline asm
	// begin inline asm
	fma.rn.f32 %f32612, %f32610, %f49156, %f32606;
	// end inline asm
	// begin inline asm
	sin.approx.f32  %f32616, %f32612;
	// end inline asm
	// begin inline asm
	fma.rn.f32 %f32618, %f32616, %f49156, %f32612;
	// end inline asm
	// begin inline asm
	sin.approx.f32  %f32622, %f32618;
	// end inline asm
	// begin inline asm
	fma.rn.f32 %f32624, %f32622, %f49156, %f32618;
	// end inline asm
	// begin inline asm
	sin.approx.f32  %f32628, %f32624;
	// end inline asm
	// begin inline asm
	fma.rn.f32 %f32630, %f32628, %f49156, %f32624;
	// end inline asm
	// begin inline asm
	sin.approx.f32  %f32634, %f32630;
	// end inline asm
	// begin inline asm
	fma.rn.f32 %f32636, %f32634, %f49156, %f32630;
	// end inline asm
	// begin inline asm
	sin.approx.f32  %f32640, %f32636;
	// end inline asm
	// begin inline asm
	fma.rn.f32 %f32642, %f32640, %f49156, %f32636;
	// end inline asm
	// begin inline asm
	sin.approx.f32  %f32646, %f32642;
	// end inline asm
	// begin inline asm
	fma.rn.f32 %f32648, %f32646, %f49156, %f32642;
	// end inline asm
	// begin inline asm
	sin.approx.f32  %f32652, %f32648;
	// end inline asm
	// begin inline asm
	fma.rn.f32 %f32654, %f32652, %f49156, %f32648;
	// end inline asm
	// begin inline asm
	sin.approx.f32  %f32658, %f32654;
	// end inline asm
	// begin inline asm
	fma.rn.f32 %f32660, %f32658, %f49156, %f32654;
	// end inline asm
	// begin inline asm
	sin.approx.f32  %f32664, %f32660;
	// end inline asm
	// begin inline asm
	fma.rn.f32 %f32666, %f32664, %f49156, %f32660;
	// end inline asm
	// begin inline asm
	sin.approx.f32  %f32670, %f32666;
	// end inline asm
	// begin inline asm
	fma.rn.f32 %f32672, %f32670, %f49156, %f32666;
	// end inline asm
	// begin inline asm
	sin.approx.f32  %f32676, %f32672;
	// end inline asm
	// begin inline asm
	fma.rn.f32 %f32678, %f32676, %f49156, %f32672;
	// end inline asm
	// begin inline asm
	sin.approx.f32  %f32682, %f32678;
	// end inline asm
	// begin inline asm
	fma.rn.f32 %f32684, %f32682, %f49156, %f32678;
	// end inline asm
	// begin inline asm
	sin.approx.f32  %f32688, %f32684;
	// end inline asm
	// begin inline asm
	fma.rn.f32 %f32690, %f32688, %f49156, %f32684;
	// end inline asm
	// begin inline asm
	sin.approx.f32  %f32694, %f32690;
	// end inline asm
	// begin inline asm
	fma.rn.f32 %f32696, %f32694, %f49156, %f32690;
	// end inline asm
	// begin inline asm
	sin.approx.f32  %f32700, %f32696;
	// end inline asm
	// begin inline asm
	fma.rn.f32 %f32702, %f32700, %f49156, %f32696;
	// end inline asm
	// begin inline asm
	sin.approx.f32  %f32706, %f32702;
	// end inline asm
	// begin inline asm
	fma.rn.f32 %f32708, %f32706, %f49156, %f32702;
	// end inline asm
	// begin inline asm
	sin.approx.f32  %f32712, %f32708;
	// end inline asm
	// begin inline asm
	fma.rn.f32 %f32714, %f32712, %f49156, %f32708;
	// end inline asm
	// begin inline asm
	sin.approx.f32  %f32718, %f32714;
	// end inline asm
	// begin inline asm
	fma.rn.f32 %f32720, %f32718, %f49156, %f32714;
	// end inline asm
	// begin inline asm
	sin.approx.f32  %f32724, %f32720;
	// end inline asm
	// begin inline asm
	fma.rn.f32 %f32726, %f32724, %f49156, %f32720;
	// end inline asm
	// begin inline asm
	sin.approx.f32  %f32730, %f32726;
	// end inline asm
	// begin inline asm
	fma.rn.f32 %f32732, %f32730, %f49156, %f32726;
	// end inline asm
	// begin inline asm
	sin.approx.f32  %f32736, %f32732;
	// end inline asm
	// begin inline asm
	fma.rn.f32 %f32738, %f32736, %f49156, %f32732;
	// end inline asm
	// begin inline asm
	sin.approx.f32  %f32742, %f32738;
	// end inline asm
	// begin inline asm
	fma.rn.f32 %f32744, %f32742, %f49156, %f32738;
	// end inline asm
	// begin inline asm
	sin.approx.f32  %f32748, %f32744;
	// end inline asm
	// begin inline asm
	fma.rn.f32 %f32750, %f32748, %f49156, %f32744;
	// end inline asm
	// begin inline asm
	sin.approx.f32  %f32754, %f32750;
	// end inline asm
	// begin inline asm
	fma.rn.f32 %f32756, %f32754, %f49156, %f32750;
	// end inline asm
	// begin inline asm
	sin.approx.f32  %f32760, %f32756;
	// end inline asm
	// begin inline asm
	fma.rn.f32 %f32762, %f32760, %f49156, %f32756;
	// end inline asm
	// begin inline asm
	sin.approx.f32  %f32766, %f32762;
	// end inline asm
	// begin inline asm
	fma.rn.f32 %f32768, %f32766, %f49156, %f32762;
	// end inline asm
	// begin inline asm
	sin.approx.f32  %f32772, %f32768;
	// end inline asm
	// begin inline asm
	fma.rn.f32 %f32774, %f32772, %f49156, %f32768;
	// end inline asm
	// begin inline asm
	sin.approx.f32  %f32778, %f32774;
	// end inline asm
	// begin inline asm
	fma.rn.f32 %f32780, %f32778, %f49156, %f32774;
	// end inline asm
	// begin inline asm
	sin.approx.f32  %f32784, %f32780;
	// end inline asm
	// begin inline asm
	fma.rn.f32 %f32786, %f32784, %f49156, %f32780;
	// end inline asm
	// begin inline asm
	sin.approx.f32  %f32790, %f32786;
	// end inline asm
	// begin inline asm
	fma.rn.f32 %f32792, %f32790, %f49156, %f32786;
	// end inline asm
	// begin inline asm
	sin.approx.f32  %f32796, %f32792;
	// end inline asm
	// begin inline asm
	fma.rn.f32 %f32798, %f32796, %f49156, %f32792;
	// end inline asm
	// begin inline asm
	sin.approx.f32  %f32802, %f32798;
	// end inline asm
	// begin inline asm
	fma.rn.f32 %f32804, %f32802, %f49156, %f32798;
	// end inline asm
	// begin inline asm
	sin.approx.f32  %f32808, %f32804;
	// end inline asm
	// begin inline asm
	fma.rn.f32 %f32810, %f32808, %f49156, %f32804;
	// end inline asm
	// begin inline asm
	sin.approx.f32  %f32814, %f32810;
	// end inline asm
	// begin inline asm
	fma.rn.f32 %f32816, %f32814, %f49156, %f32810;
	// end inline asm
	// begin inline asm
	sin.approx.f32  %f32820, %f32816;
	// end inline asm
	// begin inline asm
	fma.rn.f32 %f32822, %f32820, %f49156, %f32816;
	// end inline asm
	// begin inline asm
	sin.approx.f32  %f32826, %f32822;
	// end inline asm
	// begin inline asm
	fma.rn.f32 %f32828, %f32826, %f49156, %f32822;
	// end inline asm
	// begin inline asm
	sin.approx.f32  %f32832, %f32828;
	// end inline asm
	// begin inline asm
	fma.rn.f32 %f32834, %f32832, %f49156, %f32828;
	// end inline asm
	// begin inline asm
	sin.approx.f32  %f32838, %f32834;
	// end inline asm
	// begin inline asm
	fma.rn.f32 %f32840, %f32838, %f49156, %f32834;
	// end inline asm
	// begin inline asm
	sin.approx.f32  %f32844, %f32840;
	// end inline asm
	// begin inline asm
	fma.rn.f32 %f32846, %f32844, %f49156, %f32840;
	// end inline asm
	// begin inline asm
	sin.approx.f32  %f32850, %f32846;
	// end inline asm
	// begin inline asm
	fma.rn.f32 %f32852, %f32850, %f49156, %f32846;
	// end inline asm
	// begin inline asm
	sin.approx.f32  %f32856, %f32852;
	// end inline asm
	// begin inline asm
	fma.rn.f32 %f32858, %f32856, %f49156, %f32852;
	// end inline asm
	// begin inline asm
	sin.approx.f32  %f32862, %f32858;
	// end inline asm
	// begin inline asm
	fma.rn.f32 %f32864, %f32862, %f49156, %f32858;
	// end inline asm
	// begin inline asm
	sin.approx.f32  %f32868, %f32864;
	// end inline asm
	// begin inline asm
	fma.rn.f32 %f32870, %f32868, %f49156, %f32864;
	// end inline asm
	// begin inline asm
	sin.approx.f32  %f32874, %f32870;
	// end inline asm
	// begin inline asm
	fma.rn.f32 %f32876, %f32874, %f49156, %f32870;
	// end inline asm
	// begin inline asm
	sin.approx.f32  %f32880, %f32876;
	// end inline asm
	// begin inline asm
	fma.rn.f32 %f32882, %f32880, %f49156, %f32876;
	// end inline asm
	// begin inline asm
	sin.approx.f32  %f32886, %f32882;
	// end inline asm
	// begin inline asm
	fma.rn.f32 %f32888, %f32886, %f49156, %f32882;
	// end inline asm
	// begin inline asm
	sin.approx.f32  %f32892, %f32888;
	// end inline asm
	// begin inline asm
	fma.rn.f32 %f32894, %f32892, %f49156, %f32888;
	// end inline asm
	// begin inline asm
	sin.approx.f32  %f32898, %f32894;
	// end inline asm
	// begin inline asm
	fma.rn.f32 %f32900, %f32898, %f49156, %f32894;
	// end inline asm
	// begin inline asm
	sin.approx.f32  %f32904, %f32900;
	// end inline asm
	// begin inline asm
	fma.rn.f32 %f32906, %f32904, %f49156, %f32900;
	// end inline asm
	// begin inline asm
	sin.approx.f32  %f32910, %f32906;
	// end inline asm
	// begin inline asm
	fma.rn.f32 %f32912, %f32910, %f49156, %f32906;
	// end inline asm
	// begin inline asm
	sin.approx.f32  %f32916, %f32912;
	// end inline asm
	// begin inline asm
	fma.rn.f32 %f32918, %f32916, %f49156, %f32912;
	// end inline asm
	// begin inline asm
	sin.approx.f32  %f32922, %f32918;
	// end inline asm
	// begin inline asm
	fma.rn.f32 %f32924, %f32922, %f49156, %f32918;
	// end inline asm
	// begin inline asm
	sin.approx.f32  %f32928, %f32924;
	// end inline asm
	// begin inline asm
	fma.rn.f32 %f32930, %f32928, %f49156, %f32924;
	// end inline asm
	// begin inline asm
	sin.approx.f32  %f32934, %f32930;
	// end inline asm
	// begin inline asm
	fma.rn.f32 %f32936, %f32934, %f49156, %f32930;
	// end inline asm
	// begin inline asm
	sin.approx.f32  %f32940, %f32936;
	// end inline asm
	// begin inline asm
	fma.rn.f32 %f32942, %f32940, %f49156, %f32936;
	// end inline asm
	// begin inline asm
	sin.approx.f32  %f32946, %f32942;
	// end inline asm
	// begin inline asm
	fma.rn.f32 %f32948, %f32946, %f49156, %f32942;
	// end inline asm
	// begin inline asm
	sin.approx.f32  %f32952, %f32948;
	// end inline asm
	// begin inline asm
	fma.rn.f32 %f32954, %f32952, %f49156, %f32948;
	// end inline asm
	// begin inline asm
	sin.approx.f32  %f32958, %f32954;
	// end inline asm
	// begin inline asm
	fma.rn.f32 %f32960, %f32958, %f49156, %f32954;
	// end inline asm
	// begin inline asm
	sin.approx.f32  %f32964, %f32960;
	// end inline asm
	// begin inline asm
	fma.rn.f32 %f32966, %f32964, %f49156, %f32960;
	// end inline asm
	// begin inline asm
	sin.approx.f32  %f32970, %f32966;
	// end inline asm
	// begin inline asm
	fma.rn.f32 %f32972, %f32970, %f49156, %f32966;
	// end inline asm
	// begin inline asm
	sin.approx.f32  %f32976, %f32972;
	// end inline asm
	// begin inline asm
	fma.rn.f32 %f32978, %f32976, %f49156, %f32972;
	// end inline asm
	// begin inline asm
	sin.approx.f32  %f32982, %f32978;
	// end inline asm
	// begin inline asm
	fma.rn.f32 %f32984, %f32982, %f49156, %f32978;
	// end inline asm
	// begin inline asm
	sin.approx.f32  %f32988, %f32984;
	// end inline asm
	// begin inline asm
	fma.rn.f32 %f32990, %f32988, %f49156, %f32984;
	// end inline asm
	// begin inline asm
	sin.approx.f32  %f32994, %f32990;
	// end inline asm
	// begin inline asm
	fma.rn.f32 %f32996, %f32994, %f49156, %f32990;
	// end inline asm
	// begin inline asm
	sin.approx.f32  %f33000, %f32996;
	// end inline asm
	// begin inline asm
	fma.rn.f32 %f33002, %f33000, %f49156, %f32996;
	// end inline asm
	// begin inline asm
	sin.approx.f32  %f33006, %f33002;
	// end inline asm
	// begin inline asm
	fma.rn.f32 %f33008, %f33006, %f49156, %f33002;
	// end inline asm
	// begin inline asm
	sin.approx.f32  %f33012, %f33008;
	// end inline asm
	// begin inline asm
	fma.rn.f32 %f33014, %f33012, %f49156, %f33008;
	// end inline asm
	// begin inline asm
	sin.approx.f32  %f33018, %f33014;
	// end inline asm
	// begin inline asm
	fma.rn.f32 %f33020, %f33018, %f49156, %f33014;
	// end inline asm
	// begin inline asm
	sin.approx.f32  %f33024, %f33020;
	// end inline asm
	// begin inline asm
	fma.rn.f32 %f33026, %f33024, %f49156, %f33020;
	// end inline asm
	// begin inline asm
	sin.approx.f32  %f33030, %f33026;
	// end inline asm
	// begin inline asm
	fma.rn.f32 %f33032, %f33030, %f49156, %f33026;
	// end inline asm
	// begin inline asm
	sin.approx.f32  %f33036, %f33032;
	// end inline asm
	// begin inline asm
	fma.rn.f32 %f33038, %f33036, %f49156, %f33032;
	// end inline asm
	// begin inline asm
	sin.approx.f32  %f33042, %f33038;
	// end inline asm
	// begin inline asm
	fma.rn.f32 %f33044, %f33042, %f49156, %f33038;
	// end inline asm
	// begin inline asm
	sin.approx.f32  %f33048, %f33044;
	// end inline asm
	// begin inline asm
	fma.rn.f32 %f33050, %f33048, %f49156, %f33044;
	// end inline asm
	// begin inline asm
	sin.approx.f32  %f33054, %f33050;
	// end inline asm
	// begin inline asm
	fma.rn.f32 %f33056, %f33054, %f49156, %f33050;
	// end inline asm
	// begin inline asm
	sin.approx.f32  %f33060, %f33056;
	// end inline asm
	// begin inline asm
	fma.rn.f32 %f33062, %f33060, %f49156, %f33056;
	// end inline asm
	// begin inline asm
	sin.approx.f32  %f33066, %f33062;
	// end inline asm
	// begin inline asm
	fma.rn.f32 %f33068, %f33066, %f49156, %f33062;
	// end inline asm
	// begin inline asm
	sin.approx.f32  %f33072, %f33068;
	// end inline asm
	// begin inline asm
	fma.rn.f32 %f33074, %f33072, %f49156, %f33068;
	// end inline asm
	// begin inline asm
	sin.approx.f32  %f33078, %f33074;
	// end inline asm
	// begin inline asm
	fma.rn.f32 %f33080, %f33078, %f49156, %f33074;
	// end inline asm
	// begin inline asm
	sin.approx.f32  %f33084, %f33080;
	// end inline asm
	// begin inline asm
	fma.rn.f32 %f33086, %f33084, %f49156, %f33080;
	// end inline asm
	// begin inline asm
	sin.approx.f32  %f33090, %f33086;
	// end inline asm
	// begin inline asm
	fma.rn.f32 %f33092, %f33090, %f49156, %f33086;
	// end inline asm
	// begin inline asm
	sin.approx.f32  %f33096, %f33092;
	// end inline asm
	// begin inline asm
	fma.rn.f32 %f33098, %f33096, %f49156, %f33092;
	// end inline asm
	// begin inline asm
	sin.approx.f32  %f33102, %f33098;
	// end inline asm
	// begin inline asm
	fma.rn.f32 %f33104, %f33102, %f49156, %f33098;
	// end inline asm
	// begin inline asm
	sin.approx.f32  %f33108, %f33104;
	// end inline asm
	// begin inline asm
	fma.rn.f32 %f33110, %f33108, %f49156, %f33104;
	// end inline asm
	// begin inline asm
	sin.approx.f32  %f33114, %f33110;
	// end inline asm
	// begin inline asm
	fma.rn.f32 %f33116, %f33114, %f49156, %f33110;
	// end inline asm
	// begin inline asm
	sin.approx.f32  %f33120, %f33116;
	// end inline asm
	// begin inline asm
	fma.rn.f32 %f33122, %f33120, %f49156, %f33116;
	// end inline asm
	// begin inline asm
	sin.approx.f32  %f33126, %f33122;
	// end inline asm
	// begin inline asm
	fma.rn.f32 %f33128, %f33126, %f49156, %f33122;
	// end inline asm
	// begin inline asm
	sin.approx.f32  %f33132, %f33128;
	// end inline asm
	// begin inline asm
	fma.rn.f32 %f33134, %f33132, %f49156, %f33128;
	// end inline asm
	// begin inline asm
	sin.approx.f32  %f33138, %f33134;
	// end inline asm
	// begin inline asm
	fma.rn.f32 %f33140, %f33138, %f49156, %f33134;
	// end inline asm
	// begin inline asm
	sin.approx.f32  %f33144, %f33140;
	// end inline asm
	// begin inline asm
	fma.rn.f32 %f33146, %f33144, %f49156, %f33140;
	// end inline asm
	// begin inline asm
	sin.approx.f32  %f33150, %f33146;
	// end inline asm
	// begin inline asm
	fma.rn.f32 %f33152, %f33150, %f49156, %f33146;
	// end inline asm
	// begin inline asm
	sin.approx.f32  %f33156, %f33152;
	// end inline asm
	// begin inline asm
	fma.rn.f32 %f33158, %f33156, %f49156, %f33152;
	// end inline asm
	// begin inline asm
	sin.approx.f32  %f33162, %f33158;
	// end inline asm
	// begin inline asm
	fma.rn.f32 %f33164, %f33162, %f49156, %f33158;
	// end inline asm
	// begin inline asm
	sin.approx.f32  %f33168, %f33164;
	// end inline asm
	// begin inline asm
	fma.rn.f32 %f33170, %f33168, %f49156, %f33164;
	// end inline asm
	// begin inline asm
	sin.approx.f32  %f33174, %f33170;
	// end inline asm
	// begin inline asm
	fma.rn.f32 %f33176, %f33174, %f49156, %f33170;
	// end inline asm
	// begin inline asm
	sin.approx.f32  %f33180, %f33176;
	// end inline asm
	// begin inline asm
	fma.rn.f32 %f33182, %f33180, %f49156, %f33176;
	// end inline asm
	// begin inline asm
	sin.approx.f32  %f33186, %f33182;
	// end inline asm
	// begin inline asm
	fma.rn.f32 %f33188, %f33186, %f49156, %f33182;
	// end inline asm
	// begin inline asm
	sin.approx.f32  %f33192, %f33188;
	// end inline asm
	// begin inline asm
	fma.rn.f32 %f33194, %f33192, %f49156, %f33188;
	// end inline asm
	// begin inline asm
	sin.approx.f32  %f33198, %f33194;
	// end inline asm
	// begin inline asm
	fma.rn.f32 %f33200, %f33198, %f49156, %f33194;
	// end inline asm
	// begin inline asm
	sin.approx.f32  %f33204, %f33200;
	// end inline asm
	// begin inline asm
	fma.rn.f32 %f33206, %f33204, %f49156, %f33200;
	// end inline asm
	// begin inline asm
	sin.approx.f32  %f33210, %f33206;
	// end inline asm
	// begin inline asm
	fma.rn.f32 %f33212, %f33210, %f49156, %f33206;
	// end inline asm
	// begin inline asm
	sin.approx.f32  %f33216, %f33212;
	// end inline asm
	// begin inline asm
	fma.rn.f32 %f33218, %f33216, %f49156, %f33212;
	// end inline asm
	// begin inline asm
	sin.approx.f32  %f33222, %f33218;
	// end inline asm
	// begin inline asm
	fma.rn.f32 %f33224, %f33222, %f49156, %f33218;
	// end inline asm
	// begin inline asm
	sin.approx.f32  %f33228, %f33224;
	// end inline asm
	// begin inline asm
	fma.rn.f32 %f33230, %f33228, %f49156, %f33224;
	// end inline asm
	// begin inline asm
	sin.approx.f32  %f33234, %f33230;
	// end inline asm
	// begin inline asm
	fma.rn.f32 %f33236, %f33234, %f49156, %f33230;
	// end inline asm
	// begin inline asm
	sin.approx.f32  %f33240, %f33236;
	// end inline asm
	// begin inline asm
	fma.rn.f32 %f33242, %f33240, %f49156, %f33236;
	// end inline asm
	// begin inline asm
	sin.approx.f32  %f33246, %f33242;
	// end inline asm
	// begin inline asm
	fma.rn.f32 %f33248, %f33246, %f49156, %f33242;
	// end inline asm
	// begin inline asm
	sin.approx.f32  %f33252, %f33248;
	// end inline asm
	// begin inline asm
	fma.rn.f32 %f33254, %f33252, %f49156, %f33248;
	// end inline asm
	// begin inline asm
	sin.approx.f32  %f33258, %f33254;
	// end inline asm
	// begin inline asm
	fma.rn.f32 %f33260, %f33258, %f49156, %f33254;
	// end inline asm
	// begin inline asm
	sin.approx.f32  %f33264, %f33260;
	// end inline asm
	// begin inline asm
	fma.rn.f32 %f33266, %f33264, %f49156, %f33260;
	// end inline asm
	// begin inline asm
	sin.approx.f32  %f33270, %f33266;
	// end inline asm
	// begin inline asm
	fma.rn.f32 %f33272, %f33270, %f49156, %f33266;
	// end inline asm
	// begin inline asm
	sin.approx.f32  %f33276, %f33272;
	// end inline asm
	// begin inline asm
	fma.rn.f32 %f33278, %f33276, %f49156, %f33272;
	// end inline asm
	// begin inline asm
	sin.approx.f32  %f33282, %f33278;
	// end inline asm
	// begin inline asm
	fma.rn.f32 %f33284, %f33282, %f49156, %f33278;
	// end inline asm
	// begin inline asm
	sin.approx.f32  %f33288, %f33284;
	// end inline asm
	// begin inline asm
	fma.rn.f32 %f33290, %f33288, %f49156, %f33284;
	// end inline asm
	// begin inline asm
	sin.approx.f32  %f33294, %f33290;
	// end inline asm
	// begin inline asm
	fma.rn.f32 %f33296, %f33294, %f49156, %f33290;
	// end inline asm
	// begin inline asm
	sin.approx.f32  %f33300, %f33296;
	// end inline asm
	// begin inline asm
	fma.rn.f32 %f33302, %f33300, %f49156, %f33296;
	// end inline asm
	// begin inline asm
	sin.approx.f32  %f33306, %f33302;
	// end inline asm
	// begin inline asm
	fma.rn.f32 %f33308, %f33306, %f49156, %f33302;
	// end inline asm
	// begin inline asm
	sin.approx.f32  %f33312, %f33308;
	// end inline asm
	// begin inline asm
	fma.rn.f32 %f33314, %f33312, %f49156, %f33308;
	// end inline asm
	// begin inline asm
	sin.approx.f32  %f33318, %f33314;
	// end inline asm
	// begin inline asm
	fma.rn.f32 %f33320, %f33318, %f49156, %f33314;
	// end inline asm
	// begin inline asm
	sin.approx.f32  %f33324, %f33320;
	// end inline asm
	// begin inline asm
	fma.rn.f32 %f33326, %f33324, %f49156, %f33320;
	// end inline asm
	// begin inline asm
	sin.approx.f32  %f33330, %f33326;
	// end inline asm
	// begin inline asm
	fma.rn.f32 %f33332, %f33330, %f49156, %f33326;
	// end inline asm
	// begin inline asm
	sin.approx.f32  %f33336, %f33332;
	// end inline asm
	// begin inline asm
	fma.rn.f32 %f33338, %f33336, %f49156, %f33332;
	// end inline asm
	// begin inline asm
	sin.approx.f32  %f33342, %f33338;
	// end inline asm
	// begin inline asm
	fma.rn.f32 %f33344, %f33342, %f49156, %f33338;
	// end inline asm
	// begin inline asm
	sin.approx.f32  %f33348, %f33344;
	// end inline asm
	// begin inline asm
	fma.rn.f32 %f33350, %f33348, %f49156, %f33344;
	// end inline asm
	// begin inline asm
	sin.approx.f32  %f33354, %f33350;
	// end inline asm
	// begin inline asm
	fma.rn.f32 %f33356, %f33354, %f49156, %f33350;
	// end inline asm
	// begin inline asm
	sin.approx.f32  %f33360, %f33356;
	// end inline asm
	// begin inline asm
	fma.rn.f32 %f33362, %f33360, %f49156, %f33356;
	// end inline asm
	// begin inline asm
	sin.approx.f32  %f33366, %f33362;
	// end inline asm
	// begin inline asm
	fma.rn.f32 %f33368, %f33366, %f49156, %f33362;
	// end inline asm
	// begin inline asm
	sin.approx.f32  %f33372, %f33368;
	// end inline asm
	// begin inline asm
	fma.rn.f32 %f33374, %f33372, %f49156, %f33368;
	// end inline asm
	// begin inline asm
	sin.approx.f32  %f33378, %f33374;
	// end inline asm
	// begin inline asm
	fma.rn.f32 %f33380, %f33378, %f49156, %f33374;
	// end inline asm
	// begin inline asm
	sin.approx.f32  %f33384, %f33380;
	// end inline asm
	// begin inline asm
	fma.rn.f32 %f33386, %f33384, %f49156, %f33380;
	// end inline asm
	// begin inline asm
	sin.approx.f32  %f33390, %f33386;
	// end inline asm
	// begin inline asm
	fma.rn.f32 %f33392, %f33390, %f49156, %f33386;
	// end inline asm
	// begin inline asm
	sin.approx.f32  %f33396, %f33392;
	// end inline asm
	// begin inline asm
	fma.rn.f32 %f33398, %f33396, %f49156, %f33392;
	// end inline asm
	// begin inline asm
	sin.approx.f32  %f33402, %f33398;
	// end inline asm
	// begin inline asm
	fma.rn.f32 %f33404, %f33402, %f49156, %f33398;
	// end inline asm
	// begin inline asm
	sin.approx.f32  %f33408, %f33404;
	// end inline asm
	// begin inline asm
	fma.rn.f32 %f33410, %f33408, %f49156, %f33404;
	// end inline asm
	// begin inline asm
	sin.approx.f32  %f33414, %f33410;
	// end inline asm
	// begin inline asm
	fma.rn.f32 %f33416, %f33414, %f49156, %f33410;
	// end inline asm
	// begin inline asm
	sin.approx.f32  %f33420, %f33416;
	// end inline asm
	// begin inline asm
	fma.rn.f32 %f33422, %f33420, %f49156, %f33416;
	// end inline asm
	// begin inline asm
	sin.approx.f32  %f33426, %f33422;
	// end inline asm
	// begin inline asm
	fma.rn.f32 %f33428, %f33426, %f49156, %f33422;
	// end inline asm
	// begin inline asm
	sin.approx.f32  %f33432, %f33428;
	// end inline asm
	// begin inline asm
	fma.rn.f32 %f33434, %f33432, %f49156, %f33428;
	// end inline asm
	// begin inline asm
	sin.approx.f32  %f33438, %f33434;
	// end inline asm
	// begin inline asm
	fma.rn.f32 %f33440, %f33438, %f49156, %f33434;
	// end inline asm
	// begin inline asm
	sin.approx.f32  %f33444, %f33440;
	// end inline asm
	// begin inline asm
	fma.rn.f32 %f33446, %f33444, %f49156, %f33440;
	// end inline asm
	// begin inline asm
	sin.approx.f32  %f33450, %f33446;
	// end inline asm
	// begin inline asm
	fma.rn.f32 %f33452, %f33450, %f49156, %f33446;
	// end inline asm
	// begin inline asm
	sin.approx.f32  %f33456, %f33452;
	// end inline asm
	// begin inline asm
	fma.rn.f32 %f33458, %f33456, %f49156, %f33452;
	// end inline asm
	// begin inline asm
	sin.approx.f32  %f33462, %f33458;
	// end inline asm
	// begin inline asm
	fma.rn.f32 %f33464, %f33462, %f49156, %f33458;
	// end inline asm
	// begin inline asm
	sin.approx.f32  %f33468, %f33464;
	// end inline asm
	// begin inline asm
	fma.rn.f32 %f33470, %f33468, %f49156, %f33464;
	// end inline asm
	// begin inline asm
	sin.approx.f32  %f33474, %f33470;
	// end inline asm
	// begin inline asm
	fma.rn.f32 %f33476, %f33474, %f49156, %f33470;
	// end inline asm
	// begin inline asm
	sin.approx.f32  %f33480, %f33476;
	// end inline asm
	// begin inline asm
	fma.rn.f32 %f33482, %f33480, %f49156, %f33476;
	// end inline asm
	// begin inline asm
	sin.approx.f32  %f33486, %f33482;
	// end inline asm
	// begin inline asm
	fma.rn.f32 %f33488, %f33486, %f49156, %f33482;
	// end inline asm
	// begin inline asm
	sin.approx.f32  %f33492, %f33488;
	// end inline asm
	// begin inline asm
	fma.rn.f32 %f33494, %f33492, %f49156, %f33488;
	// end inline asm
	// begin inline asm
	sin.approx.f32  %f33498, %f33494;
	// end inline asm
	// begin inline asm
	fma.rn.f32 %f33500, %f33498, %f49156, %f33494;
	// end inline asm
	// begin inline asm
	sin.approx.f32  %f33504, %f33500;
	// end inline asm
	// begin inline asm
	fma.rn.f32 %f33506, %f33504, %f49156, %f33500;
	// end inline asm
	// begin inline asm
	sin.approx.f32  %f33510, %f33506;
	// end inline asm
	// begin inline asm
	fma.rn.f32 %f33512, %f33510, %f49156, %f33506;
	// end inline asm
	// begin inline asm
	sin.approx.f32  %f33516, %f33512;
	// end inline asm
	// begin inline asm
	fma.rn.f32 %f33518, %f33516, %f49156, %f33512;
	// end inline asm
	// begin inline asm
	sin.approx.f32  %f33522, %f33518;
	// end inline asm
	// begin inline asm
	fma.rn.f32 %f33524, %f33522, %f49156, %f33518;
	// end inline asm
	// begin inline asm
	sin.approx.f32  %f33528, %f33524;
	// end inline asm
	// begin inline asm
	fma.rn.f32 %f33530, %f33528, %f49156, %f33524;
	// end inline asm
	// begin inline asm
	sin.approx.f32  %f33534, %f33530;
	// end inline asm
	// begin inline asm
	fma.rn.f32 %f33536, %f33534, %f49156, %f33530;
	// end inline asm
	// begin inline asm
	sin.approx.f32  %f33540, %f33536;
	// end inline asm
	// begin inline asm
	fma.rn.f32 %f33542, %f33540, %f49156, %f33536;
	// end inline asm
	// begin inline asm
	sin.approx.f32  %f33546, %f33542;
	// end inline asm
	// begin inline asm
	fma.rn.f32 %f33548, %f33546, %f49156, %f33542;
	// end inline asm
	// begin inline asm
	sin.approx.f32  %f33552, %f33548;
	// end inline asm
	// begin inline asm
	fma.rn.f32 %f33554, %f33552, %f49156, %f33548;
	// end inline asm
	// begin inline asm
	sin.approx.f32  %f33558, %f33554;
	// end inline asm
	// begin inline asm
	fma.rn.f32 %f33560, %f33558, %f49156, %f33554;
	// end inline asm
	// begin inline asm
	sin.approx.f32  %f33564, %f33560;
	// end inline asm
	// begin inline asm
	fma.rn.f32 %f33566, %f33564, %f49156, %f33560;
	// end inline asm
	// begin inline asm
	sin.approx.f32  %f33570, %f33566;
	// end inline asm
	// begin inline asm
	fma.rn.f32 %f33572, %f33570, %f49156, %f33566;
	// end inline asm
	// begin inline asm
	sin.approx.f32  %f33576, %f33572;
	// end inline asm
	// begin inline asm
	fma.rn.f32 %f33578, %f33576, %f49156, %f33572;
	// end inline asm
	// begin inline asm
	sin.approx.f32  %f33582, %f33578;
	// end inline asm
	// begin inline asm
	fma.rn.f32 %f33584, %f33582, %f49156, %f33578;
	// end inline asm
	// begin inline asm
	sin.approx.f32  %f33588, %f33584;
	// end inline asm
	// begin inline asm
	fma.rn.f32 %f33590, %f33588, %f49156, %f33584;
	// end inline asm
	// begin inline asm
	sin.approx.f32  %f33594, %f33590;
	// end inline asm
	// begin inline asm
	fma.rn.f32 %f33596, %f33594, %f49156, %f33590;
	// end inline asm
	// begin inline asm
	sin.approx.f32  %f33600, %f33596;
	// end inline asm
	// begin inline asm
	fma.rn.f32 %f33602, %f33600, %f49156, %f33596;
	// end inline asm
	// begin inline asm
	sin.approx.f32  %f33606, %f33602;
	// end inline asm
	// begin inline asm
	fma.rn.f32 %f33608, %f33606, %f49156, %f33602;
	// end inline asm
	// begin inline asm
	sin.approx.f32  %f33612, %f33608;
	// end inline asm
	// begin inline asm
	fma.rn.f32 %f33614, %f33612, %f49156, %f33608;
	// end inline asm
	// begin inline asm
	sin.approx.f32  %f33618, %f33614;
	// end inline asm
	// begin inline asm
	fma.rn.f32 %f33620, %f33618, %f49156, %f33614;
	// end inline asm
	// begin inline asm
	sin.approx.f32  %f33624, %f33620;
	// end inline asm
	// begin inline asm
	fma.rn.f32 %f33626, %f33624, %f49156, %f33620;
	// end inline asm
	// begin inline asm
	sin.approx.f32  %f33630, %f33626;
	// end inline asm
	// begin inline asm
	fma.rn.f32 %f33632, %f33630, %f49156, %f33626;
	// end inline asm
	// begin inline asm
	sin.approx.f32  %f33636, %f33632;
	// end inline asm
	// begin inline asm
	fma.rn.f32 %f33638, %f33636, %f49156, %f33632;
	// end inline asm
	// begin inline asm
	sin.approx.f32  %f33642, %f33638;
	// end inline asm
	// begin inline asm
	fma.rn.f32 %f33644, %f33642, %f49156, %f33638;
	// end inline asm
	// begin inline asm
	sin.approx.f32  %f33648, %f33644;
	// end inline asm
	// begin inline asm
	fma.rn.f32 %f33650, %f33648, %f49156, %f33644;
	// end inline asm
	// begin inline asm
	sin.approx.f32  %f33654, %f33650;
	// end inline asm
	// begin inline asm
	fma.rn.f32 %f33656, %f33654, %f49156, %f33650;
	// end inline asm
	// begin inline asm
	sin.approx.f32  %f33660, %f33656;
	// end inline asm
	// begin inline asm
	fma.rn.f32 %f33662, %f33660, %f49156, %f33656;
	// end inline asm
	// begin inline asm
	sin.approx.f32  %f33666, %f33662;
	// end inline asm
	// begin inline asm
	fma.rn.f32 %f33668, %f33666, %f49156, %f33662;
	// end inline asm
	// begin inline asm
	sin.approx.f32  %f33672, %f33668;
	// end inline asm
	// begin inline asm
	fma.rn.f32 %f33674, %f33672, %f49156, %f33668;
	// end inline asm
	// begin inline asm
	sin.approx.f32  %f33678, %f33674;
	// end inline asm
	// begin inline asm
	fma.rn.f32 %f33680, %f33678, %f49156, %f33674;
	// end inline asm
	// begin inline asm
	sin.approx.f32  %f33684, %f33680;
	// end inline asm
	// begin inline asm
	fma.rn.f32 %f33686, %f33684, %f49156, %f33680;
	// end inline asm
	// begin inline asm
	sin.approx.f32  %f33690, %f33686;
	// end inline asm
	// begin inline asm
	fma.rn.f32 %f33692, %f33690, %f49156, %f33686;
	// end inline asm
	// begin inline asm
	sin.approx.f32  %f33696, %f33692;
	// end inline asm
	// begin inline asm
	fma.rn.f32 %f33698, %f33696, %f49156, %f33692;
	// end inline asm
	// begin inline asm
	sin.approx.f32  %f33702, %f33698;
	// end inline asm
	// begin inline asm
	fma.rn.f32 %f33704, %f33702, %f49156, %f33698;
	// end inline asm
	// begin inline asm
	sin.approx.f32  %f33708, %f33704;
	// end inline asm
	// begin inline asm
	fma.rn.f32 %f33710, %f33708, %f49156, %f33704;
	// end inline asm
	// begin inline asm
	sin.approx.f32  %f33714, %f33710;
	// end inline asm
	// begin inline asm
	fma.rn.f32 %f33716, %f33714, %f49156, %f33710;
	// end inline asm
	// begin inline asm
	sin.approx.f32  %f33720, %f33716;
	// end inline asm
	// begin inline asm
	fma.rn.f32 %f33722, %f33720, %f49156, %f33716;
	// end inline asm
	// begin inline asm
	sin.approx.f32  %f33726, %f33722;
	// end inline asm
	// begin inline asm
	fma.rn.f32 %f33728, %f33726, %f49156, %f33722;
	// end inline asm
	// begin inline asm
	sin.approx.f32  %f33732, %f33728;
	// end inline asm
	// begin inline asm
	fma.rn.f32 %f33734, %f33732, %f49156, %f33728;
	// end inline asm
	// begin inline asm
	sin.approx.f32  %f33738, %f33734;
	// end inline asm
	// begin inline asm
	fma.rn.f32 %f33740, %f33738, %f49156, %f33734;
	// end inline asm
	// begin inline asm
	sin.approx.f32  %f33744, %f33740;
	// end inline asm
	// begin inline asm
	fma.rn.f32 %f33746, %f33744, %f49156, %f33740;
	// end inline asm
	// begin inline asm
	sin.approx.f32  %f33750, %f33746;
	// end inline asm
	// begin inline asm
	fma.rn.f32 %f33752, %f33750, %f49156, %f33746;
	// end inline asm
	// begin inline asm
	sin.approx.f32  %f33756, %f33752;
	// end inline asm
	// begin inline asm
	fma.rn.f32 %f33758, %f33756, %f49156, %f33752;
	// end inline asm
	// begin inline asm
	sin.approx.f32  %f33762, %f33758;
	// end inline asm
	// begin inline asm
	fma.rn.f32 %f33764, %f33762, %f49156, %f33758;
	// end inline asm
	// begin inline asm
	sin.approx.f32  %f33768, %f33764;
	// end inline asm
	// begin inline asm
	fma.rn.f32 %f33770, %f33768, %f49156, %f33764;
	// end inline asm
	// begin inline asm
	sin.approx.f32  %f33774, %f33770;
	// end inline asm
	// begin inline asm
	fma.rn.f32 %f33776, %f33774, %f49156, %f33770;
	// end inline asm
	// begin inline asm
	sin.approx.f32  %f33780, %f33776;
	// end inline asm
	// begin inline asm
	fma.rn.f32 %f33782, %f33780, %f49156, %f33776;
	// end inline asm
	// begin inline asm
	sin.approx.f32  %f33786, %f33782;
	// end inline asm
	// begin inline asm
	fma.rn.f32 %f33788, %f33786, %f49156, %f33782;
	// end inline asm
	// begin inline asm
	sin.approx.f32  %f33792, %f33788;
	// end inline asm
	// begin inline asm
	fma.rn.f32 %f33794, %f33792, %f49156, %f33788;
	// end inline asm
	// begin inline asm
	sin.approx.f32  %f33798, %f33794;
	// end inline asm
	// begin inline asm
	fma.rn.f32 %f33800, %f33798, %f49156, %f33794;
	// end inline asm
	// begin inline asm
	sin.approx.f32  %f33804, %f33800;
	// end inline asm
	// begin inline asm
	fma.rn.f32 %f33806, %f33804, %f49156, %f33800;
	// end inline asm
	// begin inline asm
	sin.approx.f32  %f33810, %f33806;
	// end inline asm
	// begin inline asm
	fma.rn.f32 %f33812, %f33810, %f49156, %f33806;
	// end inline asm
	// begin inline asm
	sin.approx.f32  %f33816, %f33812;
	// end inline asm
	// begin inline asm
	fma.rn.f32 %f33818, %f33816, %f49156, %f33812;
	// end inline asm
	// begin inline asm
	sin.approx.f32  %f33822, %f33818;
	// end inline asm
	// begin inline asm
	fma.rn.f32 %f33824, %f33822, %f49156, %f33818;
	// end inline asm
	// begin inline asm
	sin.approx.f32  %f33828, %f33824;
	// end inline asm
	// begin inline asm
	fma.rn.f32 %f33830, %f33828, %f49156, %f33824;
	// end inline asm
	// begin inline asm
	sin.approx.f32  %f33834, %f33830;
	// end inline asm
	// begin inline asm
	fma.rn.f32 %f33836, %f33834, %f49156, %f33830;
	// end inline asm
	// begin inline asm
	sin.approx.f32  %f33840, %f33836;
	// end inline asm
	// begin inline asm
	fma.rn.f32 %f33842, %f33840, %f49156, %f33836;
	// end inline asm
	// begin inline asm
	sin.approx.f32  %f33846, %f33842;
	// end inline asm
	// begin inline asm
	fma.rn.f32 %f33848, %f33846, %f49156, %f33842;
	// end inline asm
	// begin inline asm
	sin.approx.f32  %f33852, %f33848;
	// end inline asm
	// begin inline asm
	fma.rn.f32 %f33854, %f33852, %f49156, %f33848;
	// end inline asm
	// begin inline asm
	sin.approx.f32  %f33858, %f33854;
	// end inline asm
	// begin inline asm
	fma.rn.f32 %f33860, %f33858, %f49156, %f33854;
	// end inline asm
	// begin inline asm
	sin.approx.f32  %f33864, %f33860;
	// end inline asm
	// begin inline asm
	fma.rn.f32 %f33866, %f33864, %f49156, %f33860;
	// end inline asm
	// begin inline asm
	sin.approx.f32  %f33870, %f33866;
	// end inline asm
	// begin inline asm
	fma.rn.f32 %f33872, %f33870, %f49156, %f33866;
	// end inline asm
	// begin inline asm
	sin.approx.f32  %f33876, %f33872;
	// end inline asm
	// begin inline asm
	fma.rn.f32 %f33878, %f33876, %f49156, %f33872;
	// end inline asm
	// begin inline asm
	sin.approx.f32  %f33882, %f33878;
	// end inline asm
	// begin inline asm
	fma.rn.f32 %f33884, %f33882, %f49156, %f33878;
	// end inline asm
	// begin inline asm
	sin.approx.f32  %f33888, %f33884;
	// end inline asm
	// begin inline asm
	fma.rn.f32 %f33890, %f33888, %f49156, %f33884;
	// end inline asm
	// begin inline asm
	sin.approx.f32  %f33894, %f33890;
	// end inline asm
	// begin inline asm
	fma.rn.f32 %f33896, %f33894, %f49156, %f33890;
	// end inline asm
	// begin inline asm
	sin.approx.f32  %f33900, %f33896;
	// end inline asm
	// begin inline asm
	fma.rn.f32 %f33902, %f33900, %f49156, %f33896;
	// end inline asm
	// begin inline asm
	sin.approx.f32  %f33906, %f33902;
	// end inline asm
	// begin inline asm
	fma.rn.f32 %f33908, %f33906, %f49156, %f33902;
	// end inline asm
	// begin inline asm
	sin.approx.f32  %f33912, %f33908;
	// end inline asm
	// begin inline asm
	fma.rn.f32 %f33914, %f33912, %f49156, %f33908;
	// end inline asm
	// begin inline asm
	sin.approx.f32  %f33918, %f33914;
	// end inline asm
	// begin inline asm
	fma.rn.f32 %f33920, %f33918, %f49156, %f33914;
	// end inline asm
	// begin inline asm
	sin.approx.f32  %f33924, %f33920;
	// end inline asm
	// begin inline asm
	fma.rn.f32 %f33926, %f33924, %f49156, %f33920;
	// end inline asm
	// begin inline asm
	sin.approx.f32  %f33930, %f33926;
	// end inline asm
	// begin inline asm
	fma.rn.f32 %f33932, %f33930, %f49156, %f33926;
	// end inline asm
	// begin inline asm
	sin.approx.f32  %f33936, %f33932;
	// end inline asm
	// begin inline asm
	fma.rn.f32 %f33938, %f33936, %f49156, %f33932;
	// end inline asm
	// begin inline asm
	sin.approx.f32  %f33942, %f33938;
	// end inline asm
	// begin inline asm
	fma.rn.f32 %f33944, %f33942, %f49156, %f33938;
	// end inline asm
	// begin inline asm
	sin.approx.f32  %f33948, %f33944;
	// end inline asm
	// begin inline asm
	fma.rn.f32 %f33950, %f33948, %f49156, %f33944;
	// end inline asm
	// begin inline asm
	sin.approx.f32  %f33954, %f33950;
	// end inline asm
	// begin inline asm
	fma.rn.f32 %f33956, %f33954, %f49156, %f33950;
	// end inline asm
	// begin inline asm
	sin.approx.f32  %f33960, %f33956;
	// end inline asm
	// begin inline asm
	fma.rn.f32 %f33962, %f33960, %f49156, %f33956;
	// end inline asm
	// begin inline asm
	sin.approx.f32  %f33966, %f33962;
	// end inline asm
	// begin inline asm
	fma.rn.f32 %f33968, %f33966, %f49156, %f33962;
	// end inline asm
	// begin inline asm
	sin.approx.f32  %f33972, %f33968;
	// end inline asm
	// begin inline asm
	fma.rn.f32 %f33974, %f33972, %f49156, %f33968;
	// end inline asm
	// begin inline asm
	sin.approx.f32  %f33978, %f33974;
	// end inline asm
	// begin inline asm
	fma.rn.f32 %f33980, %f33978, %f49156, %f33974;
	// end inline asm
	// begin inline asm
	sin.approx.f32  %f33984, %f33980;
	// end inline asm
	// begin inline asm
	fma.rn.f32 %f33986, %f33984, %f49156, %f33980;
	// end inline asm
	// begin inline asm
	sin.approx.f32  %f33990, %f33986;
	// end inline asm
	// begin inline asm
	fma.rn.f32 %f33992, %f33990, %f49156, %f33986;
	// end inline asm
	// begin inline asm
	sin.approx.f32  %f33996, %f33992;
	// end inline asm
	// begin inline asm
	fma.rn.f32 %f33998, %f33996, %f49156, %f33992;
	// end inline asm
	// begin inline asm
	sin.approx.f32  %f34002, %f33998;
	// end inline asm
	// begin inline asm
	fma.rn.f32 %f34004, %f34002, %f49156, %f33998;
	// end inline asm
	// begin inline asm
	sin.approx.f32  %f34008, %f34004;
	// end inline asm
	// begin inline asm
	fma.rn.f32 %f34010, %f34008, %f49156, %f34004;
	// end inline asm
	// begin inline asm
	sin.approx.f32  %f34014, %f34010;
	// end inline asm
	// begin inline asm
	fma.rn.f32 %f34016, %f34014, %f49156, %f34010;
	// end inline asm
	// begin inline asm
	sin.approx.f32  %f34020, %f34016;
	// end inline asm
	// begin inline asm
	fma.rn.f32 %f34022, %f34020, %f49156, %f34016;
	// end inline asm
	// begin inline asm
	sin.approx.f32  %f34026, %f34022;
	// end inline asm
	// begin inline asm
	fma.rn.f32 %f34028, %f34026, %f49156, %f34022;
	// end inline asm
	// begin inline asm
	sin.approx.f32  %f34032, %f34028;
	// end inline asm
	// begin inline asm
	fma.rn.f32 %f34034, %f34032, %f49156, %f34028;
	// end inline asm
	// begin inline asm
	sin.approx.f32  %f34038, %f34034;
	// end inline asm
	// begin inline asm
	fma.rn.f32 %f34040, %f34038, %f49156, %f34034;
	// end inline asm
	// begin inline asm
	sin.approx.f32  %f34044, %f34040;
	// end inline asm
	// begin inline asm
	fma.rn.f32 %f34046, %f34044, %f49156, %f34040;
	// end inline asm
	// begin inline asm
	sin.approx.f32  %f34050, %f34046;
	// end inline asm
	// begin inline asm
	fma.rn.f32 %f34052, %f34050, %f49156, %f34046;
	// end inline asm
	// begin inline asm
	sin.approx.f32  %f34056, %f34052;
	// end inline asm
	// begin inline asm
	fma.rn.f32 %f34058, %f34056, %f49156, %f34052;
	// end inline asm
	// begin inline asm
	sin.approx.f32  %f34062, %f34058;
	// end inline asm
	// begin inline asm
	fma.rn.f32 %f34064, %f34062, %f49156, %f34058;
	// end inline asm
	// begin inline asm
	sin.approx.f32  %f34068, %f34064;
	// end inline asm
	// begin inline asm
	fma.rn.f32 %f34070, %f34068, %f49156, %f34064;
	// end inline asm
	// begin inline asm
	sin.approx.f32  %f34074, %f34070;
	// end inline asm
	// begin inline asm
	fma.rn.f32 %f34076, %f34074, %f49156, %f34070;
	// end inline asm
	// begin inline asm
	sin.approx.f32  %f34080, %f34076;
	// end inline asm
	// begin inline asm
	fma.rn.f32 %f34082, %f34080, %f49156, %f34076;
	// end inline asm
	// begin inline asm
	sin.approx.f32  %f34086, %f34082;
	// end inline asm
	// begin inline asm
	fma.rn.f32 %f34088, %f34086, %f49156, %f34082;
	// end inline asm
	// begin inline asm
	sin.approx.f32  %f34092, %f34088;
	// end inline asm
	// begin inline asm
	fma.rn.f32 %f34094, %f34092, %f49156, %f34088;
	// end inline asm
	// begin inline asm
	sin.approx.f32  %f34098, %f34094;
	// end inline asm
	// begin inline asm
	fma.rn.f32 %f34100, %f34098, %f49156, %f34094;
	// end inline asm
	// begin inline asm
	sin.approx.f32  %f34104, %f34100;
	// end inline asm
	// begin inline asm
	fma.rn.f32 %f34106, %f34104, %f49156, %f34100;
	// end inline asm
	// begin inline asm
	sin.approx.f32  %f34110, %f34106;
	// end inline asm
	// begin inline asm
	fma.rn.f32 %f34112, %f34110, %f49156, %f34106;
	// end inline asm
	// begin inline asm
	sin.approx.f32  %f34116, %f34112;
	// end inline asm
	// begin inline asm
	fma.rn.f32 %f34118, %f34116, %f49156, %f34112;
	// end inline asm
	// begin inline asm
	sin.approx.f32  %f34122, %f34118;
	// end inline asm
	// begin inline asm
	fma.rn.f32 %f34124, %f34122, %f49156, %f34118;
	// end inline asm
	// begin inline asm
	sin.approx.f32  %f34128, %f34124;
	// end inline asm
	// begin inline asm
	fma.rn.f32 %f34130, %f34128, %f49156, %f34124;
	// end inline asm
	// begin inline asm
	sin.approx.f32  %f34134, %f34130;
	// end inline asm
	// begin inline asm
	fma.rn.f32 %f34136, %f34134, %f49156, %f34130;
	// end inline asm
	// begin inline asm
	sin.approx.f32  %f34140, %f34136;
	// end inline asm
	// begin inline asm
	fma.rn.f32 %f34142, %f34140, %f49156, %f34136;
	// end inline asm
	// begin inline asm
	sin.approx.f32  %f34146, %f34142;
	// end inline asm
	// begin inline asm
	fma.rn.f32 %f34148, %f34146, %f49156, %f34142;
	// end inline asm
	// begin inline asm
	sin.approx.f32  %f34152, %f34148;
	// end inline asm
	// begin inline asm
	fma.rn.f32 %f34154, %f34152, %f49156, %f34148;
	// end inline asm
	// begin inline asm
	sin.approx.f32  %f34158, %f34154;
	// end inline asm
	// begin inline asm
	fma.rn.f32 %f34160, %f34158, %f49156, %f34154;
	// end inline asm
	// begin inline asm
	sin.approx.f32  %f34164, %f34160;
	// end inline asm
	// begin inline asm
	fma.rn.f32 %f34166, %f34164, %f49156, %f34160;
	// end inline asm
	// begin inline asm
	sin.approx.f32  %f34170, %f34166;
	// end inline asm
	// begin inline asm
	fma.rn.f32 %f34172, %f34170, %f49156, %f34166;
	// end inline asm
	// begin inline asm
	sin.approx.f32  %f34176, %f34172;
	// end inline asm
	// begin inline asm
	fma.rn.f32 %f34178, %f34176, %f49156, %f34172;
	// end inline asm
	// begin inline asm
	sin.approx.f32  %f34182, %f34178;
	// end inline asm
	// begin inline asm
	fma.rn.f32 %f34184, %f34182, %f49156, %f34178;
	// end inline asm
	// begin inline asm
	sin.approx.f32  %f34188, %f34184;
	// end inline asm
	// begin inline asm
	fma.rn.f32 %f34190, %f34188, %f49156, %f34184;
	// end inline asm
	// begin inline asm
	sin.approx.f32  %f34194, %f34190;
	// end inline asm
	// begin inline asm
	fma.rn.f32 %f34196, %f34194, %f49156, %f34190;
	// end inline asm
	// begin inline asm
	sin.approx.f32  %f34200, %f34196;
	// end inline asm
	// begin inline asm
	fma.rn.f32 %f34202, %f34200, %f49156, %f34196;
	// end inline asm
	// begin inline asm
	sin.approx.f32  %f34206, %f34202;
	// end inline asm
	// begin inline asm
	fma.rn.f32 %f34208, %f34206, %f49156, %f34202;
	// end inline asm
	// begin inline asm
	sin.approx.f32  %f34212, %f34208;
	// end inline asm
	// begin inline asm
	fma.rn.f32 %f34214, %f34212, %f49156, %f34208;
	// end inline asm
	// begin inline asm
	sin.approx.f32  %f34218, %f34214;
	// end inline asm
	// begin inline asm
	fma.rn.f32 %f34220, %f34218, %f49156, %f34214;
	// end inline asm
	// begin inline asm
	sin.approx.f32  %f34224, %f34220;
	// end inline asm
	// begin inline asm
	fma.rn.f32 %f34226, %f34224, %f49156, %f34220;
	// end inline asm
	// begin inline asm
	sin.approx.f32  %f34230, %f34226;
	// end inline asm
	// begin inline asm
	fma.rn.f32 %f34232, %f34230, %f49156, %f34226;
	// end inline asm
	// begin inline asm
	sin.approx.f32  %f34236, %f34232;
	// end inline asm
	// begin inline asm
	fma.rn.f32 %f34238, %f34236, %f49156, %f34232;
	// end inline asm
	// begin inline asm
	sin.approx.f32  %f34242, %f34238;
	// end inline asm
	// begin inline asm
	fma.rn.f32 %f34244, %f34242, %f49156, %f34238;
	// end inline asm
	// begin inline asm
	sin.approx.f32  %f34248, %f34244;
	// end inline asm
	// begin inline asm
	fma.rn.f32 %f34250, %f34248, %f49156, %f34244;
	// end inline asm
	// begin inline asm
	sin.approx.f32  %f34254, %f34250;
	// end inline asm
	// begin inline asm
	fma.rn.f32 %f34256, %f34254, %f49156, %f34250;
	// end inline asm
	// begin inline asm
	sin.approx.f32  %f34260, %f34256;
	// end inline asm
	// begin inline asm
	fma.rn.f32 %f34262, %f34260, %f49156, %f34256;
	// end inline asm
	// begin inline asm
	sin.approx.f32  %f34266, %f34262;
	// end inline asm
	// begin inline asm
	fma.rn.f32 %f34268, %f34266, %f49156, %f34262;
	// end inline asm
	// begin inline asm
	sin.approx.f32  %f34272, %f34268;
	// end inline asm
	// begin inline asm
	fma.rn.f32 %f34274, %f34272, %f49156, %f34268;
	// end inline asm
	// begin inline asm
	sin.approx.f32  %f34278, %f34274;
	// end inline asm
	// begin inline asm
	fma.rn.f32 %f34280, %f34278, %f49156, %f34274;
	// end inline asm
	// begin inline asm
	sin.approx.f32  %f34284, %f34280;
	// end inline asm
	// begin inline asm
	fma.rn.f32 %f34286, %f34284, %f49156, %f34280;
	// end inline asm
	// begin inline asm
	sin.approx.f32  %f34290, %f34286;
	// end inline asm
	// begin inline asm
	fma.rn.f32 %f34292, %f34290, %f49156, %f34286;
	// end inline asm
	// begin inline asm
	sin.approx.f32  %f34296, %f34292;
	// end inline asm
	// begin inline asm
	fma.rn.f32 %f34298, %f34296, %f49156, %f34292;
	// end inline asm
	// begin inline asm
	sin.approx.f32  %f34302, %f34298;
	// end inline asm
	// begin inline asm
	fma.rn.f32 %f34304, %f34302, %f49156, %f34298;
	// end inline asm
	// begin inline asm
	sin.approx.f32  %f34308, %f34304;
	// end inline asm
	// begin inline asm
	fma.rn.f32 %f34310, %f34308, %f49156, %f34304;
	// end inline asm
	// begin inline asm
	sin.approx.f32  %f34314, %f34310;
	// end inline asm
	// begin inline asm
	fma.rn.f32 %f34316, %f34314, %f49156, %f34310;
	// end inline asm
	// begin inline asm
	sin.approx.f32  %f34320, %f34316;
	// end inline asm
	// begin inline asm
	fma.rn.f32 %f34322, %f34320, %f49156, %f34316;
	// end inline asm
	// begin inline asm
	sin.approx.f32  %f34326, %f34322;
	// end inline asm
	// begin inline asm
	fma.rn.f32 %f34328, %f34326, %f49156, %f34322;
	// end inline asm
	// begin inline asm
	sin.approx.f32  %f34332, %f34328;
	// end inline asm
	// begin inline asm
	fma.rn.f32 %f34334, %f34332, %f49156, %f34328;
	// end inline asm
	// begin inline asm
	sin.approx.f32  %f34338, %f34334;
	// end inline asm
	// begin inline asm
	fma.rn.f32 %f34340, %f34338, %f49156, %f34334;
	// end inline asm
	// begin inline asm
	sin.approx.f32  %f34344, %f34340;
	// end inline asm
	// begin inline asm
	fma.rn.f32 %f34346, %f34344, %f49156, %f34340;
	// end inline asm
	// begin inline asm
	sin.approx.f32  %f34350, %f34346;
	// end inline asm
	// begin inline asm
	fma.rn.f32 %f34352, %f34350, %f49156, %f34346;
	// end inline asm
	// begin inline asm
	sin.approx.f32  %f34356, %f34352;
	// end inline asm
	// begin inline asm
	fma.rn.f32 %f34358, %f34356, %f49156, %f34352;
	// end inline asm
	// begin inline asm
	sin.approx.f32  %f34362, %f34358;
	// end inline asm
	// begin inline asm
	fma.rn.f32 %f34364, %f34362, %f49156, %f34358;
	// end inline asm
	// begin inline asm
	sin.approx.f32  %f34368, %f34364;
	// end inline asm
	// begin inline asm
	fma.rn.f32 %f34370, %f34368, %f49156, %f34364;
	// end inline asm
	// begin inline asm
	sin.approx.f32  %f34374, %f34370;
	// end inline asm
	// begin inline asm
	fma.rn.f32 %f34376, %f34374, %f49156, %f34370;
	// end inline asm
	// begin inline asm
	sin.approx.f32  %f34380, %f34376;
	// end inline asm
	// begin inline asm
	fma.rn.f32 %f34382, %f34380, %f49156, %f34376;
	// end inline asm
	// begin inline asm
	sin.approx.f32  %f34386, %f34382;
	// end inline asm
	// begin inline asm
	fma.rn.f32 %f34388, %f34386, %f49156, %f34382;
	// end inline asm
	// begin inline asm
	sin.approx.f32  %f34392, %f34388;
	// end inline asm
	// begin inline asm
	fma.rn.f32 %f34394, %f34392, %f49156, %f34388;
	// end inline asm
	// begin inline asm
	sin.approx.f32  %f34398, %f34394;
	// end inline asm
	// begin inline asm
	fma.rn.f32 %f34400, %f34398, %f49156, %f34394;
	// end inline asm
	// begin inline asm
	sin.approx.f32  %f34404, %f34400;
	// end inline asm
	// begin inline asm
	fma.rn.f32 %f34406, %f34404, %f49156, %f34400;
	// end inline asm
	// begin inline asm
	sin.approx.f32  %f34410, %f34406;
	// end inline asm
	// begin inline asm
	fma.rn.f32 %f34412, %f34410, %f49156, %f34406;
	// end inline asm
	// begin inline asm
	sin.approx.f32  %f34416, %f34412;
	// end inline asm
	// begin inline asm
	fma.rn.f32 %f34418, %f34416, %f49156, %f34412;
	// end inline asm
	// begin inline asm
	sin.approx.f32  %f34422, %f34418;
	// end inline asm
	// begin inline asm
	fma.rn.f32 %f34424, %f34422, %f49156, %f34418;
	// end inline asm
	// begin inline asm
	sin.approx.f32  %f34428, %f34424;
	// end inline asm
	// begin inline asm
	fma.rn.f32 %f34430, %f34428, %f49156, %f34424;
	// end inline asm
	// begin inline asm
	sin.approx.f32  %f34434, %f34430;
	// end inline asm
	// begin inline asm
	fma.rn.f32 %f34436, %f34434, %f49156, %f34430;
	// end inline asm
	// begin inline asm
	sin.approx.f32  %f34440, %f34436;
	// end inline asm
	// begin inline asm
	fma.rn.f32 %f34442, %f34440, %f49156, %f34436;
	// end inline asm
	// begin inline asm
	sin.approx.f32  %f34446, %f34442;
	// end inline asm
	// begin inline asm
	fma.rn.f32 %f34448, %f34446, %f49156, %f34442;
	// end inline asm
	// begin inline asm
	sin.approx.f32  %f34452, %f34448;
	// end inline asm
	// begin inline asm
	fma.rn.f32 %f34454, %f34452, %f49156, %f34448;
	// end inline asm
	// begin inline asm
	sin.approx.f32  %f34458, %f34454;
	// end inline asm
	// begin inline asm
	fma.rn.f32 %f34460, %f34458, %f49156, %f34454;
	// end inline asm
	// begin inline asm
	sin.approx.f32  %f34464, %f34460;
	// end inline asm
	// begin inline asm
	fma.rn.f32 %f34466, %f34464, %f49156, %f34460;
	// end inline asm
	// begin inline asm
	sin.approx.f32  %f34470, %f34466;
	// end inline asm
	// begin inline asm
	fma.rn.f32 %f34472, %f34470, %f49156, %f34466;
	// end inline asm
	// begin inline asm
	sin.approx.f32  %f34476, %f34472;
	// end inline asm
	// begin inline asm
	fma.rn.f32 %f34478, %f34476, %f49156, %f34472;
	// end inline asm
	// begin inline asm
	sin.approx.f32  %f34482, %f34478;
	// end inline asm
	// begin inline asm
	fma.rn.f32 %f34484, %f34482, %f49156, %f34478;
	// end inline asm
	// begin inline asm
	sin.approx.f32  %f34488, %f34484;
	// end inline asm
	// begin inline asm
	fma.rn.f32 %f34490, %f34488, %f49156, %f34484;
	// end inline asm
	// begin inline asm
	sin.approx.f32  %f34494, %f34490;
	// end inline asm
	// begin inline asm
	fma.rn.f32 %f34496, %f34494, %f49156, %f34490;
	// end inline asm
	// begin inline asm
	sin.approx.f32  %f34500, %f34496;
	// end inline asm
	// begin inline asm
	fma.rn.f32 %f34502, %f34500, %f49156, %f34496;
	// end inline asm
	// begin inline asm
	sin.approx.f32  %f34506, %f34502;
	// end inline asm
	// begin inline asm
	fma.rn.f32 %f34508, %f34506, %f49156, %f34502;
	// end inline asm
	// begin inline asm
	sin.approx.f32  %f34512, %f34508;
	// end inline asm
	// begin inline asm
	fma.rn.f32 %f34514, %f34512, %f49156, %f34508;
	// end inline asm
	// begin inline asm
	sin.approx.f32  %f34518, %f34514;
	// end inline asm
	// begin inline asm
	fma.rn.f32 %f34520, %f34518, %f49156, %f34514;
	// end inline asm
	// begin inline asm
	sin.approx.f32  %f34524, %f34520;
	// end inline asm
	// begin inline asm
	fma.rn.f32 %f34526, %f34524, %f49156, %f34520;
	// end inline asm
	// begin inline asm
	sin.approx.f32  %f34530, %f34526;
	// end inline asm
	// begin inline asm
	fma.rn.f32 %f34532, %f34530, %f49156, %f34526;
	// end inline asm
	// begin inline asm
	sin.approx.f32  %f34536, %f34532;
	// end inline asm
	// begin inline asm
	fma.rn.f32 %f34538, %f34536, %f49156, %f34532;
	// end inline asm
	// begin inline asm
	sin.approx.f32  %f34542, %f34538;
	// end inline asm
	// begin inline asm
	fma.rn.f32 %f34544, %f34542, %f49156, %f34538;
	// end inline asm
	// begin inline asm
	sin.approx.f32  %f34548, %f34544;
	// end inline asm
	// begin inline asm
	fma.rn.f32 %f34550, %f34548, %f49156, %f34544;
	// end inline asm
	// begin inline asm
	sin.approx.f32  %f34554, %f34550;
	// end inline asm
	// begin inline asm
	fma.rn.f32 %f34556, %f34554, %f49156, %f34550;
	// end inline asm
	// begin inline asm
	sin.approx.f32  %f34560, %f34556;
	// end inline asm
	// begin inline asm
	fma.rn.f32 %f34562, %f34560, %f49156, %f34556;
	// end inline asm
	// begin inline asm
	sin.approx.f32  %f34566, %f34562;
	// end inline asm
	// begin inline asm
	fma.rn.f32 %f34568, %f34566, %f49156, %f34562;
	// end inline asm
	// begin inline asm
	sin.approx.f32  %f34572, %f34568;
	// end inline asm
	// begin inline asm
	fma.rn.f32 %f34574, %f34572, %f49156, %f34568;
	// end inline asm
	// begin inline asm
	sin.approx.f32  %f34578, %f34574;
	// end inline asm
	// begin inline asm
	fma.rn.f32 %f34580, %f34578, %f49156, %f34574;
	// end inline asm
	// begin inline asm
	sin.approx.f32  %f34584, %f34580;
	// end inline asm
	// begin inline asm
	fma.rn.f32 %f34586, %f34584, %f49156, %f34580;
	// end inline asm
	// begin inline asm
	sin.approx.f32  %f34590, %f34586;
	// end inline asm
	// begin inline asm
	fma.rn.f32 %f34592, %f34590, %f49156, %f34586;
	// end inline asm
	// begin inline asm
	sin.approx.f32  %f34596, %f34592;
	// end inline asm
	// begin inline asm
	fma.rn.f32 %f34598, %f34596, %f49156, %f34592;
	// end inline asm
	// begin inline asm
	sin.approx.f32  %f34602, %f34598;
	// end inline asm
	// begin inline asm
	fma.rn.f32 %f34604, %f34602, %f49156, %f34598;
	// end inline asm
	// begin inline asm
	sin.approx.f32  %f34608, %f34604;
	// end inline asm
	// begin inline asm
	fma.rn.f32 %f34610, %f34608, %f49156, %f34604;
	// end inline asm
	// begin inline asm
	sin.approx.f32  %f34614, %f34610;
	// end inline asm
	// begin inline asm
	fma.rn.f32 %f34616, %f34614, %f49156, %f34610;
	// end inline asm
	// begin inline asm
	sin.approx.f32  %f34620, %f34616;
	// end inline asm
	// begin inline asm
	fma.rn.f32 %f34622, %f34620, %f49156, %f34616;
	// end inline asm
	// begin inline asm
	sin.approx.f32  %f34626, %f34622;
	// end inline asm
	// begin inline asm
	fma.rn.f32 %f34628, %f34626, %f49156, %f34622;
	// end inline asm
	// begin inline asm
	sin.approx.f32  %f34632, %f34628;
	// end inline asm
	// begin inline asm
	fma.rn.f32 %f34634, %f34632, %f49156, %f34628;
	// end inline asm
	// begin inline asm
	sin.approx.f32  %f34638, %f34634;
	// end inline asm
	// begin inline asm
	fma.rn.f32 %f34640, %f34638, %f49156, %f34634;
	// end inline asm
	// begin inline asm
	sin.approx.f32  %f34644, %f34640;
	// end inline asm
	// begin inline asm
	fma.rn.f32 %f34646, %f34644, %f49156, %f34640;
	// end inline asm
	// begin inline asm
	sin.approx.f32  %f34650, %f34646;
	// end inline asm
	// begin inline asm
	fma.rn.f32 %f34652, %f34650, %f49156, %f34646;
	// end inline asm
	// begin inline asm
	sin.approx.f32  %f34656, %f34652;
	// end inline asm
	// begin inline asm
	fma.rn.f32 %f34658, %f34656, %f49156, %f34652;
	// end inline asm
	// begin inline asm
	sin.approx.f32  %f34662, %f34658;
	// end inline asm
	// begin inline asm
	fma.rn.f32 %f34664, %f34662, %f49156, %f34658;
	// end inline asm
	// begin inline asm
	sin.approx.f32  %f34668, %f34664;
	// end inline asm
	// begin inline asm
	fma.rn.f32 %f34670, %f34668, %f49156, %f34664;
	// end inline asm
	// begin inline asm
	sin.approx.f32  %f34674, %f34670;
	// end inline asm
	// begin inline asm
	fma.rn.f32 %f34676, %f34674, %f49156, %f34670;
	// end inline asm
	// begin inline asm
	sin.approx.f32  %f34680, %f34676;
	// end inline asm
	// begin inline asm
	fma.rn.f32 %f34682, %f34680, %f49156, %f34676;
	// end inline asm
	// begin inline asm
	sin.approx.f32  %f34686, %f34682;
	// end inline asm
	// begin inline asm
	fma.rn.f32 %f34688, %f34686, %f49156, %f34682;
	// end inline asm
	// begin inline asm
	sin.approx.f32  %f34692, %f34688;
	// end inline asm
	// begin inline asm
	fma.rn.f32 %f34694, %f34692, %f49156, %f34688;
	// end inline asm
	// begin inline asm
	sin.approx.f32  %f34698, %f34694;
	// end inline asm
	// begin inline asm
	fma.rn.f32 %f34700, %f34698, %f49156, %f34694;
	// end inline asm
	// begin inline asm
	sin.approx.f32  %f34704, %f34700;
	// end inline asm
	// begin inline asm
	fma.rn.f32 %f34706, %f34704, %f49156, %f34700;
	// end inline asm
	// begin inline asm
	sin.approx.f32  %f34710, %f34706;
	// end inline asm
	// begin inline asm
	fma.rn.f32 %f34712, %f34710, %f49156, %f34706;
	// end inline asm
	// begin inline asm
	sin.approx.f32  %f34716, %f34712;
	// end inline asm
	// begin inline asm
	fma.rn.f32 %f34718, %f34716, %f49156, %f34712;
	// end inline asm
	// begin inline asm
	sin.approx.f32  %f34722, %f34718;
	// end inline asm
	// begin inline asm
	fma.rn.f32 %f34724, %f34722, %f49156, %f34718;
	// end inline asm
	// begin inline asm
	sin.approx.f32  %f34728, %f34724;
	// end inline asm
	// begin inline asm
	fma.rn.f32 %f34730, %f34728, %f49156, %f34724;
	// end inline asm
	// begin inline asm
	sin.approx.f32  %f34734, %f34730;
	// end inline asm
	// begin inline asm
	fma.rn.f32 %f34736, %f34734, %f49156, %f34730;
	// end inline asm
	// begin inline asm
	sin.approx.f32  %f34740, %f34736;
	// end inline asm
	// begin inline asm
	fma.rn.f32 %f34742, %f34740, %f49156, %f34736;
	// end inline asm
	// begin inline asm
	sin.approx.f32  %f34746, %f34742;
	// end inline asm
	// begin inline asm
	fma.rn.f32 %f34748, %f34746, %f49156, %f34742;
	// end inline asm
	// begin inline asm
	sin.approx.f32  %f34752, %f34748;
	// end inline asm
	// begin inline asm
	fma.rn.f32 %f34754, %f34752, %f49156, %f34748;
	// end inline asm
	// begin inline asm
	sin.approx.f32  %f34758, %f34754;
	// end inline asm
	// begin inline asm
	fma.rn.f32 %f34760, %f34758, %f49156, %f34754;
	// end inline asm
	// begin inline asm
	sin.approx.f32  %f34764, %f34760;
	// end inline asm
	// begin inline asm
	fma.rn.f32 %f34766, %f34764, %f49156, %f34760;
	// end inline asm
	// begin inline asm
	sin.approx.f32  %f34770, %f34766;
	// end inline asm
	// begin inline asm
	fma.rn.f32 %f34772, %f34770, %f49156, %f34766;
	// end inline asm
	// begin inline asm
	sin.approx.f32  %f34776, %f34772;
	// end inline asm
	// begin inline asm
	fma.rn.f32 %f34778, %f34776, %f49156, %f34772;
	// end inline asm
	// begin inline asm
	sin.approx.f32  %f34782, %f34778;
	// end inline asm
	// begin inline asm
	fma.rn.f32 %f34784, %f34782, %f49156, %f34778;
	// end inline asm
	// begin inline asm
	sin.approx.f32  %f34788, %f34784;
	// end inline asm
	// begin inline asm
	fma.rn.f32 %f34790, %f34788, %f49156, %f34784;
	// end inline asm
	// begin inline asm
	sin.approx.f32  %f34794, %f34790;
	// end inline asm
	// begin inline asm
	fma.rn.f32 %f34796, %f34794, %f49156, %f34790;
	// end inline asm
	// begin inline asm
	sin.approx.f32  %f34800, %f34796;
	// end inline asm
	// begin inline asm
	fma.rn.f32 %f34802, %f34800, %f49156, %f34796;
	// end inline asm
	// begin inline asm
	sin.approx.f32  %f34806, %f34802;
	// end inline asm
	// begin inline asm
	fma.rn.f32 %f34808, %f34806, %f49156, %f34802;
	// end inline asm
	// begin inline asm
	sin.approx.f32  %f34812, %f34808;
	// end inline asm
	// begin inline asm
	fma.rn.f32 %f34814, %f34812, %f49156, %f34808;
	// end inline asm
	// begin inline asm
	sin.approx.f32  %f34818, %f34814;
	// end inline asm
	// begin inline asm
	fma.rn.f32 %f34820, %f34818, %f49156, %f34814;
	// end inline asm
	// begin inline asm
	sin.approx.f32  %f34824, %f34820;
	// end inline asm
	// begin inline asm
	fma.rn.f32 %f34826, %f34824, %f49156, %f34820;
	// end inline asm
	// begin inline asm
	sin.approx.f32  %f34830, %f34826;
	// end inline asm
	// begin inline asm
	fma.rn.f32 %f34832, %f34830, %f49156, %f34826;
	// end inline asm
	// begin inline asm
	sin.approx.f32  %f34836, %f34832;
	// end inline asm
	// begin inline asm
	fma.rn.f32 %f34838, %f34836, %f49156, %f34832;
	// end inline asm
	// begin inline asm
	sin.approx.f32  %f34842, %f34838;
	// end inline asm
	// begin inline asm
	fma.rn.f32 %f34844, %f34842, %f49156, %f34838;
	// end inline asm
	// begin inline asm
	sin.approx.f32  %f34848, %f34844;
	// end inline asm
	// begin inline asm
	fma.rn.f32 %f34850, %f34848, %f49156, %f34844;
	// end inline asm
	// begin inline asm
	sin.approx.f32  %f34854, %f34850;
	// end inline asm
	// begin inline asm
	fma.rn.f32 %f34856, %f34854, %f49156, %f34850;
	// end inline asm
	// begin inline asm
	sin.approx.f32  %f34860, %f34856;
	// end inline asm
	// begin inline asm
	fma.rn.f32 %f34862, %f34860, %f49156, %f34856;
	// end inline asm
	// begin inline asm
	sin.approx.f32  %f34866, %f34862;
	// end inline asm
	// begin inline asm
	fma.rn.f32 %f34868, %f34866, %f49156, %f34862;
	// end inline asm
	// begin inline asm
	sin.approx.f32  %f34872, %f34868;
	// end inline asm
	// begin inline asm
	fma.rn.f32 %f34874, %f34872, %f49156, %f34868;
	// end inline asm
	// begin inline asm
	sin.approx.f32  %f34878, %f34874;
	// end inline asm
	// begin inline asm
	fma.rn.f32 %f34880, %f34878, %f49156, %f34874;
	// end inline asm
	// begin inline asm
	sin.approx.f32  %f34884, %f34880;
	// end inline asm
	// begin inline asm
	fma.rn.f32 %f34886, %f34884, %f49156, %f34880;
	// end inline asm
	// begin inline asm
	sin.approx.f32  %f34890, %f34886;
	// end inline asm
	// begin inline asm
	fma.rn.f32 %f34892, %f34890, %f49156, %f34886;
	// end inline asm
	// begin inline asm
	sin.approx.f32  %f34896, %f34892;
	// end inline asm
	// begin inline asm
	fma.rn.f32 %f34898, %f34896, %f49156, %f34892;
	// end inline asm
	// begin inline asm
	sin.approx.f32  %f34902, %f34898;
	// end inline asm
	// begin inline asm
	fma.rn.f32 %f34904, %f34902, %f49156, %f34898;
	// end inline asm
	// begin inline asm
	sin.approx.f32  %f34908, %f34904;
	// end inline asm
	// begin inline asm
	fma.rn.f32 %f34910, %f34908, %f49156, %f34904;
	// end inline asm
	// begin inline asm
	sin.approx.f32  %f34914, %f34910;
	// end inline asm
	// begin inline asm
	fma.rn.f32 %f34916, %f34914, %f49156, %f34910;
	// end inline asm
	// begin inline asm
	sin.approx.f32  %f34920, %f34916;
	// end inline asm
	// begin inline asm
	fma.rn.f32 %f34922, %f34920, %f49156, %f34916;
	// end inline asm
	// begin inline asm
	sin.approx.f32  %f34926, %f34922;
	// end inline asm
	// begin inline asm
	fma.rn.f32 %f34928, %f34926, %f49156, %f34922;
	// end inline asm
	// begin inline asm
	sin.approx.f32  %f34932, %f34928;
	// end inline asm
	// begin inline asm
	fma.rn.f32 %f34934, %f34932, %f49156, %f34928;
	// end inline asm
	// begin inline asm
	sin.approx.f32  %f34938, %f34934;
	// end inline asm
	// begin inline asm
	fma.rn.f32 %f34940, %f34938, %f49156, %f34934;
	// end inline asm
	// begin inline asm
	sin.approx.f32  %f34944, %f34940;
	// end inline asm
	// begin inline asm
	fma.rn.f32 %f34946, %f34944, %f49156, %f34940;
	// end inline asm
	// begin inline asm
	sin.approx.f32  %f34950, %f34946;
	// end inline asm
	// begin inline asm
	fma.rn.f32 %f34952, %f34950, %f49156, %f34946;
	// end inline asm
	// begin inline asm
	sin.approx.f32  %f34956, %f34952;
	// end inline asm
	// begin inline asm
	fma.rn.f32 %f34958, %f34956, %f49156, %f34952;
	// end inline asm
	// begin inline asm
	sin.approx.f32  %f34962, %f34958;
	// end inline asm
	// begin inline asm
	fma.rn.f32 %f34964, %f34962, %f49156, %f34958;
	// end inline asm
	// begin inline asm
	sin.approx.f32  %f34968, %f34964;
	// end inline asm
	// begin inline asm
	fma.rn.f32 %f34970, %f34968, %f49156, %f34964;
	// end inline asm
	// begin inline asm
	sin.approx.f32  %f34974, %f34970;
	// end inline asm
	// begin inline asm
	fma.rn.f32 %f34976, %f34974, %f49156, %f34970;
	// end inline asm
	// begin inline asm
	sin.approx.f32  %f34980, %f34976;
	// end inline asm
	// begin inline asm
	fma.rn.f32 %f34982, %f34980, %f49156, %f34976;
	// end inline asm
	// begin inline asm
	sin.approx.f32  %f34986, %f34982;
	// end inline asm
	// begin inline asm
	fma.rn.f32 %f34988, %f34986, %f49156, %f34982;
	// end inline asm
	// begin inline asm
	sin.approx.f32  %f34992, %f34988;
	// end inline asm
	// begin inline asm
	fma.rn.f32 %f34994, %f34992, %f49156, %f34988;
	// end inline asm
	// begin inline asm
	sin.approx.f32  %f34998, %f34994;
	// end inline asm
	// begin inline asm
	fma.rn.f32 %f35000, %f34998, %f49156, %f34994;
	// end inline asm
	// begin inline asm
	sin.approx.f32  %f35004, %f35000;
	// end inline asm
	// begin inline asm
	fma.rn.f32 %f35006, %f35004, %f49156, %f35000;
	// end inline asm
	// begin inline asm
	sin.approx.f32  %f35010, %f35006;
	// end inline asm
	// begin inline asm
	fma.rn.f32 %f35012, %f35010, %f49156, %f35006;
	// end inline asm
	// begin inline asm
	sin.approx.f32  %f35016, %f35012;
	// end inline asm
	// begin inline asm
	fma.rn.f32 %f35018, %f35016, %f49156, %f35012;
	// end inline asm
	// begin inline asm
	sin.approx.f32  %f35022, %f35018;
	// end inline asm
	// begin inline asm
	fma.rn.f32 %f35024, %f35022, %f49156, %f35018;
	// end inline asm
	// begin inline asm
	sin.approx.f32  %f35028, %f35024;
	// end inline asm
	// begin inline asm
	fma.rn.f32 %f35030, %f35028, %f49156, %f35024;
	// end inline asm
	// begin inline asm
	sin.approx.f32  %f35034, %f35030;
	// end inline asm
	// begin inline asm
	fma.rn.f32 %f35036, %f35034, %f49156, %f35030;
	// end inline asm
	// begin inline asm
	sin.approx.f32  %f35040, %f35036;
	// end inline asm
	// begin inline asm
	fma.rn.f32 %f35042, %f35040, %f49156, %f35036;
	// end inline asm
	// begin inline asm
	sin.approx.f32  %f35046, %f35042;
	// end inline asm
	// begin inline asm
	fma.rn.f32 %f35048, %f35046, %f49156, %f35042;
	// end inline asm
	// begin inline asm
	sin.approx.f32  %f35052, %f35048;
	// end inline asm
	// begin inline asm
	fma.rn.f32 %f35054, %f35052, %f49156, %f35048;
	// end inline asm
	// begin inline asm
	sin.approx.f32  %f35058, %f35054;
	// end inline asm
	// begin inline asm
	fma.rn.f32 %f35060, %f35058, %f49156, %f35054;
	// end inline asm
	// begin inline asm
	sin.approx.f32  %f35064, %f35060;
	// end inline asm
	// begin inline asm
	fma.rn.f32 %f35066, %f35064, %f49156, %f35060;
	// end inline asm
	// begin inline asm
	sin.approx.f32  %f35070, %f35066;
	// end inline asm
	// begin inline asm
	fma.rn.f32 %f35072, %f35070, %f49156, %f35066;
	// end inline asm
	// begin inline asm
	sin.approx.f32  %f35076, %f35072;
	// end inline asm
	// begin inline asm
	fma.rn.f32 %f35078, %f35076, %f49156, %f35072;
	// end inline asm
	// begin inline asm
	sin.approx.f32  %f35082, %f35078;
	// end inline asm
	// begin inline asm
	fma.rn.f32 %f35084, %f35082, %f49156, %f35078;
	// end inline asm
	// begin inline asm
	sin.approx.f32  %f35088, %f35084;
	// end inline asm
	// begin inline asm
	fma.rn.f32 %f35090, %f35088, %f49156, %f35084;
	// end inline asm
	// begin inline asm
	sin.approx.f32  %f35094, %f35090;
	// end inline asm
	// begin inline asm
	fma.rn.f32 %f35096, %f35094, %f49156, %f35090;
	// end inline asm
	// begin inline asm
	sin.approx.f32  %f35100, %f35096;
	// end inline asm
	// begin inline asm
	fma.rn.f32 %f35102, %f35100, %f49156, %f35096;
	// end inline asm
	// begin inline asm
	sin.approx.f32  %f35106, %f35102;
	// end inline asm
	// begin inline asm
	fma.rn.f32 %f35108, %f35106, %f49156, %f35102;
	// end inline asm
	// begin inline asm
	sin.approx.f32  %f35112, %f35108;
	// end inline asm
	// begin inline asm
	fma.rn.f32 %f35114, %f35112, %f49156, %f35108;
	// end inline asm
	// begin inline asm
	sin.approx.f32  %f35118, %f35114;
	// end inline asm
	// begin inline asm
	fma.rn.f32 %f35120, %f35118, %f49156, %f35114;
	// end inline asm
	// begin inline asm
	sin.approx.f32  %f35124, %f35120;
	// end inline asm
	// begin inline asm
	fma.rn.f32 %f35126, %f35124, %f49156, %f35120;
	// end inline asm
	// begin inline asm
	sin.approx.f32  %f35130, %f35126;
	// end inline asm
	// begin inline asm
	fma.rn.f32 %f35132, %f35130, %f49156, %f35126;
	// end inline asm
	// begin inline asm
	sin.approx.f32  %f35136, %f35132;
	// end inline asm
	// begin inline asm
	fma.rn.f32 %f35138, %f35136, %f49156, %f35132;
	// end inline asm
	// begin inline asm
	sin.approx.f32  %f35142, %f35138;
	// end inline asm
	// begin inline asm
	fma.rn.f32 %f35144, %f35142, %f49156, %f35138;
	// end inline asm
	// begin inline asm
	sin.approx.f32  %f35148, %f35144;
	// end inline asm
	// begin inline asm
	fma.rn.f32 %f35150, %f35148, %f49156, %f35144;
	// end inline asm
	// begin inline asm
	sin.approx.f32  %f35154, %f35150;
	// end inline asm
	// begin inline asm
	fma.rn.f32 %f35156, %f35154, %f49156, %f35150;
	// end inline asm
	// begin inline asm
	sin.approx.f32  %f35160, %f35156;
	// end inline asm
	// begin inline asm
	fma.rn.f32 %f35162, %f35160, %f49156, %f35156;
	// end inline asm
	// begin inline asm
	sin.approx.f32  %f35166, %f35162;
	// end inline asm
	// begin inline asm
	fma.rn.f32 %f35168, %f35166, %f49156, %f35162;
	// end inline asm
	// begin inline asm
	sin.approx.f32  %f35172, %f35168;
	// end inline asm
	// begin inline asm
	fma.rn.f32 %f35174, %f35172, %f49156, %f35168;
	// end inline asm
	// begin inline asm
	sin.approx.f32  %f35178, %f35174;
	// end inline asm
	// begin inline asm
	fma.rn.f32 %f35180, %f35178, %f49156, %f35174;
	// end inline asm
	// begin inline asm
	sin.approx.f32  %f35184, %f35180;
	// end inline asm
	// begin inline asm
	fma.rn.f32 %f35186, %f35184, %f49156, %f35180;
	// end inline asm
	// begin inline asm
	sin.approx.f32  %f35190, %f35186;
	// end inline asm
	// begin inline asm
	fma.rn.f32 %f35192, %f35190, %f49156, %f35186;
	// end inline asm
	// begin inline asm
	sin.approx.f32  %f35196, %f35192;
	// end inline asm
	// begin inline asm
	fma.rn.f32 %f35198, %f35196, %f49156, %f35192;
	// end inline asm
	// begin inline asm
	sin.approx.f32  %f35202, %f35198;
	// end inline asm
	// begin inline asm
	fma.rn.f32 %f35204, %f35202, %f49156, %f35198;
	// end inline asm
	// begin inline asm
	sin.approx.f32  %f35208, %f35204;
	// end inline asm
	// begin inline asm
	fma.rn.f32 %f35210, %f35208, %f49156, %f35204;
	// end inline asm
	// begin inline asm
	sin.approx.f32  %f35214, %f35210;
	// end inline asm
	// begin inline asm
	fma.rn.f32 %f35216, %f35214, %f49156, %f35210;
	// end inline asm
	// begin inline asm
	sin.approx.f32  %f35220, %f35216;
	// end inline asm
	// begin inline asm
	fma.rn.f32 %f35222, %f35220, %f49156, %f35216;
	// end inline asm
	// begin inline asm
	sin.approx.f32  %f35226, %f35222;
	// end inline asm
	// begin inline asm
	fma.rn.f32 %f35228, %f35226, %f49156, %f35222;
	// end inline asm
	// begin inline asm
	sin.approx.f32  %f35232, %f35228;
	// end inline asm
	// begin inline asm
	fma.rn.f32 %f35234, %f35232, %f49156, %f35228;
	// end inline asm
	// begin inline asm
	sin.approx.f32  %f35238, %f35234;
	// end inline asm
	// begin inline asm
	fma.rn.f32 %f35240, %f35238, %f49156, %f35234;
	// end inline asm
	// begin inline asm
	sin.approx.f32  %f35244, %f35240;
	// end inline asm
	// begin inline asm
	fma.rn.f32 %f35246, %f35244, %f49156, %f35240;
	// end inline asm
	// begin inline asm
	sin.approx.f32  %f35250, %f35246;
	// end inline asm
	// begin inline asm
	fma.rn.f32 %f35252, %f35250, %f49156, %f35246;
	// end inline asm
	// begin inline asm
	sin.approx.f32  %f35256, %f35252;
	// end inline asm
	// begin inline asm
	fma.rn.f32 %f35258, %f35256, %f49156, %f35252;
	// end inline asm
	// begin inline asm
	sin.approx.f32  %f35262, %f35258;
	// end inline asm
	// begin inline asm
	fma.rn.f32 %f35264, %f35262, %f49156, %f35258;
	// end inline asm
	// begin inline asm
	sin.approx.f32  %f35268, %f35264;
	// end inline asm
	// begin inline asm
	fma.rn.f32 %f35270, %f35268, %f49156, %f35264;
	// end inline asm
	// begin inline asm
	sin.approx.f32  %f35274, %f35270;
	// end inline asm
	// begin inline asm
	fma.rn.f32 %f35276, %f35274, %f49156, %f35270;
	// end inline asm
	// begin inline asm
	sin.approx.f32  %f35280, %f35276;
	// end inline asm
	// begin inline asm
	fma.rn.f32 %f35282, %f35280, %f49156, %f35276;
	// end inline asm
	// begin inline asm
	sin.approx.f32  %f35286, %f35282;
	// end inline asm
	// begin inline asm
	fma.rn.f32 %f35288, %f35286, %f49156, %f35282;
	// end inline asm
	// begin inline asm
	sin.approx.f32  %f35292, %f35288;
	// end inline asm
	// begin inline asm
	fma.rn.f32 %f35294, %f35292, %f49156, %f35288;
	// end inline asm
	// begin inline asm
	sin.approx.f32  %f35298, %f35294;
	// end inline asm
	// begin inline asm
	fma.rn.f32 %f35300, %f35298, %f49156, %f35294;
	// end inline asm
	// begin inline asm
	sin.approx.f32  %f35304, %f35300;
	// end inline asm
	// begin inline asm
	fma.rn.f32 %f35306, %f35304, %f49156, %f35300;
	// end inline asm
	// begin inline asm
	sin.approx.f32  %f35310, %f35306;
	// end inline asm
	// begin inline asm
	fma.rn.f32 %f35312, %f35310, %f49156, %f35306;
	// end inline asm
	// begin inline asm
	sin.approx.f32  %f35316, %f35312;
	// end inline asm
	// begin inline asm
	fma.rn.f32 %f35318, %f35316, %f49156, %f35312;
	// end inline asm
	// begin inline asm
	sin.approx.f32  %f35322, %f35318;
	// end inline asm
	// begin inline asm
	fma.rn.f32 %f35324, %f35322, %f49156, %f35318;
	// end inline asm
	// begin inline asm
	sin.approx.f32  %f35328, %f35324;
	// end inline asm
	// begin inline asm
	fma.rn.f32 %f35330, %f35328, %f49156, %f35324;
	// end inline asm
	// begin inline asm
	sin.approx.f32  %f35334, %f35330;
	// end inline asm
	// begin inline asm
	fma.rn.f32 %f35336, %f35334, %f49156, %f35330;
	// end inline asm
	// begin inline asm
	sin.approx.f32  %f35340, %f35336;
	// end inline asm
	// begin inline asm
	fma.rn.f32 %f35342, %f35340, %f49156, %f35336;
	// end inline asm
	// begin inline asm
	sin.approx.f32  %f35346, %f35342;
	// end inline asm
	// begin inline asm
	fma.rn.f32 %f35348, %f35346, %f49156, %f35342;
	// end inline asm
	// begin inline asm
	sin.approx.f32  %f35352, %f35348;
	// end inline asm
	// begin inline asm
	fma.rn.f32 %f35354, %f35352, %f49156, %f35348;
	// end inline asm
	// begin inline asm
	sin.approx.f32  %f35358, %f35354;
	// end inline asm
	// begin inline asm
	fma.rn.f32 %f35360, %f35358, %f49156, %f35354;
	// end inline asm
	// begin inline asm
	sin.approx.f32  %f35364, %f35360;
	// end inline asm
	// begin inline asm
	fma.rn.f32 %f35366, %f35364, %f49156, %f35360;
	// end inline asm
	// begin inline asm
	sin.approx.f32  %f35370, %f35366;
	// end inline asm
	// begin inline asm
	fma.rn.f32 %f35372, %f35370, %f49156, %f35366;
	// end inline asm
	// begin inline asm
	sin.approx.f32  %f35376, %f35372;
	// end inline asm
	// begin inline asm
	fma.rn.f32 %f35378, %f35376, %f49156, %f35372;
	// end inline asm
	// begin inline asm
	sin.approx.f32  %f35382, %f35378;
	// end inline asm
	// begin inline asm
	fma.rn.f32 %f35384, %f35382, %f49156, %f35378;
	// end inline asm
	// begin inline asm
	sin.approx.f32  %f35388, %f35384;
	// end inline asm
	// begin inline asm
	fma.rn.f32 %f35390, %f35388, %f49156, %f35384;
	// end inline asm
	// begin inline asm
	sin.approx.f32  %f35394, %f35390;
	// end inline asm
	// begin inline asm
	fma.rn.f32 %f35396, %f35394, %f49156, %f35390;
	// end inline asm
	// begin inline asm
	sin.approx.f32  %f35400, %f35396;
	// end inline asm
	// begin inline asm
	fma.rn.f32 %f35402, %f35400, %f49156, %f35396;
	// end inline asm
	// begin inline asm
	sin.approx.f32  %f35406, %f35402;
	// end inline asm
	// begin inline asm
	fma.rn.f32 %f35408, %f35406, %f49156, %f35402;
	// end inline asm
	// begin inline asm
	sin.approx.f32  %f35412, %f35408;
	// end inline asm
	// begin inline asm
	fma.rn.f32 %f35414, %f35412, %f49156, %f35408;
	// end inline asm
	// begin inline asm
	sin.approx.f32  %f35418, %f35414;
	// end inline asm
	// begin inline asm
	fma.rn.f32 %f35420, %f35418, %f49156, %f35414;
	// end inline asm
	// begin inline asm
	sin.approx.f32  %f35424, %f35420;
	// end inline asm
	// begin inline asm
	fma.rn.f32 %f35426, %f35424, %f49156, %f35420;
	// end inline asm
	// begin inline asm
	sin.approx.f32  %f35430, %f35426;
	// end inline asm
	// begin inline asm
	fma.rn.f32 %f35432, %f35430, %f49156, %f35426;
	// end inline asm
	// begin inline asm
	sin.approx.f32  %f35436, %f35432;
	// end inline asm
	// begin inline asm
	fma.rn.f32 %f35438, %f35436, %f49156, %f35432;
	// end inline asm
	// begin inline asm
	sin.approx.f32  %f35442, %f35438;
	// end inline asm
	// begin inline asm
	fma.rn.f32 %f35444, %f35442, %f49156, %f35438;
	// end inline asm
	// begin inline asm
	sin.approx.f32  %f35448, %f35444;
	// end inline asm
	// begin inline asm
	fma.rn.f32 %f35450, %f35448, %f49156, %f35444;
	// end inline asm
	// begin inline asm
	sin.approx.f32  %f35454, %f35450;
	// end inline asm
	// begin inline asm
	fma.rn.f32 %f35456, %f35454, %f49156, %f35450;
	// end inline asm
	// begin inline asm
	sin.approx.f32  %f35460, %f35456;
	// end inline asm
	// begin inline asm
	fma.rn.f32 %f35462, %f35460, %f49156, %f35456;
	// end inline asm
	// begin inline asm
	sin.approx.f32  %f35466, %f35462;
	// end inline asm
	// begin inline asm
	fma.rn.f32 %f35468, %f35466, %f49156, %f35462;
	// end inline asm
	// begin inline asm
	sin.approx.f32  %f35472, %f35468;
	// end inline asm
	// begin inline asm
	fma.rn.f32 %f35474, %f35472, %f49156, %f35468;
	// end inline asm
	// begin inline asm
	sin.approx.f32  %f35478, %f35474;
	// end inline asm
	// begin inline asm
	fma.rn.f32 %f35480, %f35478, %f49156, %f35474;
	// end inline asm
	// begin inline asm
	sin.approx.f32  %f35484, %f35480;
	// end inline asm
	// begin inline asm
	fma.rn.f32 %f35486, %f35484, %f49156, %f35480;
	// end inline asm
	// begin inline asm
	sin.approx.f32  %f35490, %f35486;
	// end inline asm
	// begin inline asm
	fma.rn.f32 %f35492, %f35490, %f49156, %f35486;
	// end inline asm
	// begin inline asm
	sin.approx.f32  %f35496, %f35492;
	// end inline asm
	// begin inline asm
	fma.rn.f32 %f35498, %f35496, %f49156, %f35492;
	// end inline asm
	// begin inline asm
	sin.approx.f32  %f35502, %f35498;
	// end inline asm
	// begin inline asm
	fma.rn.f32 %f35504, %f35502, %f49156, %f35498;
	// end inline asm
	// begin inline asm
	sin.approx.f32  %f35508, %f35504;
	// end inline asm
	// begin inline asm
	fma.rn.f32 %f35510, %f35508, %f49156, %f35504;
	// end inline asm
	// begin inline asm
	sin.approx.f32  %f35514, %f35510;
	// end inline asm
	// begin inline asm
	fma.rn.f32 %f35516, %f35514, %f49156, %f35510;
	// end inline asm
	// begin inline asm
	sin.approx.f32  %f35520, %f35516;
	// end inline asm
	// begin inline asm
	fma.rn.f32 %f35522, %f35520, %f49156, %f35516;
	// end inline asm
	// begin inline asm
	sin.approx.f32  %f35526, %f35522;
	// end inline asm
	// begin inline asm
	fma.rn.f32 %f35528, %f35526, %f49156, %f35522;
	// end inline asm
	// begin inline asm
	sin.approx.f32  %f35532, %f35528;
	// end inline asm
	// begin inline asm
	fma.rn.f32 %f35534, %f35532, %f49156, %f35528;
	// end inline asm
	// begin inline asm
	sin.approx.f32  %f35538, %f35534;
	// end inline asm
	// begin inline asm
	fma.rn.f32 %f35540, %f35538, %f49156, %f35534;
	// end inline asm
	// begin inline asm
	sin.approx.f32  %f35544, %f35540;
	// end inline asm
	// begin inline asm
	fma.rn.f32 %f35546, %f35544, %f49156, %f35540;
	// end inline asm
	// begin inline asm
	sin.approx.f32  %f35550, %f35546;
	// end inline asm
	// begin inline asm
	fma.rn.f32 %f35552, %f35550, %f49156, %f35546;
	// end inline asm
	// begin inline asm
	sin.approx.f32  %f35556, %f35552;
	// end inline asm
	// begin inline asm
	fma.rn.f32 %f35558, %f35556, %f49156, %f35552;
	// end inline asm
	// begin inline asm
	sin.approx.f32  %f35562, %f35558;
	// end inline asm
	// begin inline asm
	fma.rn.f32 %f35564, %f35562, %f49156, %f35558;
	// end inline asm
	// begin inline asm
	sin.approx.f32  %f35568, %f35564;
	// end inline asm
	// begin inline asm
	fma.rn.f32 %f35570, %f35568, %f49156, %f35564;
	// end inline asm
	// begin inline asm
	sin.approx.f32  %f35574, %f35570;
	// end inline asm
	// begin inline asm
	fma.rn.f32 %f35576, %f35574, %f49156, %f35570;
	// end inline asm
	// begin inline asm
	sin.approx.f32  %f35580, %f35576;
	// end inline asm
	// begin inline asm
	fma.rn.f32 %f35582, %f35580, %f49156, %f35576;
	// end inline asm
	// begin inline asm
	sin.approx.f32  %f35586, %f35582;
	// end inline asm
	// begin inline asm
	fma.rn.f32 %f35588, %f35586, %f49156, %f35582;
	// end inline asm
	// begin inline asm
	sin.approx.f32  %f35592, %f35588;
	// end inline asm
	// begin inline asm
	fma.rn.f32 %f35594, %f35592, %f49156, %f35588;
	// end inline asm
	// begin inline asm
	sin.approx.f32  %f35598, %f35594;
	// end inline asm
	// begin inline asm
	fma.rn.f32 %f35600, %f35598, %f49156, %f35594;
	// end inline asm
	// begin inline asm
	sin.approx.f32  %f35604, %f35600;
	// end inline asm
	// begin inline asm
	fma.rn.f32 %f35606, %f35604, %f49156, %f35600;
	// end inline asm
	// begin inline asm
	sin.approx.f32  %f35610, %f35606;
	// end inline asm
	// begin inline asm
	fma.rn.f32 %f35612, %f35610, %f49156, %f35606;
	// end inline asm
	// begin inline asm
	sin.approx.f32  %f35616, %f35612;
	// end inline asm
	// begin inline asm
	fma.rn.f32 %f35618, %f35616, %f49156, %f35612;
	// end inline asm
	// begin inline asm
	sin.approx.f32  %f35622, %f35618;
	// end inline asm
	// begin inline asm
	fma.rn.f32 %f35624, %f35622, %f49156, %f35618;
	// end inline asm
	// begin inline asm
	sin.approx.f32  %f35628, %f35624;
	// end inline asm
	// begin inline asm
	fma.rn.f32 %f35630, %f35628, %f49156, %f35624;
	// end inline asm
	// begin inline asm
	sin.approx.f32  %f35634, %f35630;
	// end inline asm
	// begin inline asm
	fma.rn.f32 %f35636, %f35634, %f49156, %f35630;
	// end inline asm
	// begin inline asm
	sin.approx.f32  %f35640, %f35636;
	// end inline asm
	// begin inline asm
	fma.rn.f32 %f35642, %f35640, %f49156, %f35636;
	// end inline asm
	// begin inline asm
	sin.approx.f32  %f35646, %f35642;
	// end inline asm
	// begin inline asm
	fma.rn.f32 %f35648, %f35646, %f49156, %f35642;
	// end inline asm
	// begin inline asm
	sin.approx.f32  %f35652, %f35648;
	// end inline asm
	// begin inline asm
	fma.rn.f32 %f35654, %f35652, %f49156, %f35648;
	// end inline asm
	// begin inline asm
	sin.approx.f32  %f35658, %f35654;
	// end inline asm
	// begin inline asm
	fma.rn.f32 %f35660, %f35658, %f49156, %f35654;
	// end inline asm
	// begin inline asm
	sin.approx.f32  %f35664, %f35660;
	// end inline asm
	// begin inline asm
	fma.rn.f32 %f35666, %f35664, %f49156, %f35660;
	// end inline asm
	// begin inline asm
	sin.approx.f32  %f35670, %f35666;
	// end inline asm
	// begin inline asm
	fma.rn.f32 %f35672, %f35670, %f49156, %f35666;
	// end inline asm
	// begin inline asm
	sin.approx.f32  %f35676, %f35672;
	// end inline asm
	// begin inline asm
	fma.rn.f32 %f35678, %f35676, %f49156, %f35672;
	// end inline asm
	// begin inline asm
	sin.approx.f32  %f35682, %f35678;
	// end inline asm
	// begin inline asm
	fma.rn.f32 %f35684, %f35682, %f49156, %f35678;
	// end inline asm
	// begin inline asm
	sin.approx.f32  %f35688, %f35684;
	// end inline asm
	// begin inline asm
	fma.rn.f32 %f35690, %f35688, %f49156, %f35684;
	// end inline asm
	// begin inline asm
	sin.approx.f32  %f35694, %f35690;
	// end inline asm
	// begin inline asm
	fma.rn.f32 %f35696, %f35694, %f49156, %f35690;
	// end inline asm
	// begin inline asm
	sin.approx.f32  %f35700, %f35696;
	// end inline asm
	// begin inline asm
	fma.rn.f32 %f35702, %f35700, %f49156, %f35696;
	// end inline asm
	// begin inline asm
	sin.approx.f32  %f35706, %f35702;
	// end inline asm
	// begin inline asm
	fma.rn.f32 %f35708, %f35706, %f49156, %f35702;
	// end inline asm
	// begin inline asm
	sin.approx.f32  %f35712, %f35708;
	// end inline asm
	// begin inline asm
	fma.rn.f32 %f35714, %f35712, %f49156, %f35708;
	// end inline asm
	// begin inline asm
	sin.approx.f32  %f35718, %f35714;
	// end inline asm
	// begin inline asm
	fma.rn.f32 %f35720, %f35718, %f49156, %f35714;
	// end inline asm
	// begin inline asm
	sin.approx.f32  %f35724, %f35720;
	// end inline asm
	// begin inline asm
	fma.rn.f32 %f35726, %f35724, %f49156, %f35720;
	// end inline asm
	// begin inline asm
	sin.approx.f32  %f35730, %f35726;
	// end inline asm
	// begin inline asm
	fma.rn.f32 %f35732, %f35730, %f49156, %f35726;
	// end inline asm
	// begin inline asm
	sin.approx.f32  %f35736, %f35732;
	// end inline asm
	// begin inline asm
	fma.rn.f32 %f35738, %f35736, %f49156, %f35732;
	// end inline asm
	// begin inline asm
	sin.approx.f32  %f35742, %f35738;
	// end inline asm
	// begin inline asm
	fma.rn.f32 %f35744, %f35742, %f49156, %f35738;
	// end inline asm
	// begin inline asm
	sin.approx.f32  %f35748, %f35744;
	// end inline asm
	// begin inline asm
	fma.rn.f32 %f35750, %f35748, %f49156, %f35744;
	// end inline asm
	// begin inline asm
	sin.approx.f32  %f35754, %f35750;
	// end inline asm
	// begin inline asm
	fma.rn.f32 %f35756, %f35754, %f49156, %f35750;
	// end inline asm
	// begin inline asm
	sin.approx.f32  %f35760, %f35756;
	// end inline asm
	// begin inline asm
	fma.rn.f32 %f35762, %f35760, %f49156, %f35756;
	// end inline asm
	// begin inline asm
	sin.approx.f32  %f35766, %f35762;
	// end inline asm
	// begin inline asm
	fma.rn.f32 %f35768, %f35766, %f49156, %f35762;
	// end inline asm
	// begin inline asm
	sin.approx.f32  %f35772, %f35768;
	// end inline asm
	// begin inline asm
	fma.rn.f32 %f35774, %f35772, %f49156, %f35768;
	// end inline asm
	// begin inline asm
	sin.approx.f32  %f35778, %f35774;
	// end inline asm
	// begin inline asm
	fma.rn.f32 %f35780, %f35778, %f49156, %f35774;
	// end inline asm
	// begin inline asm
	sin.approx.f32  %f35784, %f35780;
	// end inline asm
	// begin inline asm
	fma.rn.f32 %f35786, %f35784, %f49156, %f35780;
	// end inline asm
	// begin inline asm
	sin.approx.f32  %f35790, %f35786;
	// end inline asm
	// begin inline asm
	fma.rn.f32 %f35792, %f35790, %f49156, %f35786;
	// end inline asm
	// begin inline asm
	sin.approx.f32  %f35796, %f35792;
	// end inline asm
	// begin inline asm
	fma.rn.f32 %f35798, %f35796, %f49156, %f35792;
	// end inline asm
	// begin inline asm
	sin.approx.f32  %f35802, %f35798;
	// end inline asm
	// begin inline asm
	fma.rn.f32 %f35804, %f35802, %f49156, %f35798;
	// end inline asm
	// begin inline asm
	sin.approx.f32  %f35808, %f35804;
	// end inline asm
	// begin inline asm
	fma.rn.f32 %f35810, %f35808, %f49156, %f35804;
	// end inline asm
	// begin inline asm
	sin.approx.f32  %f35814, %f35810;
	// end inline asm
	// begin inline asm
	fma.rn.f32 %f35816, %f35814, %f49156, %f35810;
	// end inline asm
	// begin inline asm
	sin.approx.f32  %f35820, %f35816;
	// end inline asm
	// begin inline asm
	fma.rn.f32 %f35822, %f35820, %f49156, %f35816;
	// end inline asm
	// begin inline asm
	sin.approx.f32  %f35826, %f35822;
	// end inline asm
	// begin inline asm
	fma.rn.f32 %f35828, %f35826, %f49156, %f35822;
	// end inline asm
	// begin inline asm
	sin.approx.f32  %f35832, %f35828;
	// end inline asm
	// begin inline asm
	fma.rn.f32 %f35834, %f35832, %f49156, %f35828;
	// end inline asm
	// begin inline asm
	sin.approx.f32  %f35838, %f35834;
	// end inline asm
	// begin inline asm
	fma.rn.f32 %f35840, %f35838, %f49156, %f35834;
	// end inline asm
	// begin inline asm
	sin.approx.f32  %f35844, %f35840;
	// end inline asm
	// begin inline asm
	fma.rn.f32 %f35846, %f35844, %f49156, %f35840;
	// end inline asm
	// begin inline asm
	sin.approx.f32  %f35850, %f35846;
	// end inline asm
	// begin inline asm
	fma.rn.f32 %f35852, %f35850, %f49156, %f35846;
	// end inline asm
	// begin inline asm
	sin.approx.f32  %f35856, %f35852;
	// end inline asm
	// begin inline asm
	fma.rn.f32 %f35858, %f35856, %f49156, %f35852;
	// end inline asm
	// begin inline asm
	sin.approx.f32  %f35862, %f35858;
	// end inline asm
	// begin inline asm
	fma.rn.f32 %f35864, %f35862, %f49156, %f35858;
	// end inline asm
	// begin inline asm
	sin.approx.f32  %f35868, %f35864;
	// end inline asm
	// begin inline asm
	fma.rn.f32 %f35870, %f35868, %f49156, %f35864;
	// end inline asm
	// begin inline asm
	sin.approx.f32  %f35874, %f35870;
	// end inline asm
	// begin inline asm
	fma.rn.f32 %f35876, %f35874, %f49156, %f35870;
	// end inline asm
	// begin inline asm
	sin.approx.f32  %f35880, %f35876;
	// end inline asm
	// begin inline asm
	fma.rn.f32 %f35882, %f35880, %f49156, %f35876;
	// end inline asm
	// begin inline asm
	sin.approx.f32  %f35886, %f35882;
	// end inline asm
	// begin inline asm
	fma.rn.f32 %f35888, %f35886, %f49156, %f35882;
	// end inline asm
	// begin inline asm
	sin.approx.f32  %f35892, %f35888;
	// end inline asm
	// begin inline asm
	fma.rn.f32 %f35894, %f35892, %f49156, %f35888;
	// end inline asm
	// begin inline asm
	sin.approx.f32  %f35898, %f35894;
	// end inline asm
	// begin inline asm
	fma.rn.f32 %f35900, %f35898, %f49156, %f35894;
	// end inline asm
	// begin inline asm
	sin.approx.f32  %f35904, %f35900;
	// end inline asm
	// begin inline asm
	fma.rn.f32 %f35906, %f35904, %f49156, %f35900;
	// end inline asm
	// begin inline asm
	sin.approx.f32  %f35910, %f35906;
	// end inline asm
	// begin inline asm
	fma.rn.f32 %f35912, %f35910, %f49156, %f35906;
	// end inline asm
	// begin inline asm
	sin.approx.f32  %f35916, %f35912;
	// end inline asm
	// begin inline asm
	fma.rn.f32 %f35918, %f35916, %f49156, %f35912;
	// end inline asm
	// begin inline asm
	sin.approx.f32  %f35922, %f35918;
	// end inline asm
	// begin inline asm
	fma.rn.f32 %f35924, %f35922, %f49156, %f35918;
	// end inline asm
	// begin inline asm
	sin.approx.f32  %f35928, %f35924;
	// end inline asm
	// begin inline asm
	fma.rn.f32 %f35930, %f35928, %f49156, %f35924;
	// end inline asm
	// begin inline asm
	sin.approx.f32  %f35934, %f35930;
	// end inline asm
	// begin inline asm
	fma.rn.f32 %f35936, %f35934, %f49156, %f35930;
	// end inline asm
	// begin inline asm
	sin.approx.f32  %f35940, %f35936;
	// end inline asm
	// begin inline asm
	fma.rn.f32 %f35942, %f35940, %f49156, %f35936;
	// end inline asm
	// begin inline asm
	sin.approx.f32  %f35946, %f35942;
	// end inline asm
	// begin inline asm
	fma.rn.f32 %f35948, %f35946, %f49156, %f35942;
	// end inline asm
	// begin inline asm
	sin.approx.f32  %f35952, %f35948;
	// end inline asm
	// begin inline asm
	fma.rn.f32 %f35954, %f35952, %f49156, %f35948;
	// end inline asm
	// begin inline asm
	sin.approx.f32  %f35958, %f35954;
	// end inline asm
	// begin inline asm
	fma.rn.f32 %f35960, %f35958, %f49156, %f35954;
	// end inline asm
	// begin inline asm
	sin.approx.f32  %f35964, %f35960;
	// end inline asm
	// begin inline asm
	fma.rn.f32 %f35966, %f35964, %f49156, %f35960;
	// end inline asm
	// begin inline asm
	sin.approx.f32  %f35970, %f35966;
	// end inline asm
	// begin inline asm
	fma.rn.f32 %f35972, %f35970, %f49156, %f35966;
	// end inline asm
	// begin inline asm
	sin.approx.f32  %f35976, %f35972;
	// end inline asm
	// begin inline asm
	fma.rn.f32 %f35978, %f35976, %f49156, %f35972;
	// end inline asm
	// begin inline asm
	sin.approx.f32  %f35982, %f35978;
	// end inline asm
	// begin inline asm
	fma.rn.f32 %f35984, %f35982, %f49156, %f35978;
	// end inline asm
	// begin inline asm
	sin.approx.f32  %f35988, %f35984;
	// end inline asm
	// begin inline asm
	fma.rn.f32 %f35990, %f35988, %f49156, %f35984;
	// end inline asm
	// begin inline asm
	sin.approx.f32  %f35994, %f35990;
	// end inline asm
	// begin inline asm
	fma.rn.f32 %f35996, %f35994, %f49156, %f35990;
	// end inline asm
	// begin inline asm
	sin.approx.f32  %f36000, %f35996;
	// end inline asm
	// begin inline asm
	fma.rn.f32 %f36002, %f36000, %f49156, %f35996;
	// end inline asm
	// begin inline asm
	sin.approx.f32  %f36006, %f36002;
	// end inline asm
	// begin inline asm
	fma.rn.f32 %f36008, %f36006, %f49156, %f36002;
	// end inline asm
	// begin inline asm
	sin.approx.f32  %f36012, %f36008;
	// end inline asm
	// begin inline asm
	fma.rn.f32 %f36014, %f36012, %f49156, %f36008;
	// end inline asm
	// begin inline asm
	sin.approx.f32  %f36018, %f36014;
	// end inline asm
	// begin inline asm
	fma.rn.f32 %f36020, %f36018, %f49156, %f36014;
	// end inline asm
	// begin inline asm
	sin.approx.f32  %f36024, %f36020;
	// end inline asm
	// begin inline asm
	fma.rn.f32 %f36026, %f36024, %f49156, %f36020;
	// end inline asm
	// begin inline asm
	sin.approx.f32  %f36030, %f36026;
	// end inline asm
	// begin inline asm
	fma.rn.f32 %f36032, %f36030, %f49156, %f36026;
	// end inline asm
	// begin inline asm
	sin.approx.f32  %f36036, %f36032;
	// end inline asm
	// begin inline asm
	fma.rn.f32 %f36038, %f36036, %f49156, %f36032;
	// end inline asm
	// begin inline asm
	sin.approx.f32  %f36042, %f36038;
	// end inline asm
	// begin inline asm
	fma.rn.f32 %f36044, %f36042, %f49156, %f36038;
	// end inline asm
	// begin inline asm
	sin.approx.f32  %f36048, %f36044;
	// end inline asm
	// begin inline asm
	fma.rn.f32 %f36050, %f36048, %f49156, %f36044;
	// end inline asm
	// begin inline asm
	sin.approx.f32  %f36054, %f36050;
	// end inline asm
	// begin inline asm
	fma.rn.f32 %f36056, %f36054, %f49156, %f36050;
	// end inline asm
	// begin inline asm
	sin.approx.f32  %f36060, %f36056;
	// end inline asm
	// begin inline asm
	fma.rn.f32 %f36062, %f36060, %f49156, %f36056;
	// end inline asm
	// begin inline asm
	sin.approx.f32  %f36066, %f36062;
	// end inline asm
	// begin inline asm
	fma.rn.f32 %f36068, %f36066, %f49156, %f36062;
	// end inline asm
	// begin inline asm
	sin.approx.f32  %f36072, %f36068;
	// end inline asm
	// begin inline asm
	fma.rn.f32 %f36074, %f36072, %f49156, %f36068;
	// end inline asm
	// begin inline asm
	sin.approx.f32  %f36078, %f36074;
	// end inline asm
	// begin inline asm
	fma.rn.f32 %f36080, %f36078, %f49156, %f36074;
	// end inline asm
	// begin inline asm
	sin.approx.f32  %f36084, %f36080;
	// end inline asm
	// begin inline asm
	fma.rn.f32 %f36086, %f36084, %f49156, %f36080;
	// end inline asm
	// begin inline asm
	sin.approx.f32  %f36090, %f36086;
	// end inline asm
	// begin inline asm
	fma.rn.f32 %f36092, %f36090, %f49156, %f36086;
	// end inline asm
	// begin inline asm
	sin.approx.f32  %f36096, %f36092;
	// end inline asm
	// begin inline asm
	fma.rn.f32 %f36098, %f36096, %f49156, %f36092;
	// end inline asm
	// begin inline asm
	sin.approx.f32  %f36102, %f36098;
	// end inline asm
	// begin inline asm
	fma.rn.f32 %f36104, %f36102, %f49156, %f36098;
	// end inline asm
	// begin inline asm
	sin.approx.f32  %f36108, %f36104;
	// end inline asm
	// begin inline asm
	fma.rn.f32 %f36110, %f36108, %f49156, %f36104;
	// end inline asm
	// begin inline asm
	sin.approx.f32  %f36114, %f36110;
	// end inline asm
	// begin inline asm
	fma.rn.f32 %f36116, %f36114, %f49156, %f36110;
	// end inline asm
	// begin inline asm
	sin.approx.f32  %f36120, %f36116;
	// end inline asm
	// begin inline asm
	fma.rn.f32 %f36122, %f36120, %f49156, %f36116;
	// end inline asm
	// begin inline asm
	sin.approx.f32  %f36126, %f36122;
	// end inline asm
	// begin inline asm
	fma.rn.f32 %f36128, %f36126, %f49156, %f36122;
	// end inline asm
	// begin inline asm
	sin.approx.f32  %f36132, %f36128;
	// end inline asm
	// begin inline asm
	fma.rn.f32 %f36134, %f36132, %f49156, %f36128;
	// end inline asm
	// begin inline asm
	sin.approx.f32  %f36138, %f36134;
	// end inline asm
	// begin inline asm
	fma.rn.f32 %f36140, %f36138, %f49156, %f36134;
	// end inline asm
	// begin inline asm
	sin.approx.f32  %f36144, %f36140;
	// end inline asm
	// begin inline asm
	fma.rn.f32 %f36146, %f36144, %f49156, %f36140;
	// end inline asm
	// begin inline asm
	sin.approx.f32  %f36150, %f36146;
	// end inline asm
	// begin inline asm
	fma.rn.f32 %f36152, %f36150, %f49156, %f36146;
	// end inline asm
	// begin inline asm
	sin.approx.f32  %f36156, %f36152;
	// end inline asm
	// begin inline asm
	fma.rn.f32 %f36158, %f36156, %f49156, %f36152;
	// end inline asm
	// begin inline asm
	sin.approx.f32  %f36162, %f36158;
	// end inline asm
	// begin inline asm
	fma.rn.f32 %f36164, %f36162, %f49156, %f36158;
	// end inline asm
	// begin inline asm
	sin.approx.f32  %f36168, %f36164;
	// end inline asm
	// begin inline asm
	fma.rn.f32 %f36170, %f36168, %f49156, %f36164;
	// end inline asm
	// begin inline asm
	sin.approx.f32  %f36174, %f36170;
	// end inline asm
	// begin inline asm
	fma.rn.f32 %f36176, %f36174, %f49156, %f36170;
	// end inline asm
	// begin inline asm
	sin.approx.f32  %f36180, %f36176;
	// end inline asm
	// begin inline asm
	fma.rn.f32 %f36182, %f36180, %f49156, %f36176;
	// end inline asm
	// begin inline asm
	sin.approx.f32  %f36186, %f36182;
	// end inline asm
	// begin inline asm
	fma.rn.f32 %f36188, %f36186, %f49156, %f36182;
	// end inline asm
	// begin inline asm
	sin.approx.f32  %f36192, %f36188;
	// end inline asm
	// begin inline asm
	fma.rn.f32 %f36194, %f36192, %f49156, %f36188;
	// end inline asm
	// begin inline asm
	sin.approx.f32  %f36198, %f36194;
	// end inline asm
	// begin inline asm
	fma.rn.f32 %f36200, %f36198, %f49156, %f36194;
	// end inline asm
	// begin inline asm
	sin.approx.f32  %f36204, %f36200;
	// end inline asm
	// begin inline asm
	fma.rn.f32 %f36206, %f36204, %f49156, %f36200;
	// end inline asm
	// begin inline asm
	sin.approx.f32  %f36210, %f36206;
	// end inline asm
	// begin inline asm
	fma.rn.f32 %f36212, %f36210, %f49156, %f36206;
	// end inline asm
	// begin inline asm
	sin.approx.f32  %f36216, %f36212;
	// end inline asm
	// begin inline asm
	fma.rn.f32 %f36218, %f36216, %f49156, %f36212;
	// end inline asm
	// begin inline asm
	sin.approx.f32  %f36222, %f36218;
	// end inline asm
	// begin inline asm
	fma.rn.f32 %f36224, %f36222, %f49156, %f36218;
	// end inline asm
	// begin inline asm
	sin.approx.f32  %f36228, %f36224;
	// end inline asm
	// begin inline asm
	fma.rn.f32 %f36230, %f36228, %f49156, %f36224;
	// end inline asm
	// begin inline asm
	sin.approx.f32  %f36234, %f36230;
	// end inline asm
	// begin inline asm
	fma.rn.f32 %f36236, %f36234, %f49156, %f36230;
	// end inline asm
	// begin inline asm
	sin.approx.f32  %f36240, %f36236;
	// end inline asm
	// begin inline asm
	fma.rn.f32 %f36242, %f36240, %f49156, %f36236;
	// end inline asm
	// begin inline asm
	sin.approx.f32  %f36246, %f36242;
	// end inline asm
	// begin inline asm
	fma.rn.f32 %f36248, %f36246, %f49156, %f36242;
	// end inline asm
	// begin inline asm
	sin.approx.f32  %f36252, %f36248;
	// end inline asm
	// begin inline asm
	fma.rn.f32 %f36254, %f36252, %f49156, %f36248;
	// end inline asm
	// begin inline asm
	sin.approx.f32  %f36258, %f36254;
	// end inline asm
	// begin inline asm
	fma.rn.f32 %f36260, %f36258, %f49156, %f36254;
	// end inline asm
	// begin inline asm
	sin.approx.f32  %f36264, %f36260;
	// end inline asm
	// begin inline asm
	fma.rn.f32 %f36266, %f36264, %f49156, %f36260;
	// end inline asm
	// begin inline asm
	sin.approx.f32  %f36270, %f36266;
	// end inline asm
	// begin inline asm
	fma.rn.f32 %f36272, %f36270, %f49156, %f36266;
	// end inline asm
	// begin inline asm
	sin.approx.f32  %f36276, %f36272;
	// end inline asm
	// begin inline asm
	fma.rn.f32 %f36278, %f36276, %f49156, %f36272;
	// end inline asm
	// begin inline asm
	sin.approx.f32  %f36282, %f36278;
	// end inline asm
	// begin inline asm
	fma.rn.f32 %f36284, %f36282, %f49156, %f36278;
	// end inline asm
	// begin inline asm
	sin.approx.f32  %f36288, %f36284;
	// end inline asm
	// begin inline asm
	fma.rn.f32 %f36290, %f36288, %f49156, %f36284;
	// end inline asm
	// begin inline asm
	sin.approx.f32  %f36294, %f36290;
	// end inline asm
	// begin inline asm
	fma.rn.f32 %f36296, %f36294, %f49156, %f36290;
	// end inline asm
	// begin inline asm
	sin.approx.f32  %f36300, %f36296;
	// end inline asm
	// begin inline asm
	fma.rn.f32 %f36302, %f36300, %f49156, %f36296;
	// end inline asm
	// begin inline asm
	sin.approx.f32  %f36306, %f36302;
	// end inline asm
	// begin inline asm
	fma.rn.f32 %f36308, %f36306, %f49156, %f36302;
	// end inline asm
	// begin inline asm
	sin.approx.f32  %f36312, %f36308;
	// end inline asm
	// begin inline asm
	fma.rn.f32 %f36314, %f36312, %f49156, %f36308;
	// end inline asm
	// begin inline asm
	sin.approx.f32  %f36318, %f36314;
	// end inline asm
	// begin inline asm
	fma.rn.f32 %f36320, %f36318, %f49156, %f36314;
	// end inline asm
	// begin inline asm
	sin.approx.f32  %f36324, %f36320;
	// end inline asm
	// begin inline asm
	fma.rn.f32 %f36326, %f36324, %f49156, %f36320;
	// end inline asm
	// begin inline asm
	sin.approx.f32  %f36330, %f36326;
	// end inline asm
	// begin inline asm
	fma.rn.f32 %f36332, %f36330, %f49156, %f36326;
	// end inline asm
	// begin inline asm
	sin.approx.f32  %f36336, %f36332;
	// end inline asm
	// begin inline asm
	fma.rn.f32 %f36338, %f36336, %f49156, %f36332;
	// end inline asm
	// begin inline asm
	sin.approx.f32  %f36342, %f36338;
	// end inline asm
	// begin inline asm
	fma.rn.f32 %f36344, %f36342, %f49156, %f36338;
	// end inline asm
	// begin inline asm
	sin.approx.f32  %f36348, %f36344;
	// end inline asm
	// begin inline asm
	fma.rn.f32 %f36350, %f36348, %f49156, %f36344;
	// end inline asm
	// begin inline asm
	sin.approx.f32  %f36354, %f36350;
	// end inline asm
	// begin inline asm
	fma.rn.f32 %f36356, %f36354, %f49156, %f36350;
	// end inline asm
	// begin inline asm
	sin.approx.f32  %f36360, %f36356;
	// end inline asm
	// begin inline asm
	fma.rn.f32 %f36362, %f36360, %f49156, %f36356;
	// end inline asm
	// begin inline asm
	sin.approx.f32  %f36366, %f36362;
	// end inline asm
	// begin inline asm
	fma.rn.f32 %f36368, %f36366, %f49156, %f36362;
	// end inline asm
	// begin inline asm
	sin.approx.f32  %f36372, %f36368;
	// end inline asm
	// begin inline asm
	fma.rn.f32 %f36374, %f36372, %f49156, %f36368;
	// end inline asm
	// begin inline asm
	sin.approx.f32  %f36378, %f36374;
	// end inline asm
	// begin inline asm
	fma.rn.f32 %f36380, %f36378, %f49156, %f36374;
	// end inline asm
	// begin inline asm
	sin.approx.f32  %f36384, %f36380;
	// end inline asm
	// begin inline asm
	fma.rn.f32 %f36386, %f36384, %f49156, %f36380;
	// end inline asm
	// begin inline asm
	sin.approx.f32  %f36390, %f36386;
	// end inline asm
	// begin inline asm
	fma.rn.f32 %f36392, %f36390, %f49156, %f36386;
	// end inline asm
	// begin inline asm
	sin.approx.f32  %f36396, %f36392;
	// end inline asm
	// begin inline asm
	fma.rn.f32 %f36398, %f36396, %f49156, %f36392;
	// end inline asm
	// begin inline asm
	sin.approx.f32  %f36402, %f36398;
	// end inline asm
	// begin inline asm
	fma.rn.f32 %f36404, %f36402, %f49156, %f36398;
	// end inline asm
	// begin inline asm
	sin.approx.f32  %f36408, %f36404;
	// end inline asm
	// begin inline asm
	fma.rn.f32 %f36410, %f36408, %f49156, %f36404;
	// end inline asm
	// begin inline asm
	sin.approx.f32  %f36414, %f36410;
	// end inline asm
	// begin inline asm
	fma.rn.f32 %f36416, %f36414, %f49156, %f36410;
	// end inline asm
	// begin inline asm
	sin.approx.f32  %f36420, %f36416;
	// end inline asm
	// begin inline asm
	fma.rn.f32 %f36422, %f36420, %f49156, %f36416;
	// end inline asm
	// begin inline asm
	sin.approx.f32  %f36426, %f36422;
	// end inline asm
	// begin inline asm
	fma.rn.f32 %f36428, %f36426, %f49156, %f36422;
	// end inline asm
	// begin inline asm
	sin.approx.f32  %f36432, %f36428;
	// end inline asm
	// begin inline asm
	fma.rn.f32 %f36434, %f36432, %f49156, %f36428;
	// end inline asm
	// begin inline asm
	sin.approx.f32  %f36438, %f36434;
	// end inline asm
	// begin inline asm
	fma.rn.f32 %f36440, %f36438, %f49156, %f36434;
	// end inline asm
	// begin inline asm
	sin.approx.f32  %f36444, %f36440;
	// end inline asm
	// begin inline asm
	fma.rn.f32 %f36446, %f36444, %f49156, %f36440;
	// end inline asm
	// begin inline asm
	sin.approx.f32  %f36450, %f36446;
	// end inline asm
	// begin inline asm
	fma.rn.f32 %f36452, %f36450, %f49156, %f36446;
	// end inline asm
	// begin inline asm
	sin.approx.f32  %f36456, %f36452;
	// end inline asm
	// begin inline asm
	fma.rn.f32 %f36458, %f36456, %f49156, %f36452;
	// end inline asm
	// begin inline asm
	sin.approx.f32  %f36462, %f36458;
	// end inline asm
	// begin inline asm
	fma.rn.f32 %f36464, %f36462, %f49156, %f36458;
	// end inline asm
	// begin inline asm
	sin.approx.f32  %f36468, %f36464;
	// end inline asm
	// begin inline asm
	fma.rn.f32 %f36470, %f36468, %f49156, %f36464;
	// end inline asm
	// begin inline asm
	sin.approx.f32  %f36474, %f36470;
	// end inline asm
	// begin inline asm
	fma.rn.f32 %f36476, %f36474, %f49156, %f36470;
	// end inline asm
	// begin inline asm
	sin.approx.f32  %f36480, %f36476;
	// end inline asm
	// begin inline asm
	fma.rn.f32 %f36482, %f36480, %f49156, %f36476;
	// end inline asm
	// begin inline asm
	sin.approx.f32  %f36486, %f36482;
	// end inline asm
	// begin inline asm
	fma.rn.f32 %f36488, %f36486, %f49156, %f36482;
	// end inline asm
	// begin inline asm
	sin.approx.f32  %f36492, %f36488;
	// end inline asm
	// begin inline asm
	fma.rn.f32 %f36494, %f36492, %f49156, %f36488;
	// end inline asm
	// begin inline asm
	sin.approx.f32  %f36498, %f36494;
	// end inline asm
	// begin inline asm
	fma.rn.f32 %f36500, %f36498, %f49156, %f36494;
	// end inline asm
	// begin inline asm
	sin.approx.f32  %f36504, %f36500;
	// end inline asm
	// begin inline asm
	fma.rn.f32 %f36506, %f36504, %f49156, %f36500;
	// end inline asm
	// begin inline asm
	sin.approx.f32  %f36510, %f36506;
	// end inline asm
	// begin inline asm
	fma.rn.f32 %f36512, %f36510, %f49156, %f36506;
	// end inline asm
	// begin inline asm
	sin.approx.f32  %f36516, %f36512;
	// end inline asm
	// begin inline asm
	fma.rn.f32 %f36518, %f36516, %f49156, %f36512;
	// end inline asm
	// begin inline asm
	sin.approx.f32  %f36522, %f36518;
	// end inline asm
	// begin inline asm
	fma.rn.f32 %f36524, %f36522, %f49156, %f36518;
	// end inline asm
	// begin inline asm
	sin.approx.f32  %f36528, %f36524;
	// end inline asm
	// begin inline asm
	fma.rn.f32 %f36530, %f36528, %f49156, %f36524;
	// end inline asm
	// begin inline asm
	sin.approx.f32  %f36534, %f36530;
	// end inline asm
	// begin inline asm
	fma.rn.f32 %f36536, %f36534, %f49156, %f36530;
	// end inline asm
	// begin inline asm
	sin.approx.f32  %f36540, %f36536;
	// end inline asm
	// begin inline asm
	fma.rn.f32 %f36542, %f36540, %f49156, %f36536;
	// end inline asm
	// begin inline asm
	sin.approx.f32  %f36546, %f36542;
	// end inline asm
	// begin inline asm
	fma.rn.f32 %f36548, %f36546, %f49156, %f36542;
	// end inline asm
	// begin inline asm
	sin.approx.f32  %f36552, %f36548;
	// end inline asm
	// begin inline asm
	fma.rn.f32 %f36554, %f36552, %f49156, %f36548;
	// end inline asm
	// begin inline asm
	sin.approx.f32  %f36558, %f36554;
	// end inline asm
	// begin inline asm
	fma.rn.f32 %f36560, %f36558, %f49156, %f36554;
	// end inline asm
	// begin inline asm
	sin.approx.f32  %f36564, %f36560;
	// end inline asm
	// begin inline asm
	fma.rn.f32 %f36566, %f36564, %f49156, %f36560;
	// end inline asm
	// begin inline asm
	sin.approx.f32  %f36570, %f36566;
	// end inline asm
	// begin inline asm
	fma.rn.f32 %f36572, %f36570, %f49156, %f36566;
	// end inline asm
	// begin inline asm
	sin.approx.f32  %f36576, %f36572;
	// end inline asm
	// begin inline asm
	fma.rn.f32 %f36578, %f36576, %f49156, %f36572;
	// end inline asm
	// begin inline asm
	sin.approx.f32  %f36582, %f36578;
	// end inline asm
	// begin inline asm
	fma.rn.f32 %f36584, %f36582, %f49156, %f36578;
	// end inline asm
	// begin inline asm
	sin.approx.f32  %f36588, %f36584;
	// end inline asm
	// begin inline asm
	fma.rn.f32 %f36590, %f36588, %f49156, %f36584;
	// end inline asm
	// begin inline asm
	sin.approx.f32  %f36594, %f36590;
	// end inline asm
	// begin inline asm
	fma.rn.f32 %f36596, %f36594, %f49156, %f36590;
	// end inline asm
	// begin inline asm
	sin.approx.f32  %f36600, %f36596;
	// end inline asm
	// begin inline asm
	fma.rn.f32 %f36602, %f36600, %f49156, %f36596;
	// end inline asm
	// begin inline asm
	sin.approx.f32  %f36606, %f36602;
	// end inline asm
	// begin inline asm
	fma.rn.f32 %f36608, %f36606, %f49156, %f36602;
	// end inline asm
	// begin inline asm
	sin.approx.f32  %f36612, %f36608;
	// end inline asm
	// begin inline asm
	fma.rn.f32 %f36614, %f36612, %f49156, %f36608;
	// end inline asm
	// begin inline asm
	sin.approx.f32  %f36618, %f36614;
	// end inline asm
	// begin inline asm
	fma.rn.f32 %f36620, %f36618, %f49156, %f36614;
	// end inline asm
	// begin inline asm
	sin.approx.f32  %f36624, %f36620;
	// end inline asm
	// begin inline asm
	fma.rn.f32 %f36626, %f36624, %f49156, %f36620;
	// end inline asm
	// begin inline asm
	sin.approx.f32  %f36630, %f36626;
	// end inline asm
	// begin inline asm
	fma.rn.f32 %f36632, %f36630, %f49156, %f36626;
	// end inline asm
	// begin inline asm
	sin.approx.f32  %f36636, %f36632;
	// end inline asm
	// begin inline asm
	fma.rn.f32 %f36638, %f36636, %f49156, %f36632;
	// end inline asm
	// begin inline asm
	sin.approx.f32  %f36642, %f36638;
	// end inline asm
	// begin inline asm
	fma.rn.f32 %f36644, %f36642, %f49156, %f36638;
	// end inline asm
	// begin inline asm
	sin.approx.f32  %f36648, %f36644;
	// end inline asm
	// begin inline asm
	fma.rn.f32 %f36650, %f36648, %f49156, %f36644;
	// end inline asm
	// begin inline asm
	sin.approx.f32  %f36654, %f36650;
	// end inline asm
	// begin inline asm
	fma.rn.f32 %f36656, %f36654, %f49156, %f36650;
	// end inline asm
	// begin inline asm
	sin.approx.f32  %f36660, %f36656;
	// end inline asm
	// begin inline asm
	fma.rn.f32 %f36662, %f36660, %f49156, %f36656;
	// end inline asm
	// begin inline asm
	sin.approx.f32  %f36666, %f36662;
	// end inline asm
	// begin inline asm
	fma.rn.f32 %f36668, %f36666, %f49156, %f36662;
	// end inline asm
	// begin inline asm
	sin.approx.f32  %f36672, %f36668;
	// end inline asm
	// begin inline asm
	fma.rn.f32 %f36674, %f36672, %f49156, %f36668;
	// end inline asm
	// begin inline asm
	sin.approx.f32  %f36678, %f36674;
	// end inline asm
	// begin inline asm
	fma.rn.f32 %f36680, %f36678, %f49156, %f36674;
	// end inline asm
	// begin inline asm
	sin.approx.f32  %f36684, %f36680;
	// end inline asm
	// begin inline asm
	fma.rn.f32 %f36686, %f36684, %f49156, %f36680;
	// end inline asm
	// begin inline asm
	sin.approx.f32  %f36690, %f36686;
	// end inline asm
	// begin inline asm
	fma.rn.f32 %f36692, %f36690, %f49156, %f36686;
	// end inline asm
	// begin inline asm
	sin.approx.f32  %f36696, %f36692;
	// end inline asm
	// begin inline asm
	fma.rn.f32 %f36698, %f36696, %f49156, %f36692;
	// end inline asm
	// begin inline asm
	sin.approx.f32  %f36702, %f36698;
	// end inline asm
	// begin inline asm
	fma.rn.f32 %f36704, %f36702, %f49156, %f36698;
	// end inline asm
	// begin inline asm
	sin.approx.f32  %f36708, %f36704;
	// end inline asm
	// begin inline asm
	fma.rn.f32 %f36710, %f36708, %f49156, %f36704;
	// end inline asm
	// begin inline asm
	sin.approx.f32  %f36714, %f36710;
	// end inline asm
	// begin inline asm
	fma.rn.f32 %f36716, %f36714, %f49156, %f36710;
	// end inline asm
	// begin inline asm
	sin.approx.f32  %f36720, %f36716;
	// end inline asm
	// begin inline asm
	fma.rn.f32 %f36722, %f36720, %f49156, %f36716;
	// end inline asm
	// begin inline asm
	sin.approx.f32  %f36726, %f36722;
	// end inline asm
	// begin inline asm
	fma.rn.f32 %f36728, %f36726, %f49156, %f36722;
	// end inline asm
	// begin inline asm
	sin.approx.f32  %f36732, %f36728;
	// end inline asm
	// begin inline asm
	fma.rn.f32 %f36734, %f36732, %f49156, %f36728;
	// end inline asm
	// begin inline asm
	sin.approx.f32  %f36738, %f36734;
	// end inline asm
	// begin inline asm
	fma.rn.f32 %f36740, %f36738, %f49156, %f36734;
	// end inline asm
	// begin inline asm
	sin.approx.f32  %f36744, %f36740;
	// end inline asm
	// begin inline asm
	fma.rn.f32 %f36746, %f36744, %f49156, %f36740;
	// end inline asm
	// begin inline asm
	sin.approx.f32  %f36750, %f36746;
	// end inline asm
	// begin inline asm
	fma.rn.f32 %f36752, %f36750, %f49156, %f36746;
	// end inline asm
	// begin inline asm
	sin.approx.f32  %f36756, %f36752;
	// end inline asm
	// begin inline asm
	fma.rn.f32 %f36758, %f36756, %f49156, %f36752;
	// end inline asm
	// begin inline asm
	sin.approx.f32  %f36762, %f36758;
	// end inline asm
	// begin inline asm
	fma.rn.f32 %f36764, %f36762, %f49156, %f36758;
	// end inline asm
	// begin inline asm
	sin.approx.f32  %f36768, %f36764;
	// end inline asm
	// begin inline asm
	fma.rn.f32 %f36770, %f36768, %f49156, %f36764;
	// end inline asm
	// begin inline asm
	sin.approx.f32  %f36774, %f36770;
	// end inline asm
	// begin inline asm
	fma.rn.f32 %f36776, %f36774, %f49156, %f36770;
	// end inline asm
	// begin inline asm
	sin.approx.f32  %f36780, %f36776;
	// end inline asm
	// begin inline asm
	fma.rn.f32 %f36782, %f36780, %f49156, %f36776;
	// end inline asm
	// begin inline asm
	sin.approx.f32  %f36786, %f36782;
	// end inline asm
	// begin inline asm
	fma.rn.f32 %f36788, %f36786, %f49156, %f36782;
	// end inline asm
	// begin inline asm
	sin.approx.f32  %f36792, %f36788;
	// end inline asm
	// begin inline asm
	fma.rn.f32 %f36794, %f36792, %f49156, %f36788;
	// end inline asm
	// begin inline asm
	sin.approx.f32  %f36798, %f36794;
	// end inline asm
	// begin inline asm
	fma.rn.f32 %f36800, %f36798, %f49156, %f36794;
	// end inline asm
	// begin inline asm
	sin.approx.f32  %f36804, %f36800;
	// end inline asm
	// begin inline asm
	fma.rn.f32 %f36806, %f36804, %f49156, %f36800;
	// end inline asm
	// begin inline asm
	sin.approx.f32  %f36810, %f36806;
	// end inline asm
	// begin inline asm
	fma.rn.f32 %f36812, %f36810, %f49156, %f36806;
	// end inline asm
	// begin inline asm
	sin.approx.f32  %f36816, %f36812;
	// end inline asm
	// begin inline asm
	fma.rn.f32 %f36818, %f36816, %f49156, %f36812;
	// end inline asm
	// begin inline asm
	sin.approx.f32  %f36822, %f36818;
	// end inline asm
	// begin inline asm
	fma.rn.f32 %f36824, %f36822, %f49156, %f36818;
	// end inline asm
	// begin inline asm
	sin.approx.f32  %f36828, %f36824;
	// end inline asm
	// begin inline asm
	fma.rn.f32 %f36830, %f36828, %f49156, %f36824;
	// end inline asm
	// begin inline asm
	sin.approx.f32  %f36834, %f36830;
	// end inline asm
	// begin inline asm
	fma.rn.f32 %f36836, %f36834, %f49156, %f36830;
	// end inline asm
	// begin inline asm
	sin.approx.f32  %f36840, %f36836;
	// end inline asm
	// begin inline asm
	fma.rn.f32 %f36842, %f36840, %f49156, %f36836;
	// end inline asm
	// begin inline asm
	sin.approx.f32  %f36846, %f36842;
	// end inline asm
	// begin inline asm
	fma.rn.f32 %f36848, %f36846, %f49156, %f36842;
	// end inline asm
	// begin inline asm
	sin.approx.f32  %f36852, %f36848;
	// end inline asm
	// begin inline asm
	fma.rn.f32 %f36854, %f36852, %f49156, %f36848;
	// end inline asm
	// begin inline asm
	sin.approx.f32  %f36858, %f36854;
	// end inline asm
	// begin inline asm
	fma.rn.f32 %f36860, %f36858, %f49156, %f36854;
	// end inline asm
	// begin inline asm
	sin.approx.f32  %f36864, %f36860;
	// end inline asm
	// begin inline asm
	fma.rn.f32 %f36866, %f36864, %f49156, %f36860;
	// end inline asm
	// begin inline asm
	sin.approx.f32  %f36870, %f36866;
	// end inline asm
	// begin inline asm
	fma.rn.f32 %f36872, %f36870, %f49156, %f36866;
	// end inline asm
	// begin inline asm
	sin.approx.f32  %f36876, %f36872;
	// end inline asm
	// begin inline asm
	fma.rn.f32 %f36878, %f36876, %f49156, %f36872;
	// end inline asm
	// begin inline asm
	sin.approx.f32  %f36882, %f36878;
	// end inline asm
	// begin inline asm
	fma.rn.f32 %f36884, %f36882, %f49156, %f36878;
	// end inline asm
	// begin inline asm
	sin.approx.f32  %f36888, %f36884;
	// end inline asm
	// begin inline asm
	fma.rn.f32 %f36890, %f36888, %f49156, %f36884;
	// end inline asm
	// begin inline asm
	sin.approx.f32  %f36894, %f36890;
	// end inline asm
	// begin inline asm
	fma.rn.f32 %f36896, %f36894, %f49156, %f36890;
	// end inline asm
	// begin inline asm
	sin.approx.f32  %f36900, %f36896;
	// end inline asm
	// begin inline asm
	fma.rn.f32 %f36902, %f36900, %f49156, %f36896;
	// end inline asm
	// begin inline asm
	sin.approx.f32  %f36906, %f36902;
	// end inline asm
	// begin inline asm
	fma.rn.f32 %f36908, %f36906, %f49156, %f36902;
	// end inline asm
	// begin inline asm
	sin.approx.f32  %f36912, %f36908;
	// end inline asm
	// begin inline asm
	fma.rn.f32 %f36914, %f36912, %f49156, %f36908;
	// end inline asm
	// begin inline asm
	sin.approx.f32  %f36918, %f36914;
	// end inline asm
	// begin inline asm
	fma.rn.f32 %f36920, %f36918, %f49156, %f36914;
	// end inline asm
	// begin inline asm
	sin.approx.f32  %f36924, %f36920;
	// end inline asm
	// begin inline asm
	fma.rn.f32 %f36926, %f36924, %f49156, %f36920;
	// end inline asm
	// begin inline asm
	sin.approx.f32  %f36930, %f36926;
	// end inline asm
	// begin inline asm
	fma.rn.f32 %f36932, %f36930, %f49156, %f36926;
	// end inline asm
	// begin inline asm
	sin.approx.f32  %f36936, %f36932;
	// end inline asm
	// begin inline asm
	fma.rn.f32 %f36938, %f36936, %f49156, %f36932;
	// end inline asm
	// begin inline asm
	sin.approx.f32  %f36942, %f36938;
	// end inline asm
	// begin inline asm
	fma.rn.f32 %f36944, %f36942, %f49156, %f36938;
	// end inline asm
	// begin inline asm
	sin.approx.f32  %f36948, %f36944;
	// end inline asm
	// begin inline asm
	fma.rn.f32 %f36950, %f36948, %f49156, %f36944;
	// end inline asm
	// begin inline asm
	sin.approx.f32  %f36954, %f36950;
	// end inline asm
	// begin inline asm
	fma.rn.f32 %f36956, %f36954, %f49156, %f36950;
	// end inline asm
	// begin inline asm
	sin.approx.f32  %f36960, %f36956;
	// end inline asm
	// begin inline asm
	fma.rn.f32 %f36962, %f36960, %f49156, %f36956;
	// end inline asm
	// begin inline asm
	sin.approx.f32  %f36966, %f36962;
	// end inline asm
	// begin inline asm
	fma.rn.f32 %f36968, %f36966, %f49156, %f36962;
	// end inline asm
	// begin inline asm
	sin.approx.f32  %f36972, %f36968;
	// end inline asm
	// begin inline asm
	fma.rn.f32 %f36974, %f36972, %f49156, %f36968;
	// end inline asm
	// begin inline asm
	sin.approx.f32  %f36978, %f36974;
	// end inline asm
	// begin inline asm
	fma.rn.f32 %f36980, %f36978, %f49156, %f36974;
	// end inline asm
	// begin inline asm
	sin.approx.f32  %f36984, %f36980;
	// end inline asm
	// begin inline asm
	fma.rn.f32 %f36986, %f36984, %f49156, %f36980;
	// end inline asm
	// begin inline asm
	sin.approx.f32  %f36990, %f36986;
	// end inline asm
	// begin inline asm
	fma.rn.f32 %f36992, %f36990, %f49156, %f36986;
	// end inline asm
	// begin inline asm
	sin.approx.f32  %f36996, %f36992;
	// end inline asm
	// begin inline asm
	fma.rn.f32 %f36998, %f36996, %f49156, %f36992;
	// end inline asm
	// begin inline asm
	sin.approx.f32  %f37002, %f36998;
	// end inline asm
	// begin inline asm
	fma.rn.f32 %f37004, %f37002, %f49156, %f36998;
	// end inline asm
	// begin inline asm
	sin.approx.f32  %f37008, %f37004;
	// end inline asm
	// begin inline asm
	fma.rn.f32 %f37010, %f37008, %f49156, %f37004;
	// end inline asm
	// begin inline asm
	sin.approx.f32  %f37014, %f37010;
	// end inline asm
	// begin inline asm
	fma.rn.f32 %f37016, %f37014, %f49156, %f37010;
	// end inline asm
	// begin inline asm
	sin.approx.f32  %f37020, %f37016;
	// end inline asm
	// begin inline asm
	fma.rn.f32 %f37022, %f37020, %f49156, %f37016;
	// end inline asm
	// begin inline asm
	sin.approx.f32  %f37026, %f37022;
	// end inline asm
	// begin inline asm
	fma.rn.f32 %f37028, %f37026, %f49156, %f37022;
	// end inline asm
	// begin inline asm
	sin.approx.f32  %f37032, %f37028;
	// end inline asm
	// begin inline asm
	fma.rn.f32 %f37034, %f37032, %f49156, %f37028;
	// end inline asm
	// begin inline asm
	sin.approx.f32  %f37038, %f37034;
	// end inline asm
	// begin inline asm
	fma.rn.f32 %f37040, %f37038, %f49156, %f37034;
	// end inline asm
	// begin inline asm
	sin.approx.f32  %f37044, %f37040;
	// end inline asm
	// begin inline asm
	fma.rn.f32 %f37046, %f37044, %f49156, %f37040;
	// end inline asm
	// begin inline asm
	sin.approx.f32  %f37050, %f37046;
	// end inline asm
	// begin inline asm
	fma.rn.f32 %f37052, %f37050, %f49156, %f37046;
	// end inline asm
	// begin inline asm
	sin.approx.f32  %f37056, %f37052;
	// end inline asm
	// begin inline asm
	fma.rn.f32 %f37058, %f37056, %f49156, %f37052;
	// end inline asm
	// begin inline asm
	sin.approx.f32  %f37062, %f37058;
	// end inline asm
	// begin inline asm
	fma.rn.f32 %f37064, %f37062, %f49156, %f37058;
	// end inline asm
	// begin inline asm
	sin.approx.f32  %f37068, %f37064;
	// end inline asm
	// begin inline asm
	fma.rn.f32 %f37070, %f37068, %f49156, %f37064;
	// end inline asm
	// begin inline asm
	sin.approx.f32  %f37074, %f37070;
	// end inline asm
	// begin inline asm
	fma.rn.f32 %f37076, %f37074, %f49156, %f37070;
	// end inline asm
	// begin inline asm
	sin.approx.f32  %f37080, %f37076;
	// end inline asm
	// begin inline asm
	fma.rn.f32 %f37082, %f37080, %f49156, %f37076;
	// end inline asm
	// begin inline asm
	sin.approx.f32  %f37086, %f37082;
	// end inline asm
	// begin inline asm
	fma.rn.f32 %f37088, %f37086, %f49156, %f37082;
	// end inline asm
	// begin inline asm
	sin.approx.f32  %f37092, %f37088;
	// end inline asm
	// begin inline asm
	fma.rn.f32 %f37094, %f37092, %f49156, %f37088;
	// end inline asm
	// begin inline asm
	sin.approx.f32  %f37098, %f37094;
	// end inline asm
	// begin inline asm
	fma.rn.f32 %f37100, %f37098, %f49156, %f37094;
	// end inline asm
	// begin inline asm
	sin.approx.f32  %f37104, %f37100;
	// end inline asm
	// begin inline asm
	fma.rn.f32 %f37106, %f37104, %f49156, %f37100;
	// end inline asm
	// begin inline asm
	sin.approx.f32  %f37110, %f37106;
	// end inline asm
	// begin inline asm
	fma.rn.f32 %f37112, %f37110, %f49156, %f37106;
	// end inline asm
	// begin inline asm
	sin.approx.f32  %f37116, %f37112;
	// end inline asm
	// begin inline asm
	fma.rn.f32 %f37118, %f37116, %f49156, %f37112;
	// end inline asm
	// begin inline asm
	sin.approx.f32  %f37122, %f37118;
	// end inline asm
	// begin inline asm
	fma.rn.f32 %f37124, %f37122, %f49156, %f37118;
	// end inline asm
	// begin inline asm
	sin.approx.f32  %f37128, %f37124;
	// end inline asm
	// begin inline asm
	fma.rn.f32 %f37130, %f37128, %f49156, %f37124;
	// end inline asm
	// begin inline asm
	sin.approx.f32  %f37134, %f37130;
	// end inline asm
	// begin inline asm
	fma.rn.f32 %f37136, %f37134, %f49156, %f37130;
	// end inline asm
	// begin inline asm
	sin.approx.f32  %f37140, %f37136;
	// end inline asm
	// begin inline asm
	fma.rn.f32 %f37142, %f37140, %f49156, %f37136;
	// end inline asm
	// begin inline asm
	sin.approx.f32  %f37146, %f37142;
	// end inline asm
	// begin inline asm
	fma.rn.f32 %f37148, %f37146, %f49156, %f37142;
	// end inline asm
	// begin inline asm
	sin.approx.f32  %f37152, %f37148;
	// end inline asm
	// begin inline asm
	fma.rn.f32 %f37154, %f37152, %f49156, %f37148;
	// end inline asm
	// begin inline asm
	sin.approx.f32  %f37158, %f37154;
	// end inline asm
	// begin inline asm
	fma.rn.f32 %f37160, %f37158, %f49156, %f37154;
	// end inline asm
	// begin inline asm
	sin.approx.f32  %f37164, %f37160;
	// end inline asm
	// begin inline asm
	fma.rn.f32 %f37166, %f37164, %f49156, %f37160;
	// end inline asm
	// begin inline asm
	sin.approx.f32  %f37170, %f37166;
	// end inline asm
	// begin inline asm
	fma.rn.f32 %f37172, %f37170, %f49156, %f37166;
	// end inline asm
	// begin inline asm
	sin.approx.f32  %f37176, %f37172;
	// end inline asm
	// begin inline asm
	fma.rn.f32 %f37178, %f37176, %f49156, %f37172;
	// end inline asm
	// begin inline asm
	sin.approx.f32  %f37182, %f37178;
	// end inline asm
	// begin inline asm
	fma.rn.f32 %f37184, %f37182, %f49156, %f37178;
	// end inline asm
	// begin inline asm
	sin.approx.f32  %f37188, %f37184;
	// end inline asm
	// begin inline asm
	fma.rn.f32 %f37190, %f37188, %f49156, %f37184;
	// end inline asm
	// begin inline asm
	sin.approx.f32  %f37194, %f37190;
	// end inline asm
	// begin inline asm
	fma.rn.f32 %f37196, %f37194, %f49156, %f37190;
	// end inline asm
	// begin inline asm
	sin.approx.f32  %f37200, %f37196;
	// end inline asm
	// begin inline asm
	fma.rn.f32 %f37202, %f37200, %f49156, %f37196;
	// end inline asm
	// begin inline asm
	sin.approx.f32  %f37206, %f37202;
	// end inline asm
	// begin inline asm
	fma.rn.f32 %f37208, %f37206, %f49156, %f37202;
	// end inline asm
	// begin inline asm
	sin.approx.f32  %f37212, %f37208;
	// end inline asm
	// begin inline asm
	fma.rn.f32 %f37214, %f37212, %f49156, %f37208;
	// end inline asm
	// begin inline asm
	sin.approx.f32  %f37218, %f37214;
	// end inline asm
	// begin inline asm
	fma.rn.f32 %f37220, %f37218, %f49156, %f37214;
	// end inline asm
	// begin inline asm
	sin.approx.f32  %f37224, %f37220;
	// end inline asm
	// begin inline asm
	fma.rn.f32 %f37226, %f37224, %f49156, %f37220;
	// end inline asm
	// begin inline asm
	sin.approx.f32  %f37230, %f37226;
	// end inline asm
	// begin inline asm
	fma.rn.f32 %f37232, %f37230, %f49156, %f37226;
	// end inline asm
	// begin inline asm
	sin.approx.f32  %f37236, %f37232;
	// end inline asm
	// begin inline asm
	fma.rn.f32 %f37238, %f37236, %f49156, %f37232;
	// end inline asm
	// begin inline asm
	sin.approx.f32  %f37242, %f37238;
	// end inline asm
	// begin inline asm
	fma.rn.f32 %f37244, %f37242, %f49156, %f37238;
	// end inline asm
	// begin inline asm
	sin.approx.f32  %f37248, %f37244;
	// end inline asm
	// begin inline asm
	fma.rn.f32 %f37250, %f37248, %f49156, %f37244;
	// end inline asm
	// begin inline asm
	sin.approx.f32  %f37254, %f37250;
	// end inline asm
	// begin inline asm
	fma.rn.f32 %f37256, %f37254, %f49156, %f37250;
	// end inline asm
	// begin inline asm
	sin.approx.f32  %f37260, %f37256;
	// end inline asm
	// begin inline asm
	fma.rn.f32 %f37262, %f37260, %f49156, %f37256;
	// end inline asm
	// begin inline asm
	sin.approx.f32  %f37266, %f37262;
	// end inline asm
	// begin inline asm
	fma.rn.f32 %f37268, %f37266, %f49156, %f37262;
	// end inline asm
	// begin inline asm
	sin.approx.f32  %f37272, %f37268;
	// end inline asm
	// begin inline asm
	fma.rn.f32 %f37274, %f37272, %f49156, %f37268;
	// end inline asm
	// begin inline asm
	sin.approx.f32  %f37278, %f37274;
	// end inline asm
	// begin inline asm
	fma.rn.f32 %f37280, %f37278, %f49156, %f37274;
	// end inline asm
	// begin inline asm
	sin.approx.f32  %f37284, %f37280;
	// end inline asm
	// begin inline asm
	fma.rn.f32 %f37286, %f37284, %f49156, %f37280;
	// end inline asm
	// begin inline asm
	sin.approx.f32  %f37290, %f37286;
	// end inline asm
	// begin inline asm
	fma.rn.f32 %f37292, %f37290, %f49156, %f37286;
	// end inline asm
	// begin inline asm
	sin.approx.f32  %f37296, %f37292;
	// end inline asm
	// begin inline asm
	fma.rn.f32 %f37298, %f37296, %f49156, %f37292;
	// end inline asm
	// begin inline asm
	sin.approx.f32  %f37302, %f37298;
	// end inline asm
	// begin inline asm
	fma.rn.f32 %f37304, %f37302, %f49156, %f37298;
	// end inline asm
	// begin inline asm
	sin.approx.f32  %f37308, %f37304;
	// end inline asm
	// begin inline asm
	fma.rn.f32 %f37310, %f37308, %f49156, %f37304;
	// end inline asm
	// begin inline asm
	sin.approx.f32  %f37314, %f37310;
	// end inline asm
	// begin inline asm
	fma.rn.f32 %f37316, %f37314, %f49156, %f37310;
	// end inline asm
	// begin inline asm
	sin.approx.f32  %f37320, %f37316;
	// end inline asm
	// begin inline asm
	fma.rn.f32 %f37322, %f37320, %f49156, %f37316;
	// end inline asm
	// begin inline asm
	sin.approx.f32  %f37326, %f37322;
	// end inline asm
	// begin inline asm
	fma.rn.f32 %f37328, %f37326, %f49156, %f37322;
	// end inline asm
	// begin inline asm
	sin.approx.f32  %f37332, %f37328;
	// end inline asm
	// begin inline asm
	fma.rn.f32 %f37334, %f37332, %f49156, %f37328;
	// end inline asm
	// begin inline asm
	sin.approx.f32  %f37338, %f37334;
	// end inline asm
	// begin inline asm
	fma.rn.f32 %f37340, %f37338, %f49156, %f37334;
	// end inline asm
	// begin inline asm
	sin.approx.f32  %f37344, %f37340;
	// end inline asm
	// begin inline asm
	fma.rn.f32 %f37346, %f37344, %f49156, %f37340;
	// end inline asm
	// begin inline asm
	sin.approx.f32  %f37350, %f37346;
	// end inline asm
	// begin inline asm
	fma.rn.f32 %f37352, %f37350, %f49156, %f37346;
	// end inline asm
	// begin inline asm
	sin.approx.f32  %f37356, %f37352;
	// end inline asm
	// begin inline asm
	fma.rn.f32 %f37358, %f37356, %f49156, %f37352;
	// end inline asm
	// begin inline asm
	sin.approx.f32  %f37362, %f37358;
	// end inline asm
	// begin inline asm
	fma.rn.f32 %f37364, %f37362, %f49156, %f37358;
	// end inline asm
	// begin inline asm
	sin.approx.f32  %f37368, %f37364;
	// end inline asm
	// begin inline asm
	fma.rn.f32 %f37370, %f37368, %f49156, %f37364;
	// end inline asm
	// begin inline asm
	sin.approx.f32  %f37374, %f37370;
	// end inline asm
	// begin inline asm
	fma.rn.f32 %f37376, %f37374, %f49156, %f37370;
	// end inline asm
	// begin inline asm
	sin.approx.f32  %f37380, %f37376;
	// end inline asm
	// begin inline asm
	fma.rn.f32 %f37382, %f37380, %f49156, %f37376;
	// end inline asm
	// begin inline asm
	sin.approx.f32  %f37386, %f37382;
	// end inline asm
	// begin inline asm
	fma.rn.f32 %f37388, %f37386, %f49156, %f37382;
	// end inline asm
	// begin inline asm
	sin.approx.f32  %f37392, %f37388;
	// end inline asm
	// begin inline asm
	fma.rn.f32 %f37394, %f37392, %f49156, %f37388;
	// end inline asm
	// begin inline asm
	sin.approx.f32  %f37398, %f37394;
	// end inline asm
	// begin inline asm
	fma.rn.f32 %f37400, %f37398, %f49156, %f37394;
	// end inline asm
	// begin inline asm
	sin.approx.f32  %f37404, %f37400;
	// end inline asm
	// begin inline asm
	fma.rn.f32 %f37406, %f37404, %f49156, %f37400;
	// end inline asm
	// begin inline asm
	sin.approx.f32  %f37410, %f37406;
	// end inline asm
	// begin inline asm
	fma.rn.f32 %f37412, %f37410, %f49156, %f37406;
	// end inline asm
	// begin inline asm
	sin.approx.f32  %f37416, %f37412;
	// end inline asm
	// begin inline asm
	fma.rn.f32 %f37418, %f37416, %f49156, %f37412;
	// end inline asm
	// begin inline asm
	sin.approx.f32  %f37422, %f37418;
	// end inline asm
	// begin inline asm
	fma.rn.f32 %f37424, %f37422, %f49156, %f37418;
	// end inline asm
	// begin inline asm
	sin.approx.f32  %f37428, %f37424;
	// end inline asm
	// begin inline asm
	fma.rn.f32 %f37430, %f37428, %f49156, %f37424;
	// end inline asm
	// begin inline asm
	sin.approx.f32  %f37434, %f37430;
	// end inline asm
	// begin inline asm
	fma.rn.f32 %f37436, %f37434, %f49156, %f37430;
	// end inline asm
	// begin inline asm
	sin.approx.f32  %f37440, %f37436;
	// end inline asm
	// begin inline asm
	fma.rn.f32 %f37442, %f37440, %f49156, %f37436;
	// end inline asm
	// begin inline asm
	sin.approx.f32  %f37446, %f37442;
	// end inline asm
	// begin inline asm
	fma.rn.f32 %f37448, %f37446, %f49156, %f37442;
	// end inline asm
	// begin inline asm
	sin.approx.f32  %f37452, %f37448;
	// end inline asm
	// begin inline asm
	fma.rn.f32 %f37454, %f37452, %f49156, %f37448;
	// end inline asm
	// begin inline asm
	sin.approx.f32  %f37458, %f37454;
	// end inline asm
	// begin inline asm
	fma.rn.f32 %f37460, %f37458, %f49156, %f37454;
	// end inline asm
	// begin inline asm
	sin.approx.f32  %f37464, %f37460;
	// end inline asm
	// begin inline asm
	fma.rn.f32 %f37466, %f37464, %f49156, %f37460;
	// end inline asm
	// begin inline asm
	sin.approx.f32  %f37470, %f37466;
	// end inline asm
	// begin inline asm
	fma.rn.f32 %f37472, %f37470, %f49156, %f37466;
	// end inline asm
	// begin inline asm
	sin.approx.f32  %f37476, %f37472;
	// end inline asm
	// begin inline asm
	fma.rn.f32 %f37478, %f37476, %f49156, %f37472;
	// end inline asm
	// begin inline asm
	sin.approx.f32  %f37482, %f37478;
	// end inline asm
	// begin inline asm
	fma.rn.f32 %f37484, %f37482, %f49156, %f37478;
	// end inline asm
	// begin inline asm
	sin.approx.f32  %f37488, %f37484;
	// end inline asm
	// begin inline asm
	fma.rn.f32 %f37490, %f37488, %f49156, %f37484;
	// end inline asm
	// begin inline asm
	sin.approx.f32  %f37494, %f37490;
	// end inline asm
	// begin inline asm
	fma.rn.f32 %f37496, %f37494, %f49156, %f37490;
	// end inline asm
	// begin inline asm
	sin.approx.f32  %f37500, %f37496;
	// end inline asm
	// begin inline asm
	fma.rn.f32 %f37502, %f37500, %f49156, %f37496;
	// end inline asm
	// begin inline asm
	sin.approx.f32  %f37506, %f37502;
	// end inline asm
	// begin inline asm
	fma.rn.f32 %f37508, %f37506, %f49156, %f37502;
	// end inline asm
	// begin inline asm
	sin.approx.f32  %f37512, %f37508;
	// end inline asm
	// begin inline asm
	fma.rn.f32 %f37514, %f37512, %f49156, %f37508;
	// end inline asm
	// begin inline asm
	sin.approx.f32  %f37518, %f37514;
	// end inline asm
	// begin inline asm
	fma.rn.f32 %f37520, %f37518, %f49156, %f37514;
	// end inline asm
	// begin inline asm
	sin.approx.f32  %f37524, %f37520;
	// end inline asm
	// begin inline asm
	fma.rn.f32 %f37526, %f37524, %f49156, %f37520;
	// end inline asm
	// begin inline asm
	sin.approx.f32  %f37530, %f37526;
	// end inline asm
	// begin inline asm
	fma.rn.f32 %f37532, %f37530, %f49156, %f37526;
	// end inline asm
	// begin inline asm
	sin.approx.f32  %f37536, %f37532;
	// end inline asm
	// begin inline asm
	fma.rn.f32 %f37538, %f37536, %f49156, %f37532;
	// end inline asm
	// begin inline asm
	sin.approx.f32  %f37542, %f37538;
	// end inline asm
	// begin inline asm
	fma.rn.f32 %f37544, %f37542, %f49156, %f37538;
	// end inline asm
	// begin inline asm
	sin.approx.f32  %f37548, %f37544;
	// end inline asm
	// begin inline asm
	fma.rn.f32 %f37550, %f37548, %f49156, %f37544;
	// end inline asm
	// begin inline asm
	sin.approx.f32  %f37554, %f37550;
	// end inline asm
	// begin inline asm
	fma.rn.f32 %f37556, %f37554, %f49156, %f37550;
	// end inline asm
	// begin inline asm
	sin.approx.f32  %f37560, %f37556;
	// end inline asm
	// begin inline asm
	fma.rn.f32 %f37562, %f37560, %f49156, %f37556;
	// end inline asm
	// begin inline asm
	sin.approx.f32  %f37566, %f37562;
	// end inline asm
	// begin inline asm
	fma.rn.f32 %f37568, %f37566, %f49156, %f37562;
	// end inline asm
	// begin inline asm
	sin.approx.f32  %f37572, %f37568;
	// end inline asm
	// begin inline asm
	fma.rn.f32 %f37574, %f37572, %f49156, %f37568;
	// end inline asm
	// begin inline asm
	sin.approx.f32  %f37578, %f37574;
	// end inline asm
	// begin inline asm
	fma.rn.f32 %f37580, %f37578, %f49156, %f37574;
	// end inline asm
	// begin inline asm
	sin.approx.f32  %f37584, %f37580;
	// end inline asm
	// begin inline asm
	fma.rn.f32 %f37586, %f37584, %f49156, %f37580;
	// end inline asm
	// begin inline asm
	sin.approx.f32  %f37590, %f37586;
	// end inline asm
	// begin inline asm
	fma.rn.f32 %f37592, %f37590, %f49156, %f37586;
	// end inline asm
	// begin inline asm
	sin.approx.f32  %f37596, %f37592;
	// end inline asm
	// begin inline asm
	fma.rn.f32 %f37598, %f37596, %f49156, %f37592;
	// end inline asm
	// begin inline asm
	sin.approx.f32  %f37602, %f37598;
	// end inline asm
	// begin inline asm
	fma.rn.f32 %f37604, %f37602, %f49156, %f37598;
	// end inline asm
	// begin inline asm
	sin.approx.f32  %f37608, %f37604;
	// end inline asm
	// begin inline asm
	fma.rn.f32 %f37610, %f37608, %f49156, %f37604;
	// end inline asm
	// begin inline asm
	sin.approx.f32  %f37614, %f37610;
	// end inline asm
	// begin inline asm
	fma.rn.f32 %f37616, %f37614, %f49156, %f37610;
	// end inline asm
	// begin inline asm
	sin.approx.f32  %f37620, %f37616;
	// end inline asm
	// begin inline asm
	fma.rn.f32 %f37622, %f37620, %f49156, %f37616;
	// end inline asm
	// begin inline asm
	sin.approx.f32  %f37626, %f37622;
	// end inline asm
	// begin inline asm
	fma.rn.f32 %f37628, %f37626, %f49156, %f37622;
	// end inline asm
	// begin inline asm
	sin.approx.f32  %f37632, %f37628;
	// end inline asm
	// begin inline asm
	fma.rn.f32 %f37634, %f37632, %f49156, %f37628;
	// end inline asm
	// begin inline asm
	sin.approx.f32  %f37638, %f37634;
	// end inline asm
	// begin inline asm
	fma.rn.f32 %f37640, %f37638, %f49156, %f37634;
	// end inline asm
	// begin inline asm
	sin.approx.f32  %f37644, %f37640;
	// end inline asm
	// begin inline asm
	fma.rn.f32 %f37646, %f37644, %f49156, %f37640;
	// end inline asm
	// begin inline asm
	sin.approx.f32  %f37650, %f37646;
	// end inline asm
	// begin inline asm
	fma.rn.f32 %f37652, %f37650, %f49156, %f37646;
	// end inline asm
	// begin inline asm
	sin.approx.f32  %f37656, %f37652;
	// end inline asm
	// begin inline asm
	fma.rn.f32 %f37658, %f37656, %f49156, %f37652;
	// end inline asm
	// begin inline asm
	sin.approx.f32  %f37662, %f37658;
	// end inline asm
	// begin inline asm
	fma.rn.f32 %f37664, %f37662, %f49156, %f37658;
	// end inline asm
	// begin inline asm
	sin.approx.f32  %f37668, %f37664;
	// end inline asm
	// begin inline asm
	fma.rn.f32 %f37670, %f37668, %f49156, %f37664;
	// end inline asm
	// begin inline asm
	sin.approx.f32  %f37674, %f37670;
	// end inline asm
	// begin inline asm
	fma.rn.f32 %f37676, %f37674, %f49156, %f37670;
	// end inline asm
	// begin inline asm
	sin.approx.f32  %f37680, %f37676;
	// end inline asm
	// begin inline asm
	fma.rn.f32 %f37682, %f37680, %f49156, %f37676;
	// end inline asm
	// begin inline asm
	sin.approx.f32  %f37686, %f37682;
	// end inline asm
	// begin inline asm
	fma.rn.f32 %f37688, %f37686, %f49156, %f37682;
	// end inline asm
	// begin inline asm
	sin.approx.f32  %f37692, %f37688;
	// end inline asm
	// begin inline asm
	fma.rn.f32 %f37694, %f37692, %f49156, %f37688;
	// end inline asm
	// begin inline asm
	sin.approx.f32  %f37698, %f37694;
	// end inline asm
	// begin inline asm
	fma.rn.f32 %f37700, %f37698, %f49156, %f37694;
	// end inline asm
	// begin inline asm
	sin.approx.f32  %f37704, %f37700;
	// end inline asm
	// begin inline asm
	fma.rn.f32 %f37706, %f37704, %f49156, %f37700;
	// end inline asm
	// begin inline asm
	sin.approx.f32  %f37710, %f37706;
	// end inline asm
	// begin inline asm
	fma.rn.f32 %f37712, %f37710, %f49156, %f37706;
	// end inline asm
	// begin inline asm
	sin.approx.f32  %f37716, %f37712;
	// end inline asm
	// begin inline asm
	fma.rn.f32 %f37718, %f37716, %f49156, %f37712;
	// end inline asm
	// begin inline asm
	sin.approx.f32  %f37722, %f37718;
	// end inline asm
	// begin inline asm
	fma.rn.f32 %f37724, %f37722, %f49156, %f37718;
	// end inline asm
	// begin inline asm
	sin.approx.f32  %f37728, %f37724;
	// end inline asm
	// begin inline asm
	fma.rn.f32 %f37730, %f37728, %f49156, %f37724;
	// end inline asm
	// begin inline asm
	sin.approx.f32  %f37734, %f37730;
	// end inline asm
	// begin inline asm
	fma.rn.f32 %f37736, %f37734, %f49156, %f37730;
	// end inline asm
	// begin inline asm
	sin.approx.f32  %f37740, %f37736;
	// end inline asm
	// begin inline asm
	fma.rn.f32 %f37742, %f37740, %f49156, %f37736;
	// end inline asm
	// begin inline asm
	sin.approx.f32  %f37746, %f37742;
	// end inline asm
	// begin inline asm
	fma.rn.f32 %f37748, %f37746, %f49156, %f37742;
	// end inline asm
	// begin inline asm
	sin.approx.f32  %f37752, %f37748;
	// end inline asm
	// begin inline asm
	fma.rn.f32 %f37754, %f37752, %f49156, %f37748;
	// end inline asm
	// begin inline asm
	sin.approx.f32  %f37758, %f37754;
	// end inline asm
	// begin inline asm
	fma.rn.f32 %f37760, %f37758, %f49156, %f37754;
	// end inline asm
	// begin inline asm
	sin.approx.f32  %f37764, %f37760;
	// end inline asm
	// begin inline asm
	fma.rn.f32 %f37766, %f37764, %f49156, %f37760;
	// end inline asm
	// begin inline asm
	sin.approx.f32  %f37770, %f37766;
	// end inline asm
	// begin inline asm
	fma.rn.f32 %f37772, %f37770, %f49156, %f37766;
	// end inline asm
	// begin inline asm
	sin.approx.f32  %f37776, %f37772;
	// end inline asm
	// begin inline asm
	fma.rn.f32 %f37778, %f37776, %f49156, %f37772;
	// end inline asm
	// begin inline asm
	sin.approx.f32  %f37782, %f37778;
	// end inline asm
	// begin inline asm
	fma.rn.f32 %f37784, %f37782, %f49156, %f37778;
	// end inline asm
	// begin inline asm
	sin.approx.f32  %f37788, %f37784;
	// end inline asm
	// begin inline asm
	fma.rn.f32 %f37790, %f37788, %f49156, %f37784;
	// end inline asm
	// begin inline asm
	sin.approx.f32  %f37794, %f37790;
	// end inline asm
	// begin inline asm
	fma.rn.f32 %f37796, %f37794, %f49156, %f37790;
	// end inline asm
	// begin inline asm
	sin.approx.f32  %f37800, %f37796;
	// end inline asm
	// begin inline asm
	fma.rn.f32 %f37802, %f37800, %f49156, %f37796;
	// end inline asm
	// begin inline asm
	sin.approx.f32  %f37806, %f37802;
	// end inline asm
	// begin inline asm
	fma.rn.f32 %f37808, %f37806, %f49156, %f37802;
	// end inline asm
	// begin inline asm
	sin.approx.f32  %f37812, %f37808;
	// end inline asm
	// begin inline asm
	fma.rn.f32 %f37814, %f37812, %f49156, %f37808;
	// end inline asm
	// begin inline asm
	sin.approx.f32  %f37818, %f37814;
	// end inline asm
	// begin inline asm
	fma.rn.f32 %f37820, %f37818, %f49156, %f37814;
	// end inline asm
	// begin inline asm
	sin.approx.f32  %f37824, %f37820;
	// end inline asm
	// begin inline asm
	fma.rn.f32 %f37826, %f37824, %f49156, %f37820;
	// end inline asm
	// begin inline asm
	sin.approx.f32  %f37830, %f37826;
	// end inline asm
	// begin inline asm
	fma.rn.f32 %f37832, %f37830, %f49156, %f37826;
	// end inline asm
	// begin inline asm
	sin.approx.f32  %f37836, %f37832;
	// end inline asm
	// begin inline asm
	fma.rn.f32 %f37838, %f37836, %f49156, %f37832;
	// end inline asm
	// begin inline asm
	sin.approx.f32  %f37842, %f37838;
	// end inline asm
	// begin inline asm
	fma.rn.f32 %f37844, %f37842, %f49156, %f37838;
	// end inline asm
	// begin inline asm
	sin.approx.f32  %f37848, %f37844;
	// end inline asm
	// begin inline asm
	fma.rn.f32 %f37850, %f37848, %f49156, %f37844;
	// end inline asm
	// begin inline asm
	sin.approx.f32  %f37854, %f37850;
	// end inline asm
	// begin inline asm
	fma.rn.f32 %f37856, %f37854, %f49156, %f37850;
	// end inline asm
	// begin inline asm
	sin.approx.f32  %f37860, %f37856;
	// end inline asm
	// begin inline asm
	fma.rn.f32 %f37862, %f37860, %f49156, %f37856;
	// end inline asm
	// begin inline asm
	sin.approx.f32  %f37866, %f37862;
	// end inline asm
	// begin inline asm
	fma.rn.f32 %f37868, %f37866, %f49156, %f37862;
	// end inline asm
	// begin inline asm
	sin.approx.f32  %f37872, %f37868;
	// end inline asm
	// begin inline asm
	fma.rn.f32 %f37874, %f37872, %f49156, %f37868;
	// end inline asm
	// begin inline asm
	sin.approx.f32  %f37878, %f37874;
	// end inline asm
	// begin inline asm
	fma.rn.f32 %f37880, %f37878, %f49156, %f37874;
	// end inline asm
	// begin inline asm
	sin.approx.f32  %f37884, %f37880;
	// end inline asm
	// begin inline asm
	fma.rn.f32 %f37886, %f37884, %f49156, %f37880;
	// end inline asm
	// begin inline asm
	sin.approx.f32  %f37890, %f37886;
	// end inline asm
	// begin inline asm
	fma.rn.f32 %f37892, %f37890, %f49156, %f37886;
	// end inline asm
	// begin inline asm
	sin.approx.f32  %f37896, %f37892;
	// end inline asm
	// begin inline asm
	fma.rn.f32 %f37898, %f37896, %f49156, %f37892;
	// end inline asm
	// begin inline asm
	sin.approx.f32  %f37902, %f37898;
	// end inline asm
	// begin inline asm
	fma.rn.f32 %f37904, %f37902, %f49156, %f37898;
	// end inline asm
	// begin inline asm
	sin.approx.f32  %f37908, %f37904;
	// end inline asm
	// begin inline asm
	fma.rn.f32 %f37910, %f37908, %f49156, %f37904;
	// end inline asm
	// begin inline asm
	sin.approx.f32  %f37914, %f37910;
	// end inline asm
	// begin inline asm
	fma.rn.f32 %f37916, %f37914, %f49156, %f37910;
	// end inline asm
	// begin inline asm
	sin.approx.f32  %f37920, %f37916;
	// end inline asm
	// begin inline asm
	fma.rn.f32 %f37922, %f37920, %f49156, %f37916;
	// end inline asm
	// begin inline asm
	sin.approx.f32  %f37926, %f37922;
	// end inline asm
	// begin inline asm
	fma.rn.f32 %f37928, %f37926, %f49156, %f37922;
	// end inline asm
	// begin inline asm
	sin.approx.f32  %f37932, %f37928;
	// end inline asm
	// begin inline asm
	fma.rn.f32 %f37934, %f37932, %f49156, %f37928;
	// end inline asm
	// begin inline asm
	sin.approx.f32  %f37938, %f37934;
	// end inline asm
	// begin inline asm
	fma.rn.f32 %f37940, %f37938, %f49156, %f37934;
	// end inline asm
	// begin inline asm
	sin.approx.f32  %f37944, %f37940;
	// end inline asm
	// begin inline asm
	fma.rn.f32 %f37946, %f37944, %f49156, %f37940;
	// end inline asm
	// begin inline asm
	sin.approx.f32  %f37950, %f37946;
	// end inline asm
	// begin inline asm
	fma.rn.f32 %f37952, %f37950, %f49156, %f37946;
	// end inline asm
	// begin inline asm
	sin.approx.f32  %f37956, %f37952;
	// end inline asm
	// begin inline asm
	fma.rn.f32 %f37958, %f37956, %f49156, %f37952;
	// end inline asm
	// begin inline asm
	sin.approx.f32  %f37962, %f37958;
	// end inline asm
	// begin inline asm
	fma.rn.f32 %f37964, %f37962, %f49156, %f37958;
	// end inline asm
	// begin inline asm
	sin.approx.f32  %f37968, %f37964;
	// end inline asm
	// begin inline asm
	fma.rn.f32 %f37970, %f37968, %f49156, %f37964;
	// end inline asm
	// begin inline asm
	sin.approx.f32  %f37974, %f37970;
	// end inline asm
	// begin inline asm
	fma.rn.f32 %f37976, %f37974, %f49156, %f37970;
	// end inline asm
	// begin inline asm
	sin.approx.f32  %f37980, %f37976;
	// end inline asm
	// begin inline asm
	fma.rn.f32 %f37982, %f37980, %f49156, %f37976;
	// end inline asm
	// begin inline asm
	sin.approx.f32  %f37986, %f37982;
	// end inline asm
	// begin inline asm
	fma.rn.f32 %f37988, %f37986, %f49156, %f37982;
	// end inline asm
	// begin inline asm
	sin.approx.f32  %f37992, %f37988;
	// end inline asm
	// begin inline asm
	fma.rn.f32 %f37994, %f37992, %f49156, %f37988;
	// end inline asm
	// begin inline asm
	sin.approx.f32  %f37998, %f37994;
	// end inline asm
	// begin inline asm
	fma.rn.f32 %f38000, %f37998, %f49156, %f37994;
	// end inline asm
	// begin inline asm
	sin.approx.f32  %f38004, %f38000;
	// end inline asm
	// begin inline asm
	fma.rn.f32 %f38006, %f38004, %f49156, %f38000;
	// end inline asm
	// begin inline asm
	sin.approx.f32  %f38010, %f38006;
	// end inline asm
	// begin inline asm
	fma.rn.f32 %f38012, %f38010, %f49156, %f38006;
	// end inline asm
	// begin inline asm
	sin.approx.f32  %f38016, %f38012;
	// end inline asm
	// begin inline asm
	fma.rn.f32 %f38018, %f38016, %f49156, %f38012;
	// end inline asm
	// begin inline asm
	sin.approx.f32  %f38022, %f38018;
	// end inline asm
	// begin inline asm
	fma.rn.f32 %f38024, %f38022, %f49156, %f38018;
	// end inline asm
	// begin inline asm
	sin.approx.f32  %f38028, %f38024;
	// end inline asm
	// begin inline asm
	fma.rn.f32 %f38030, %f38028, %f49156, %f38024;
	// end inline asm
	// begin inline asm
	sin.approx.f32  %f38034, %f38030;
	// end inline asm
	// begin inline asm
	fma.rn.f32 %f38036, %f38034, %f49156, %f38030;
	// end inline asm
	// begin inline asm
	sin.approx.f32  %f38040, %f38036;
	// end inline asm
	// begin inline asm
	fma.rn.f32 %f38042, %f38040, %f49156, %f38036;
	// end inline asm
	// begin inline asm
	sin.approx.f32  %f38046, %f38042;
	// end inline asm
	// begin inline asm
	fma.rn.f32 %f38048, %f38046, %f49156, %f38042;
	// end inline asm
	// begin inline asm
	sin.approx.f32  %f38052, %f38048;
	// end inline asm
	// begin inline asm
	fma.rn.f32 %f38054, %f38052, %f49156, %f38048;
	// end inline asm
	// begin inline asm
	sin.approx.f32  %f38058, %f38054;
	// end inline asm
	// begin inline asm
	fma.rn.f32 %f38060, %f38058, %f49156, %f38054;
	// end inline asm
	// begin inline asm
	sin.approx.f32  %f38064, %f38060;
	// end inline asm
	// begin inline asm
	fma.rn.f32 %f38066, %f38064, %f49156, %f38060;
	// end inline asm
	// begin inline asm
	sin.approx.f32  %f38070, %f38066;
	// end inline asm
	// begin inline asm
	fma.rn.f32 %f38072, %f38070, %f49156, %f38066;
	// end inline asm
	// begin inline asm
	sin.approx.f32  %f38076, %f38072;
	// end inline asm
	// begin inline asm
	fma.rn.f32 %f38078, %f38076, %f49156, %f38072;
	// end inline asm
	// begin inline asm
	sin.approx.f32  %f38082, %f38078;
	// end inline asm
	// begin inline asm
	fma.rn.f32 %f38084, %f38082, %f49156, %f38078;
	// end inline asm
	// begin inline asm
	sin.approx.f32  %f38088, %f38084;
	// end inline asm
	// begin inline asm
	fma.rn.f32 %f38090, %f38088, %f49156, %f38084;
	// end inline asm
	// begin inline asm
	sin.approx.f32  %f38094, %f38090;
	// end inline asm
	// begin inline asm
	fma.rn.f32 %f38096, %f38094, %f49156, %f38090;
	// end inline asm
	// begin inline asm
	sin.approx.f32  %f38100, %f38096;
	// end inline asm
	// begin inline asm
	fma.rn.f32 %f38102, %f38100, %f49156, %f38096;
	// end inline asm
	// begin inline asm
	sin.approx.f32  %f38106, %f38102;
	// end inline asm
	// begin inline asm
	fma.rn.f32 %f38108, %f38106, %f49156, %f38102;
	// end inline asm
	// begin inline asm
	sin.approx.f32  %f38112, %f38108;
	// end inline asm
	// begin inline asm
	fma.rn.f32 %f38114, %f38112, %f49156, %f38108;
	// end inline asm
	// begin inline asm
	sin.approx.f32  %f38118, %f38114;
	// end inline asm
	// begin inline asm
	fma.rn.f32 %f38120, %f38118, %f49156, %f38114;
	// end inline asm
	// begin inline asm
	sin.approx.f32  %f38124, %f38120;
	// end inline asm
	// begin inline asm
	fma.rn.f32 %f38126, %f38124, %f49156, %f38120;
	// end inline asm
	// begin inline asm
	sin.approx.f32  %f38130, %f38126;
	// end inline asm
	// begin inline asm
	fma.rn.f32 %f38132, %f38130, %f49156, %f38126;
	// end inline asm
	// begin inline asm
	sin.approx.f32  %f38136, %f38132;
	// end inline asm
	// begin inline asm
	fma.rn.f32 %f38138, %f38136, %f49156, %f38132;
	// end inline asm
	// begin inline asm
	sin.approx.f32  %f38142, %f38138;
	// end inline asm
	// begin inline asm
	fma.rn.f32 %f38144, %f38142, %f49156, %f38138;
	// end inline asm
	// begin inline asm
	sin.approx.f32  %f38148, %f38144;
	// end inline asm
	// begin inline asm
	fma.rn.f32 %f38150, %f38148, %f49156, %f38144;
	// end inline asm
	// begin inline asm
	sin.approx.f32  %f38154, %f38150;
	// end inline asm
	// begin inline asm
	fma.rn.f32 %f38156, %f38154, %f49156, %f38150;
	// end inline asm
	// begin inline asm
	sin.approx.f32  %f38160, %f38156;
	// end inline asm
	// begin inline asm
	fma.rn.f32 %f38162, %f38160, %f49156, %f38156;
	// end inline asm
	// begin inline asm
	sin.approx.f32  %f38166, %f38162;
	// end inline asm
	// begin inline asm
	fma.rn.f32 %f38168, %f38166, %f49156, %f38162;
	// end inline asm
	// begin inline asm
	sin.approx.f32  %f38172, %f38168;
	// end inline asm
	// begin inline asm
	fma.rn.f32 %f38174, %f38172, %f49156, %f38168;
	// end inline asm
	// begin inline asm
	sin.approx.f32  %f38178, %f38174;
	// end inline asm
	// begin inline asm
	fma.rn.f32 %f38180, %f38178, %f49156, %f38174;
	// end inline asm
	// begin inline asm
	sin.approx.f32  %f38184, %f38180;
	// end inline asm
	// begin inline asm
	fma.rn.f32 %f38186, %f38184, %f49156, %f38180;
	// end inline asm
	// begin inline asm
	sin.approx.f32  %f38190, %f38186;
	// end inline asm
	// begin inline asm
	fma.rn.f32 %f38192, %f38190, %f49156, %f38186;
	// end inline asm
	// begin inline asm
	sin.approx.f32  %f38196, %f38192;
	// end inline asm
	// begin inline asm
	fma.rn.f32 %f38198, %f38196, %f49156, %f38192;
	// end inline asm
	// begin inline asm
	sin.approx.f32  %f38202, %f38198;
	// end inline asm
	// begin inline asm
	fma.rn.f32 %f38204, %f38202, %f49156, %f38198;
	// end inline asm
	// begin inline asm
	sin.approx.f32  %f38208, %f38204;
	// end inline asm
	// begin inline asm
	fma.rn.f32 %f38210, %f38208, %f49156, %f38204;
	// end inline asm
	// begin inline asm
	sin.approx.f32  %f38214, %f38210;
	// end inline asm
	// begin inline asm
	fma.rn.f32 %f38216, %f38214, %f49156, %f38210;
	// end inline asm
	// begin inline asm
	sin.approx.f32  %f38220, %f38216;
	// end inline asm
	// begin inline asm
	fma.rn.f32 %f38222, %f38220, %f49156, %f38216;
	// end inline asm
	// begin inline asm
	sin.approx.f32  %f38226, %f38222;
	// end inline asm
	// begin inline asm
	fma.rn.f32 %f38228, %f38226, %f49156, %f38222;
	// end inline asm
	// begin inline asm
	sin.approx.f32  %f38232, %f38228;
	// end inline asm
	// begin inline asm
	fma.rn.f32 %f38234, %f38232, %f49156, %f38228;
	// end inline asm
	// begin inline asm
	sin.approx.f32  %f38238, %f38234;
	// end inline asm
	// begin inline asm
	fma.rn.f32 %f38240, %f38238, %f49156, %f38234;
	// end inline asm
	// begin inline asm
	sin.approx.f32  %f38244, %f38240;
	// end inline asm
	// begin inline asm
	fma.rn.f32 %f38246, %f38244, %f49156, %f38240;
	// end inline asm
	// begin inline asm
	sin.approx.f32  %f38250, %f38246;
	// end inline asm
	// begin inline asm
	fma.rn.f32 %f38252, %f38250, %f49156, %f38246;
	// end inline asm
	// begin inline asm
	sin.approx.f32  %f38256, %f38252;
	// end inline asm
	// begin inline asm
	fma.rn.f32 %f38258, %f38256, %f49156, %f38252;
	// end inline asm
	// begin inline asm
	sin.approx.f32  %f38262, %f38258;
	// end inline asm
	// begin inline asm
	fma.rn.f32 %f38264, %f38262, %f49156, %f38258;
	// end inline asm
	// begin inline asm
	sin.approx.f32  %f38268, %f38264;
	// end inline asm
	// begin inline asm
	fma.rn.f32 %f38270, %f38268, %f49156, %f38264;
	// end inline asm
	// begin inline asm
	sin.approx.f32  %f38274, %f38270;
	// end inline asm
	// begin inline asm
	fma.rn.f32 %f38276, %f38274, %f49156, %f38270;
	// end inline asm
	// begin inline asm
	sin.approx.f32  %f38280, %f38276;
	// end inline asm
	// begin inline asm
	fma.rn.f32 %f38282, %f38280, %f49156, %f38276;
	// end inline asm
	// begin inline asm
	sin.approx.f32  %f38286, %f38282;
	// end inline asm
	// begin inline asm
	fma.rn.f32 %f38288, %f38286, %f49156, %f38282;
	// end inline asm
	// begin inline asm
	sin.approx.f32  %f38292, %f38288;
	// end inline asm
	// begin inline asm
	fma.rn.f32 %f38294, %f38292, %f49156, %f38288;
	// end inline asm
	// begin inline asm
	sin.approx.f32  %f38298, %f38294;
	// end inline asm
	// begin inline asm
	fma.rn.f32 %f38300, %f38298, %f49156, %f38294;
	// end inline asm
	// begin inline asm
	sin.approx.f32  %f38304, %f38300;
	// end inline asm
	// begin inline asm
	fma.rn.f32 %f38306, %f38304, %f49156, %f38300;
	// end inline asm
	// begin inline asm
	sin.approx.f32  %f38310, %f38306;
	// end inline asm
	// begin inline asm
	fma.rn.f32 %f38312, %f38310, %f49156, %f38306;
	// end inline asm
	// begin inline asm
	sin.approx.f32  %f38316, %f38312;
	// end inline asm
	// begin inline asm
	fma.rn.f32 %f38318, %f38316, %f49156, %f38312;
	// end inline asm
	// begin inline asm
	sin.approx.f32  %f38322, %f38318;
	// end inline asm
	// begin inline asm
	fma.rn.f32 %f38324, %f38322, %f49156, %f38318;
	// end inline asm
	// begin inline asm
	sin.approx.f32  %f38328, %f38324;
	// end inline asm
	// begin inline asm
	fma.rn.f32 %f38330, %f38328, %f49156, %f38324;
	// end inline asm
	// begin inline asm
	sin.approx.f32  %f38334, %f38330;
	// end inline asm
	// begin inline asm
	fma.rn.f32 %f38336, %f38334, %f49156, %f38330;
	// end inline asm
	// begin inline asm
	sin.approx.f32  %f38340, %f38336;
	// end inline asm
	// begin inline asm
	fma.rn.f32 %f38342, %f38340, %f49156, %f38336;
	// end inline asm
	// begin inline asm
	sin.approx.f32  %f38346, %f38342;
	// end inline asm
	// begin inline asm
	fma.rn.f32 %f38348, %f38346, %f49156, %f38342;
	// end inline asm
	// begin inline asm
	sin.approx.f32  %f38352, %f38348;
	// end inline asm
	// begin inline asm
	fma.rn.f32 %f38354, %f38352, %f49156, %f38348;
	// end inline asm
	// begin inline asm
	sin.approx.f32  %f38358, %f38354;
	// end inline asm
	// begin inline asm
	fma.rn.f32 %f38360, %f38358, %f49156, %f38354;
	// end inline asm
	// begin inline asm
	sin.approx.f32  %f38364, %f38360;
	// end inline asm
	// begin inline asm
	fma.rn.f32 %f38366, %f38364, %f49156, %f38360;
	// end inline asm
	// begin inline asm
	sin.approx.f32  %f38370, %f38366;
	// end inline asm
	// begin inline asm
	fma.rn.f32 %f38372, %f38370, %f49156, %f38366;
	// end inline asm
	// begin inline asm
	sin.approx.f32  %f38376, %f38372;
	// end inline asm
	// begin inline asm
	fma.rn.f32 %f38378, %f38376, %f49156, %f38372;
	// end inline asm
	// begin inline asm
	sin.approx.f32  %f38382, %f38378;
	// end inline asm
	// begin inline asm
	fma.rn.f32 %f38384, %f38382, %f49156, %f38378;
	// end inline asm
	// begin inline asm
	sin.approx.f32  %f38388, %f38384;
	// end inline asm
	// begin inline asm
	fma.rn.f32 %f38390, %f38388, %f49156, %f38384;
	// end inline asm
	// begin inline asm
	sin.approx.f32  %f38394, %f38390;
	// end inline asm
	// begin inline asm
	fma.rn.f32 %f38396, %f38394, %f49156, %f38390;
	// end inline asm
	// begin inline asm
	sin.approx.f32  %f38400, %f38396;
	// end inline asm
	// begin inline asm
	fma.rn.f32 %f38402, %f38400, %f49156, %f38396;
	// end inline asm
	// begin inline asm
	sin.approx.f32  %f38406, %f38402;
	// end inline asm
	// begin inline asm
	fma.rn.f32 %f38408, %f38406, %f49156, %f38402;
	// end inline asm
	// begin inline asm
	sin.approx.f32  %f38412, %f38408;
	// end inline asm
	// begin inline asm
	fma.rn.f32 %f38414, %f38412, %f49156, %f38408;
	// end inline asm
	// begin inline asm
	sin.approx.f32  %f38418, %f38414;
	// end inline asm
	// begin inline asm
	fma.rn.f32 %f38420, %f38418, %f49156, %f38414;
	// end inline asm
	// begin inline asm
	sin.approx.f32  %f38424, %f38420;
	// end inline asm
	// begin inline asm
	fma.rn.f32 %f38426, %f38424, %f49156, %f38420;
	// end inline asm
	// begin inline asm
	sin.approx.f32  %f38430, %f38426;
	// end inline asm
	// begin inline asm
	fma.rn.f32 %f38432, %f38430, %f49156, %f38426;
	// end inline asm
	// begin inline asm
	sin.approx.f32  %f38436, %f38432;
	// end inline asm
	// begin inline asm
	fma.rn.f32 %f38438, %f38436, %f49156, %f38432;
	// end inline asm
	// begin inline asm
	sin.approx.f32  %f38442, %f38438;
	// end inline asm
	// begin inline asm
	fma.rn.f32 %f38444, %f38442, %f49156, %f38438;
	// end inline asm
	// begin inline asm
	sin.approx.f32  %f38448, %f38444;
	// end inline asm
	// begin inline asm
	fma.rn.f32 %f38450, %f38448, %f49156, %f38444;
	// end inline asm
	// begin inline asm
	sin.approx.f32  %f38454, %f38450;
	// end inline asm
	// begin inline asm
	fma.rn.f32 %f38456, %f38454, %f49156, %f38450;
	// end inline asm
	// begin inline asm
	sin.approx.f32  %f38460, %f38456;
	// end inline asm
	// begin inline asm
	fma.rn.f32 %f38462, %f38460, %f49156, %f38456;
	// end inline asm
	// begin inline asm
	sin.approx.f32  %f38466, %f38462;
	// end inline asm
	// begin inline asm
	fma.rn.f32 %f38468, %f38466, %f49156, %f38462;
	// end inline asm
	// begin inline asm
	sin.approx.f32  %f38472, %f38468;
	// end inline asm
	// begin inline asm
	fma.rn.f32 %f38474, %f38472, %f49156, %f38468;
	// end inline asm
	// begin inline asm
	sin.approx.f32  %f38478, %f38474;
	// end inline asm
	// begin inline asm
	fma.rn.f32 %f38480, %f38478, %f49156, %f38474;
	// end inline asm
	// begin inline asm
	sin.approx.f32  %f38484, %f38480;
	// end inline asm
	// begin inline asm
	fma.rn.f32 %f38486, %f38484, %f49156, %f38480;
	// end inline asm
	// begin inline asm
	sin.approx.f32  %f38490, %f38486;
	// end inline asm
	// begin inline asm
	fma.rn.f32 %f38492, %f38490, %f49156, %f38486;
	// end inline asm
	// begin inline asm
	sin.approx.f32  %f38496, %f38492;
	// end inline asm
	// begin inline asm
	fma.rn.f32 %f38498, %f38496, %f49156, %f38492;
	// end inline asm
	// begin inline asm
	sin.approx.f32  %f38502, %f38498;
	// end inline asm
	// begin inline asm
	fma.rn.f32 %f38504, %f38502, %f49156, %f38498;
	// end inline asm
	// begin inline asm
	sin.approx.f32  %f38508, %f38504;
	// end inline asm
	// begin inline asm
	fma.rn.f32 %f38510, %f38508, %f49156, %f38504;
	// end inline asm
	// begin inline asm
	sin.approx.f32  %f38514, %f38510;
	// end inline asm
	// begin inline asm
	fma.rn.f32 %f38516, %f38514, %f49156, %f38510;
	// end inline asm
	// begin inline asm
	sin.approx.f32  %f38520, %f38516;
	// end inline asm
	// begin inline asm
	fma.rn.f32 %f38522, %f38520, %f49156, %f38516;
	// end inline asm
	// begin inline asm
	sin.approx.f32  %f38526, %f38522;
	// end inline asm
	// begin inline asm
	fma.rn.f32 %f38528, %f38526, %f49156, %f38522;
	// end inline asm
	// begin inline asm
	sin.approx.f32  %f38532, %f38528;
	// end inline asm
	// begin inline asm
	fma.rn.f32 %f38534, %f38532, %f49156, %f38528;
	// end inline asm
	// begin inline asm
	sin.approx.f32  %f38538, %f38534;
	// end inline asm
	// begin inline asm
	fma.rn.f32 %f38540, %f38538, %f49156, %f38534;
	// end inline asm
	// begin inline asm
	sin.approx.f32  %f38544, %f38540;
	// end inline asm
	// begin inline asm
	fma.rn.f32 %f38546, %f38544, %f49156, %f38540;
	// end inline asm
	// begin inline asm
	sin.approx.f32  %f38550, %f38546;
	// end inline asm
	// begin inline asm
	fma.rn.f32 %f38552, %f38550, %f49156, %f38546;
	// end inline asm
	// begin inline asm
	sin.approx.f32  %f38556, %f38552;
	// end inline asm
	// begin inline asm
	fma.rn.f32 %f38558, %f38556, %f49156, %f38552;
	// end inline asm
	// begin inline asm
	sin.approx.f32  %f38562, %f38558;
	// end inline asm
	// begin inline asm
	fma.rn.f32 %f38564, %f38562, %f49156, %f38558;
	// end inline asm
	// begin inline asm
	sin.approx.f32  %f38568, %f38564;
	// end inline asm
	// begin inline asm
	fma.rn.f32 %f38570, %f38568, %f49156, %f38564;
	// end inline asm
	// begin inline asm
	sin.approx.f32  %f38574, %f38570;
	// end inline asm
	// begin inline asm
	fma.rn.f32 %f38576, %f38574, %f49156, %f38570;
	// end inline asm
	// begin inline asm
	sin.approx.f32  %f38580, %f38576;
	// end inline asm
	// begin inline asm
	fma.rn.f32 %f38582, %f38580, %f49156, %f38576;
	// end inline asm
	// begin inline asm
	sin.approx.f32  %f38586, %f38582;
	// end inline asm
	// begin inline asm
	fma.rn.f32 %f38588, %f38586, %f49156, %f38582;
	// end inline asm
	// begin inline asm
	sin.approx.f32  %f38592, %f38588;
	// end inline asm
	// begin inline asm
	fma.rn.f32 %f38594, %f38592, %f49156, %f38588;
	// end inline asm
	// begin inline asm
	sin.approx.f32  %f38598, %f38594;
	// end inline asm
	// begin inline asm
	fma.rn.f32 %f38600, %f38598, %f49156, %f38594;
	// end inline asm
	// begin inline asm
	sin.approx.f32  %f38604, %f38600;
	// end inline asm
	// begin inline asm
	fma.rn.f32 %f38606, %f38604, %f49156, %f38600;
	// end inline asm
	// begin inline asm
	sin.approx.f32  %f38610, %f38606;
	// end inline asm
	// begin inline asm
	fma.rn.f32 %f38612, %f38610, %f49156, %f38606;
	// end inline asm
	// begin inline asm
	sin.approx.f32  %f38616, %f38612;
	// end inline asm
	// begin inline asm
	fma.rn.f32 %f38618, %f38616, %f49156, %f38612;
	// end inline asm
	// begin inline asm
	sin.approx.f32  %f38622, %f38618;
	// end inline asm
	// begin inline asm
	fma.rn.f32 %f38624, %f38622, %f49156, %f38618;
	// end inline asm
	// begin inline asm
	sin.approx.f32  %f38628, %f38624;
	// end inline asm
	// begin inline asm
	fma.rn.f32 %f38630, %f38628, %f49156, %f38624;
	// end inline asm
	// begin inline asm
	sin.approx.f32  %f38634, %f38630;
	// end inline asm
	// begin inline asm
	fma.rn.f32 %f38636, %f38634, %f49156, %f38630;
	// end inline asm
	// begin inline asm
	sin.approx.f32  %f38640, %f38636;
	// end inline asm
	// begin inline asm
	fma.rn.f32 %f38642, %f38640, %f49156, %f38636;
	// end inline asm
	// begin inline asm
	sin.approx.f32  %f38646, %f38642;
	// end inline asm
	// begin inline asm
	fma.rn.f32 %f38648, %f38646, %f49156, %f38642;
	// end inline asm
	// begin inline asm
	sin.approx.f32  %f38652, %f38648;
	// end inline asm
	// begin inline asm
	fma.rn.f32 %f38654, %f38652, %f49156, %f38648;
	// end inline asm
	// begin inline asm
	sin.approx.f32  %f38658, %f38654;
	// end inline asm
	// begin inline asm
	fma.rn.f32 %f38660, %f38658, %f49156, %f38654;
	// end inline asm
	// begin inline asm
	sin.approx.f32  %f38664, %f38660;
	// end inline asm
	// begin inline asm
	fma.rn.f32 %f38666, %f38664, %f49156, %f38660;
	// end inline asm
	// begin inline asm
	sin.approx.f32  %f38670, %f38666;
	// end inline asm
	// begin inline asm
	fma.rn.f32 %f38672, %f38670, %f49156, %f38666;
	// end inline asm
	// begin inline asm
	sin.approx.f32  %f38676, %f38672;
	// end inline asm
	// begin inline asm
	fma.rn.f32 %f38678, %f38676, %f49156, %f38672;
	// end inline asm
	// begin inline asm
	sin.approx.f32  %f38682, %f38678;
	// end inline asm
	// begin inline asm
	fma.rn.f32 %f38684, %f38682, %f49156, %f38678;
	// end inline asm
	// begin inline asm
	sin.approx.f32  %f38688, %f38684;
	// end inline asm
	// begin inline asm
	fma.rn.f32 %f38690, %f38688, %f49156, %f38684;
	// end inline asm
	// begin inline asm
	sin.approx.f32  %f38694, %f38690;
	// end inline asm
	// begin inline asm
	fma.rn.f32 %f38696, %f38694, %f49156, %f38690;
	// end inline asm
	// begin inline asm
	sin.approx.f32  %f38700, %f38696;
	// end inline asm
	// begin inline asm
	fma.rn.f32 %f38702, %f38700, %f49156, %f38696;
	// end inline asm
	// begin inline asm
	sin.approx.f32  %f38706, %f38702;
	// end inline asm
	// begin inline asm
	fma.rn.f32 %f38708, %f38706, %f49156, %f38702;
	// end inline asm
	// begin inline asm
	sin.approx.f32  %f38712, %f38708;
	// end inline asm
	// begin inline asm
	fma.rn.f32 %f38714, %f38712, %f49156, %f38708;
	// end inline asm
	// begin inline asm
	sin.approx.f32  %f38718, %f38714;
	// end inline asm
	// begin inline asm
	fma.rn.f32 %f38720, %f38718, %f49156, %f38714;
	// end inline asm
	// begin inline asm
	sin.approx.f32  %f38724, %f38720;
	// end inline asm
	// begin inline asm
	fma.rn.f32 %f38726, %f38724, %f49156, %f38720;
	// end inline asm
	// begin inline asm
	sin.approx.f32  %f38730, %f38726;
	// end inline asm
	// begin inline asm
	fma.rn.f32 %f38732, %f38730, %f49156, %f38726;
	// end inline asm
	// begin inline asm
	sin.approx.f32  %f38736, %f38732;
	// end inline asm
	// begin inline asm
	fma.rn.f32 %f38738, %f38736, %f49156, %f38732;
	// end inline asm
	// begin inline asm
	sin.approx.f32  %f38742, %f38738;
	// end inline asm
	// begin inline asm
	fma.rn.f32 %f38744, %f38742, %f49156, %f38738;
	// end inline asm
	// begin inline asm
	sin.approx.f32  %f38748, %f38744;
	// end inline asm
	// begin inline asm
	fma.rn.f32 %f38750, %f38748, %f49156, %f38744;
	// end inline asm
	// begin inline asm
	sin.approx.f32  %f38754, %f38750;
	// end inline asm
	// begin inline asm
	fma.rn.f32 %f38756, %f38754, %f49156, %f38750;
	// end inline asm
	// begin inline asm
	sin.approx.f32  %f38760, %f38756;
	// end inline asm
	// begin inline asm
	fma.rn.f32 %f38762, %f38760, %f49156, %f38756;
	// end inline asm
	// begin inline asm
	sin.approx.f32  %f38766, %f38762;
	// end inline asm
	// begin inline asm
	fma.rn.f32 %f38768, %f38766, %f49156, %f38762;
	// end inline asm
	// begin inline asm
	sin.approx.f32  %f38772, %f38768;
	// end inline asm
	// begin inline asm
	fma.rn.f32 %f38774, %f38772, %f49156, %f38768;
	// end inline asm
	// begin inline asm
	sin.approx.f32  %f38778, %f38774;
	// end inline asm
	// begin inline asm
	fma.rn.f32 %f38780, %f38778, %f49156, %f38774;
	// end inline asm
	// begin inline asm
	sin.approx.f32  %f38784, %f38780;
	// end inline asm
	// begin inline asm
	fma.rn.f32 %f38786, %f38784, %f49156, %f38780;
	// end inline asm
	// begin inline asm
	sin.approx.f32  %f38790, %f38786;
	// end inline asm
	// begin inline asm
	fma.rn.f32 %f38792, %f38790, %f49156, %f38786;
	// end inline asm
	// begin inline asm
	sin.approx.f32  %f38796, %f38792;
	// end inline asm
	// begin inline asm
	fma.rn.f32 %f38798, %f38796, %f49156, %f38792;
	// end inline asm
	// begin inline asm
	sin.approx.f32  %f38802, %f38798;
	// end inline asm
	// begin inline asm
	fma.rn.f32 %f38804, %f38802, %f49156, %f38798;
	// end inline asm
	// begin inline asm
	sin.approx.f32  %f38808, %f38804;
	// end inline asm
	// begin inline asm
	fma.rn.f32 %f38810, %f38808, %f49156, %f38804;
	// end inline asm
	// begin inline asm
	sin.approx.f32  %f38814, %f38810;
	// end inline asm
	// begin inline asm
	fma.rn.f32 %f38816, %f38814, %f49156, %f38810;
	// end inline asm
	// begin inline asm
	sin.approx.f32  %f38820, %f38816;
	// end inline asm
	// begin inline asm
	fma.rn.f32 %f38822, %f38820, %f49156, %f38816;
	// end inline asm
	// begin inline asm
	sin.approx.f32  %f38826, %f38822;
	// end inline asm
	// begin inline asm
	fma.rn.f32 %f38828, %f38826, %f49156, %f38822;
	// end inline asm
	// begin inline asm
	sin.approx.f32  %f38832, %f38828;
	// end inline asm
	// begin inline asm
	fma.rn.f32 %f38834, %f38832, %f49156, %f38828;
	// end inline asm
	// begin inline asm
	sin.approx.f32  %f38838, %f38834;
	// end inline asm
	// begin inline asm
	fma.rn.f32 %f38840, %f38838, %f49156, %f38834;
	// end inline asm
	// begin inline asm
	sin.approx.f32  %f38844, %f38840;
	// end inline asm
	// begin inline asm
	fma.rn.f32 %f38846, %f38844, %f49156, %f38840;
	// end inline asm
	// begin inline asm
	sin.approx.f32  %f38850, %f38846;
	// end inline asm
	// begin inline asm
	fma.rn.f32 %f38852, %f38850, %f49156, %f38846;
	// end inline asm
	// begin inline asm
	sin.approx.f32  %f38856, %f38852;
	// end inline asm
	// begin inline asm
	fma.rn.f32 %f38858, %f38856, %f49156, %f38852;
	// end inline asm
	// begin inline asm
	sin.approx.f32  %f38862, %f38858;
	// end inline asm
	// begin inline asm
	fma.rn.f32 %f38864, %f38862, %f49156, %f38858;
	// end inline asm
	// begin inline asm
	sin.approx.f32  %f38868, %f38864;
	// end inline asm
	// begin inline asm
	fma.rn.f32 %f38870, %f38868, %f49156, %f38864;
	// end inline asm
	// begin inline asm
	sin.approx.f32  %f38874, %f38870;
	// end inline asm
	// begin inline asm
	fma.rn.f32 %f38876, %f38874, %f49156, %f38870;
	// end inline asm
	// begin inline asm
	sin.approx.f32  %f38880, %f38876;
	// end inline asm
	// begin inline asm
	fma.rn.f32 %f38882, %f38880, %f49156, %f38876;
	// end inline asm
	// begin inline asm
	sin.approx.f32  %f38886, %f38882;
	// end inline asm
	// begin inline asm
	fma.rn.f32 %f38888, %f38886, %f49156, %f38882;
	// end inline asm
	// begin inline asm
	sin.approx.f32  %f38892, %f38888;
	// end inline asm
	// begin inline asm
	fma.rn.f32 %f38894, %f38892, %f49156, %f38888;
	// end inline asm
	// begin inline asm
	sin.approx.f32  %f38898, %f38894;
	// end inline asm
	// begin inline asm
	fma.rn.f32 %f38900, %f38898, %f49156, %f38894;
	// end inline asm
	// begin inline asm
	sin.approx.f32  %f38904, %f38900;
	// end inline asm
	// begin inline asm
	fma.rn.f32 %f38906, %f38904, %f49156, %f38900;
	// end inline asm
	// begin inline asm
	sin.approx.f32  %f38910, %f38906;
	// end inline asm
	// begin inline asm
	fma.rn.f32 %f38912, %f38910, %f49156, %f38906;
	// end inline asm
	// begin inline asm
	sin.approx.f32  %f38916, %f38912;
	// end inline asm
	// begin inline asm
	fma.rn.f32 %f38918, %f38916, %f49156, %f38912;
	// end inline asm
	// begin inline asm
	sin.approx.f32  %f38922, %f38918;
	// end inline asm
	// begin inline asm
	fma.rn.f32 %f38924, %f38922, %f49156, %f38918;
	// end inline asm
	// begin inline asm
	sin.approx.f32  %f38928, %f38924;
	// end inline asm
	// begin inline asm
	fma.rn.f32 %f38930, %f38928, %f49156, %f38924;
	// end inline asm
	// begin inline asm
	sin.approx.f32  %f38934, %f38930;
	// end inline asm
	// begin inline asm
	fma.rn.f32 %f38936, %f38934, %f49156, %f38930;
	// end inline asm
	// begin inline asm
	sin.approx.f32  %f38940, %f38936;
	// end inline asm
	// begin inline asm
	fma.rn.f32 %f38942, %f38940, %f49156, %f38936;
	// end inline asm
	// begin inline asm
	sin.approx.f32  %f38946, %f38942;
	// end inline asm
	// begin inline asm
	fma.rn.f32 %f38948, %f38946, %f49156, %f38942;
	// end inline asm
	// begin inline asm
	sin.approx.f32  %f38952, %f38948;
	// end inline asm
	// begin inline asm
	fma.rn.f32 %f38954, %f38952, %f49156, %f38948;
	// end inline asm
	// begin inline asm
	sin.approx.f32  %f38958, %f38954;
	// end inline asm
	// begin inline asm
	fma.rn.f32 %f38960, %f38958, %f49156, %f38954;
	// end inline asm
	// begin inline asm
	sin.approx.f32  %f38964, %f38960;
	// end inline asm
	// begin inline asm
	fma.rn.f32 %f38966, %f38964, %f49156, %f38960;
	// end inline asm
	// begin inline asm
	sin.approx.f32  %f38970, %f38966;
	// end inline asm
	// begin inline asm
	fma.rn.f32 %f38972, %f38970, %f49156, %f38966;
	// end inline asm
	// begin inline asm
	sin.approx.f32  %f38976, %f38972;
	// end inline asm
	// begin inline asm
	fma.rn.f32 %f38978, %f38976, %f49156, %f38972;
	// end inline asm
	// begin inline asm
	sin.approx.f32  %f38982, %f38978;
	// end inline asm
	// begin inline asm
	fma.rn.f32 %f38984, %f38982, %f49156, %f38978;
	// end inline asm
	// begin inline asm
	sin.approx.f32  %f38988, %f38984;
	// end inline asm
	// begin inline asm
	fma.rn.f32 %f38990, %f38988, %f49156, %f38984;
	// end inline asm
	// begin inline asm
	sin.approx.f32  %f38994, %f38990;
	// end inline asm
	// begin inline asm
	fma.rn.f32 %f38996, %f38994, %f49156, %f38990;
	// end inline asm
	// begin inline asm
	sin.approx.f32  %f39000, %f38996;
	// end inline asm
	// begin inline asm
	fma.rn.f32 %f39002, %f39000, %f49156, %f38996;
	// end inline asm
	// begin inline asm
	sin.approx.f32  %f39006, %f39002;
	// end inline asm
	// begin inline asm
	fma.rn.f32 %f39008, %f39006, %f49156, %f39002;
	// end inline asm
	// begin inline asm
	sin.approx.f32  %f39012, %f39008;
	// end inline asm
	// begin inline asm
	fma.rn.f32 %f39014, %f39012, %f49156, %f39008;
	// end inline asm
	// begin inline asm
	sin.approx.f32  %f39018, %f39014;
	// end inline asm
	// begin inline asm
	fma.rn.f32 %f39020, %f39018, %f49156, %f39014;
	// end inline asm
	// begin inline asm
	sin.approx.f32  %f39024, %f39020;
	// end inline asm
	// begin inline asm
	fma.rn.f32 %f39026, %f39024, %f49156, %f39020;
	// end inline asm
	// begin inline asm
	sin.approx.f32  %f39030, %f39026;
	// end inline asm
	// begin inline asm
	fma.rn.f32 %f39032, %f39030, %f49156, %f39026;
	// end inline asm
	// begin inline asm
	sin.approx.f32  %f39036, %f39032;
	// end inline asm
	// begin inline asm
	fma.rn.f32 %f39038, %f39036, %f49156, %f39032;
	// end inline asm
	// begin inline asm
	sin.approx.f32  %f39042, %f39038;
	// end inline asm
	// begin inline asm
	fma.rn.f32 %f39044, %f39042, %f49156, %f39038;
	// end inline asm
	// begin inline asm
	sin.approx.f32  %f39048, %f39044;
	// end inline asm
	// begin inline asm
	fma.rn.f32 %f39050, %f39048, %f49156, %f39044;
	// end inline asm
	// begin inline asm
	sin.approx.f32  %f39054, %f39050;
	// end inline asm
	// begin inline asm
	fma.rn.f32 %f39056, %f39054, %f49156, %f39050;
	// end inline asm
	// begin inline asm
	sin.approx.f32  %f39060, %f39056;
	// end inline asm
	// begin inline asm
	fma.rn.f32 %f39062, %f39060, %f49156, %f39056;
	// end inline asm
	// begin inline asm
	sin.approx.f32  %f39066, %f39062;
	// end inline asm
	// begin inline asm
	fma.rn.f32 %f39068, %f39066, %f49156, %f39062;
	// end inline asm
	// begin inline asm
	sin.approx.f32  %f39072, %f39068;
	// end inline asm
	// begin inline asm
	fma.rn.f32 %f39074, %f39072, %f49156, %f39068;
	// end inline asm
	// begin inline asm
	sin.approx.f32  %f39078, %f39074;
	// end inline asm
	// begin inline asm
	fma.rn.f32 %f39080, %f39078, %f49156, %f39074;
	// end inline asm
	// begin inline asm
	sin.approx.f32  %f39084, %f39080;
	// end inline asm
	// begin inline asm
	fma.rn.f32 %f39086, %f39084, %f49156, %f39080;
	// end inline asm
	// begin inline asm
	sin.approx.f32  %f39090, %f39086;
	// end inline asm
	// begin inline asm
	fma.rn.f32 %f39092, %f39090, %f49156, %f39086;
	// end inline asm
	// begin inline asm
	sin.approx.f32  %f39096, %f39092;
	// end inline asm
	// begin inline asm
	fma.rn.f32 %f39098, %f39096, %f49156, %f39092;
	// end inline asm
	// begin inline asm
	sin.approx.f32  %f39102, %f39098;
	// end inline asm
	// begin inline asm
	fma.rn.f32 %f39104, %f39102, %f49156, %f39098;
	// end inline asm
	// begin inline asm
	sin.approx.f32  %f39108, %f39104;
	// end inline asm
	// begin inline asm
	fma.rn.f32 %f39110, %f39108, %f49156, %f39104;
	// end inline asm
	// begin inline asm
	sin.approx.f32  %f39114, %f39110;
	// end inline asm
	// begin inline asm
	fma.rn.f32 %f39116, %f39114, %f49156, %f39110;
	// end inline asm
	// begin inline asm
	sin.approx.f32  %f39120, %f39116;
	// end inline asm
	// begin inline asm
	fma.rn.f32 %f39122, %f39120, %f49156, %f39116;
	// end inline asm
	// begin inline asm
	sin.approx.f32  %f39126, %f39122;
	// end inline asm
	// begin inline asm
	fma.rn.f32 %f39128, %f39126, %f49156, %f39122;
	// end inline asm
	// begin inline asm
	sin.approx.f32  %f39132, %f39128;
	// end inline asm
	// begin inline asm
	fma.rn.f32 %f39134, %f39132, %f49156, %f39128;
	// end inline asm
	// begin inline asm
	sin.approx.f32  %f39138, %f39134;
	// end inline asm
	// begin inline asm
	fma.rn.f32 %f39140, %f39138, %f49156, %f39134;
	// end inline asm
	// begin inline asm
	sin.approx.f32  %f39144, %f39140;
	// end inline asm
	// begin inline asm
	fma.rn.f32 %f39146, %f39144, %f49156, %f39140;
	// end inline asm
	// begin inline asm
	sin.approx.f32  %f39150, %f39146;
	// end inline asm
	// begin inline asm
	fma.rn.f32 %f39152, %f39150, %f49156, %f39146;
	// end inline asm
	// begin inline asm
	sin.approx.f32  %f39156, %f39152;
	// end inline asm
	// begin inline asm
	fma.rn.f32 %f39158, %f39156, %f49156, %f39152;
	// end inline asm
	// begin inline asm
	sin.approx.f32  %f39162, %f39158;
	// end inline asm
	// begin inline asm
	fma.rn.f32 %f39164, %f39162, %f49156, %f39158;
	// end inline asm
	// begin inline asm
	sin.approx.f32  %f39168, %f39164;
	// end inline asm
	// begin inline asm
	fma.rn.f32 %f39170, %f39168, %f49156, %f39164;
	// end inline asm
	// begin inline asm
	sin.approx.f32  %f39174, %f39170;
	// end inline asm
	// begin inline asm
	fma.rn.f32 %f39176, %f39174, %f49156, %f39170;
	// end inline asm
	// begin inline asm
	sin.approx.f32  %f39180, %f39176;
	// end inline asm
	// begin inline asm
	fma.rn.f32 %f39182, %f39180, %f49156, %f39176;
	// end inline asm
	// begin inline asm
	sin.approx.f32  %f39186, %f39182;
	// end inline asm
	// begin inline asm
	fma.rn.f32 %f39188, %f39186, %f49156, %f39182;
	// end inline asm
	// begin inline asm
	sin.approx.f32  %f39192, %f39188;
	// end inline asm
	// begin inline asm
	fma.rn.f32 %f39194, %f39192, %f49156, %f39188;
	// end inline asm
	// begin inline asm
	sin.approx.f32  %f39198, %f39194;
	// end inline asm
	// begin inline asm
	fma.rn.f32 %f39200, %f39198, %f49156, %f39194;
	// end inline asm
	// begin inline asm
	sin.approx.f32  %f39204, %f39200;
	// end inline asm
	// begin inline asm
	fma.rn.f32 %f39206, %f39204, %f49156, %f39200;
	// end inline asm
	// begin inline asm
	sin.approx.f32  %f39210, %f39206;
	// end inline asm
	// begin inline asm
	fma.rn.f32 %f39212, %f39210, %f49156, %f39206;
	// end inline asm
	// begin inline asm
	sin.approx.f32  %f39216, %f39212;
	// end inline asm
	// begin inline asm
	fma.rn.f32 %f39218, %f39216, %f49156, %f39212;
	// end inline asm
	// begin inline asm
	sin.approx.f32  %f39222, %f39218;
	// end inline asm
	// begin inline asm
	fma.rn.f32 %f39224, %f39222, %f49156, %f39218;
	// end inline asm
	// begin inline asm
	sin.approx.f32  %f39228, %f39224;
	// end inline asm
	// begin inline asm
	fma.rn.f32 %f39230, %f39228, %f49156, %f39224;
	// end inline asm
	// begin inline asm
	sin.approx.f32  %f39234, %f39230;
	// end inline asm
	// begin inline asm
	fma.rn.f32 %f39236, %f39234, %f49156, %f39230;
	// end inline asm
	// begin inline asm
	sin.approx.f32  %f39240, %f39236;
	// end inline asm
	// begin inline asm
	fma.rn.f32 %f39242, %f39240, %f49156, %f39236;
	// end inline asm
	// begin inline asm
	sin.approx.f32  %f39246, %f39242;
	// end inline asm
	// begin inline asm
	fma.rn.f32 %f39248, %f39246, %f49156, %f39242;
	// end inline asm
	// begin inline asm
	sin.approx.f32  %f39252, %f39248;
	// end inline asm
	// begin inline asm
	fma.rn.f32 %f39254, %f39252, %f49156, %f39248;
	// end inline asm
	// begin inline asm
	sin.approx.f32  %f39258, %f39254;
	// end inline asm
	// begin inline asm
	fma.rn.f32 %f39260, %f39258, %f49156, %f39254;
	// end inline asm
	// begin inline asm
	sin.approx.f32  %f39264, %f39260;
	// end inline asm
	// begin inline asm
	fma.rn.f32 %f39266, %f39264, %f49156, %f39260;
	// end inline asm
	// begin inline asm
	sin.approx.f32  %f39270, %f39266;
	// end inline asm
	// begin inline asm
	fma.rn.f32 %f39272, %f39270, %f49156, %f39266;
	// end inline asm
	// begin inline asm
	sin.approx.f32  %f39276, %f39272;
	// end inline asm
	// begin inline asm
	fma.rn.f32 %f39278, %f39276, %f49156, %f39272;
	// end inline asm
	// begin inline asm
	sin.approx.f32  %f39282, %f39278;
	// end inline asm
	// begin inline asm
	fma.rn.f32 %f39284, %f39282, %f49156, %f39278;
	// end inline asm
	// begin inline asm
	sin.approx.f32  %f39288, %f39284;
	// end inline asm
	// begin inline asm
	fma.rn.f32 %f39290, %f39288, %f49156, %f39284;
	// end inline asm
	// begin inline asm
	sin.approx.f32  %f39294, %f39290;
	// end inline asm
	// begin inline asm
	fma.rn.f32 %f39296, %f39294, %f49156, %f39290;
	// end inline asm
	// begin inline asm
	sin.approx.f32  %f39300, %f39296;
	// end inline asm
	// begin inline asm
	fma.rn.f32 %f39302, %f39300, %f49156, %f39296;
	// end inline asm
	// begin inline asm
	sin.approx.f32  %f39306, %f39302;
	// end inline asm
	// begin inline asm
	fma.rn.f32 %f39308, %f39306, %f49156, %f39302;
	// end inline asm
	// begin inline asm
	sin.approx.f32  %f39312, %f39308;
	// end inline asm
	// begin inline asm
	fma.rn.f32 %f39314, %f39312, %f49156, %f39308;
	// end inline asm
	// begin inline asm
	sin.approx.f32  %f39318, %f39314;
	// end inline asm
	// begin inline asm
	fma.rn.f32 %f39320, %f39318, %f49156, %f39314;
	// end inline asm
	// begin inline asm
	sin.approx.f32  %f39324, %f39320;
	// end inline asm
	// begin inline asm
	fma.rn.f32 %f39326, %f39324, %f49156, %f39320;
	// end inline asm
	// begin inline asm
	sin.approx.f32  %f39330, %f39326;
	// end inline asm
	// begin inline asm
	fma.rn.f32 %f39332, %f39330, %f49156, %f39326;
	// end inline asm
	// begin inline asm
	sin.approx.f32  %f39336, %f39332;
	// end inline asm
	// begin inline asm
	fma.rn.f32 %f39338, %f39336, %f49156, %f39332;
	// end inline asm
	// begin inline asm
	sin.approx.f32  %f39342, %f39338;
	// end inline asm
	// begin inline asm
	fma.rn.f32 %f39344, %f39342, %f49156, %f39338;
	// end inline asm
	// begin inline asm
	sin.approx.f32  %f39348, %f39344;
	// end inline asm
	// begin inline asm
	fma.rn.f32 %f39350, %f39348, %f49156, %f39344;
	// end inline asm
	// begin inline asm
	sin.approx.f32  %f39354, %f39350;
	// end inline asm
	// begin inline asm
	fma.rn.f32 %f39356, %f39354, %f49156, %f39350;
	// end inline asm
	// begin inline asm
	sin.approx.f32  %f39360, %f39356;
	// end inline asm
	// begin inline asm
	fma.rn.f32 %f39362, %f39360, %f49156, %f39356;
	// end inline asm
	// begin inline asm
	sin.approx.f32  %f39366, %f39362;
	// end inline asm
	// begin inline asm
	fma.rn.f32 %f39368, %f39366, %f49156, %f39362;
	// end inline asm
	// begin inline asm
	sin.approx.f32  %f39372, %f39368;
	// end inline asm
	// begin inline asm
	fma.rn.f32 %f39374, %f39372, %f49156, %f39368;
	// end inline asm
	// begin inline asm
	sin.approx.f32  %f39378, %f39374;
	// end inline asm
	// begin inline asm
	fma.rn.f32 %f39380, %f39378, %f49156, %f39374;
	// end inline asm
	// begin inline asm
	sin.approx.f32  %f39384, %f39380;
	// end inline asm
	// begin inline asm
	fma.rn.f32 %f39386, %f39384, %f49156, %f39380;
	// end inline asm
	// begin inline asm
	sin.approx.f32  %f39390, %f39386;
	// end inline asm
	// begin inline asm
	fma.rn.f32 %f39392, %f39390, %f49156, %f39386;
	// end inline asm
	// begin inline asm
	sin.approx.f32  %f39396, %f39392;
	// end inline asm
	// begin inline asm
	fma.rn.f32 %f39398, %f39396, %f49156, %f39392;
	// end inline asm
	// begin inline asm
	sin.approx.f32  %f39402, %f39398;
	// end inline asm
	// begin inline asm
	fma.rn.f32 %f39404, %f39402, %f49156, %f39398;
	// end inline asm
	// begin inline asm
	sin.approx.f32  %f39408, %f39404;
	// end inline asm
	// begin inline asm
	fma.rn.f32 %f39410, %f39408, %f49156, %f39404;
	// end inline asm
	// begin inline asm
	sin.approx.f32  %f39414, %f39410;
	// end inline asm
	// begin inline asm
	fma.rn.f32 %f39416, %f39414, %f49156, %f39410;
	// end inline asm
	// begin inline asm
	sin.approx.f32  %f39420, %f39416;
	// end inline asm
	// begin inline asm
	fma.rn.f32 %f39422, %f39420, %f49156, %f39416;
	// end inline asm
	// begin inline asm
	sin.approx.f32  %f39426, %f39422;
	// end inline asm
	// begin inline asm
	fma.rn.f32 %f39428, %f39426, %f49156, %f39422;
	// end inline asm
	// begin inline asm
	sin.approx.f32  %f39432, %f39428;
	// end inline asm
	// begin inline asm
	fma.rn.f32 %f39434, %f39432, %f49156, %f39428;
	// end inline asm
	// begin inline asm
	sin.approx.f32  %f39438, %f39434;
	// end inline asm
	// begin inline asm
	fma.rn.f32 %f39440, %f39438, %f49156, %f39434;
	// end inline asm
	// begin inline asm
	sin.approx.f32  %f39444, %f39440;
	// end inline asm
	// begin inline asm
	fma.rn.f32 %f39446, %f39444, %f49156, %f39440;
	// end inline asm
	// begin inline asm
	sin.approx.f32  %f39450, %f39446;
	// end inline asm
	// begin inline asm
	fma.rn.f32 %f39452, %f39450, %f49156, %f39446;
	// end inline asm
	// begin inline asm
	sin.approx.f32  %f39456, %f39452;
	// end inline asm
	// begin inline asm
	fma.rn.f32 %f39458, %f39456, %f49156, %f39452;
	// end inline asm
	// begin inline asm
	sin.approx.f32  %f39462, %f39458;
	// end inline asm
	// begin inline asm
	fma.rn.f32 %f39464, %f39462, %f49156, %f39458;
	// end inline asm
	// begin inline asm
	sin.approx.f32  %f39468, %f39464;
	// end inline asm
	// begin inline asm
	fma.rn.f32 %f39470, %f39468, %f49156, %f39464;
	// end inline asm
	// begin inline asm
	sin.approx.f32  %f39474, %f39470;
	// end inline asm
	// begin inline asm
	fma.rn.f32 %f39476, %f39474, %f49156, %f39470;
	// end inline asm
	// begin inline asm
	sin.approx.f32  %f39480, %f39476;
	// end inline asm
	// begin inline asm
	fma.rn.f32 %f39482, %f39480, %f49156, %f39476;
	// end inline asm
	// begin inline asm
	sin.approx.f32  %f39486, %f39482;
	// end inline asm
	// begin inline asm
	fma.rn.f32 %f39488, %f39486, %f49156, %f39482;
	// end inline asm
	// begin inline asm
	sin.approx.f32  %f39492, %f39488;
	// end inline asm
	// begin inline asm
	fma.rn.f32 %f39494, %f39492, %f49156, %f39488;
	// end inline asm
	// begin inline asm
	sin.approx.f32  %f39498, %f39494;
	// end inline asm
	// begin inline asm
	fma.rn.f32 %f39500, %f39498, %f49156, %f39494;
	// end inline asm
	// begin inline asm
	sin.approx.f32  %f39504, %f39500;
	// end inline asm
	// begin inline asm
	fma.rn.f32 %f39506, %f39504, %f49156, %f39500;
	// end inline asm
	// begin inline asm
	sin.approx.f32  %f39510, %f39506;
	// end inline asm
	// begin inline asm
	fma.rn.f32 %f39512, %f39510, %f49156, %f39506;
	// end inline asm
	// begin inline asm
	sin.approx.f32  %f39516, %f39512;
	// end inline asm
	// begin inline asm
	fma.rn.f32 %f39518, %f39516, %f49156, %f39512;
	// end inline asm
	// begin inline asm
	sin.approx.f32  %f39522, %f39518;
	// end inline asm
	// begin inline asm
	fma.rn.f32 %f39524, %f39522, %f49156, %f39518;
	// end inline asm
	// begin inline asm
	sin.approx.f32  %f39528, %f39524;
	// end inline asm
	// begin inline asm
	fma.rn.f32 %f39530, %f39528, %f49156, %f39524;
	// end inline asm
	// begin inline asm
	sin.approx.f32  %f39534, %f39530;
	// end inline asm
	// begin inline asm
	fma.rn.f32 %f39536, %f39534, %f49156, %f39530;
	// end inline asm
	// begin inline asm
	sin.approx.f32  %f39540, %f39536;
	// end inline asm
	// begin inline asm
	fma.rn.f32 %f39542, %f39540, %f49156, %f39536;
	// end inline asm
	// begin inline asm
	sin.approx.f32  %f39546, %f39542;
	// end inline asm
	// begin inline asm
	fma.rn.f32 %f39548, %f39546, %f49156, %f39542;
	// end inline asm
	// begin inline asm
	sin.approx.f32  %f39552, %f39548;
	// end inline asm
	// begin inline asm
	fma.rn.f32 %f39554, %f39552, %f49156, %f39548;
	// end inline asm
	// begin inline asm
	sin.approx.f32  %f39558, %f39554;
	// end inline asm
	// begin inline asm
	fma.rn.f32 %f39560, %f39558, %f49156, %f39554;
	// end inline asm
	// begin inline asm
	sin.approx.f32  %f39564, %f39560;
	// end inline asm
	// begin inline asm
	fma.rn.f32 %f39566, %f39564, %f49156, %f39560;
	// end inline asm
	// begin inline asm
	sin.approx.f32  %f39570, %f39566;
	// end inline asm
	// begin inline asm
	fma.rn.f32 %f39572, %f39570, %f49156, %f39566;
	// end inline asm
	// begin inline asm
	sin.approx.f32  %f39576, %f39572;
	// end inline asm
	// begin inline asm
	fma.rn.f32 %f39578, %f39576, %f49156, %f39572;
	// end inline asm
	// begin inline asm
	sin.approx.f32  %f39582, %f39578;
	// end inline asm
	// begin inline asm
	fma.rn.f32 %f39584, %f39582, %f49156, %f39578;
	// end inline asm
	// begin inline asm
	sin.approx.f32  %f39588, %f39584;
	// end inline asm
	// begin inline asm
	fma.rn.f32 %f39590, %f39588, %f49156, %f39584;
	// end inline asm
	// begin inline asm
	sin.approx.f32  %f39594, %f39590;
	// end inline asm
	// begin inline asm
	fma.rn.f32 %f39596, %f39594, %f49156, %f39590;
	// end inline asm
	// begin inline asm
	sin.approx.f32  %f39600, %f39596;
	// end inline asm
	// begin inline asm
	fma.rn.f32 %f39602, %f39600, %f49156, %f39596;
	// end inline asm
	// begin inline asm
	sin.approx.f32  %f39606, %f39602;
	// end inline asm
	// begin inline asm
	fma.rn.f32 %f39608, %f39606, %f49156, %f39602;
	// end inline asm
	// begin inline asm
	sin.approx.f32  %f39612, %f39608;
	// end inline asm
	// begin inline asm
	fma.rn.f32 %f39614, %f39612, %f49156, %f39608;
	// end inline asm
	// begin inline asm
	sin.approx.f32  %f39618, %f39614;
	// end inline asm
	// begin inline asm
	fma.rn.f32 %f39620, %f39618, %f49156, %f39614;
	// end inline asm
	// begin inline asm
	sin.approx.f32  %f39624, %f39620;
	// end inline asm
	// begin inline asm
	fma.rn.f32 %f39626, %f39624, %f49156, %f39620;
	// end inline asm
	// begin inline asm
	sin.approx.f32  %f39630, %f39626;
	// end inline asm
	// begin inline asm
	fma.rn.f32 %f39632, %f39630, %f49156, %f39626;
	// end inline asm
	// begin inline asm
	sin.approx.f32  %f39636, %f39632;
	// end inline asm
	// begin inline asm
	fma.rn.f32 %f39638, %f39636, %f49156, %f39632;
	// end inline asm
	// begin inline asm
	sin.approx.f32  %f39642, %f39638;
	// end inline asm
	// begin inline asm
	fma.rn.f32 %f39644, %f39642, %f49156, %f39638;
	// end inline asm
	// begin inline asm
	sin.approx.f32  %f39648, %f39644;
	// end inline asm
	// begin inline asm
	fma.rn.f32 %f39650, %f39648, %f49156, %f39644;
	// end inline asm
	// begin inline asm
	sin.approx.f32  %f39654, %f39650;
	// end inline asm
	// begin inline asm
	fma.rn.f32 %f39656, %f39654, %f49156, %f39650;
	// end inline asm
	// begin inline asm
	sin.approx.f32  %f39660, %f39656;
	// end inline asm
	// begin inline asm
	fma.rn.f32 %f39662, %f39660, %f49156, %f39656;
	// end inline asm
	// begin inline asm
	sin.approx.f32  %f39666, %f39662;
	// end inline asm
	// begin inline asm
	fma.rn.f32 %f39668, %f39666, %f49156, %f39662;
	// end inline asm
	// begin inline asm
	sin.approx.f32  %f39672, %f39668;
	// end inline asm
	// begin inline asm
	fma.rn.f32 %f39674, %f39672, %f49156, %f39668;
	// end inline asm
	// begin inline asm
	sin.approx.f32  %f39678, %f39674;
	// end inline asm
	// begin inline asm
	fma.rn.f32 %f39680, %f39678, %f49156, %f39674;
	// end inline asm
	// begin inline asm
	sin.approx.f32  %f39684, %f39680;
	// end inline asm
	// begin inline asm
	fma.rn.f32 %f39686, %f39684, %f49156, %f39680;
	// end inline asm
	// begin inline asm
	sin.approx.f32  %f39690, %f39686;
	// end inline asm
	// begin inline asm
	fma.rn.f32 %f39692, %f39690, %f49156, %f39686;
	// end inline asm
	// begin inline asm
	sin.approx.f32  %f39696, %f39692;
	// end inline asm
	// begin inline asm
	fma.rn.f32 %f39698, %f39696, %f49156, %f39692;
	// end inline asm
	// begin inline asm
	sin.approx.f32  %f39702, %f39698;
	// end inline asm
	// begin inline asm
	fma.rn.f32 %f39704, %f39702, %f49156, %f39698;
	// end inline asm
	// begin inline asm
	sin.approx.f32  %f39708, %f39704;
	// end inline asm
	// begin inline asm
	fma.rn.f32 %f39710, %f39708, %f49156, %f39704;
	// end inline asm
	// begin inline asm
	sin.approx.f32  %f39714, %f39710;
	// end inline asm
	// begin inline asm
	fma.rn.f32 %f39716, %f39714, %f49156, %f39710;
	// end inline asm
	// begin inline asm
	sin.approx.f32  %f39720, %f39716;
	// end inline asm
	// begin inline asm
	fma.rn.f32 %f39722, %f39720, %f49156, %f39716;
	// end inline asm
	// begin inline asm
	sin.approx.f32  %f39726, %f39722;
	// end inline asm
	// begin inline asm
	fma.rn.f32 %f39728, %f39726, %f49156, %f39722;
	// end inline asm
	// begin inline asm
	sin.approx.f32  %f39732, %f39728;
	// end inline asm
	// begin inline asm
	fma.rn.f32 %f39734, %f39732, %f49156, %f39728;
	// end inline asm
	// begin inline asm
	sin.approx.f32  %f39738, %f39734;
	// end inline asm
	// begin inline asm
	fma.rn.f32 %f39740, %f39738, %f49156, %f39734;
	// end inline asm
	// begin inline asm
	sin.approx.f32  %f39744, %f39740;
	// end inline asm
	// begin inline asm
	fma.rn.f32 %f39746, %f39744, %f49156, %f39740;
	// end inline asm
	// begin inline asm
	sin.approx.f32  %f39750, %f39746;
	// end inline asm
	// begin inline asm
	fma.rn.f32 %f39752, %f39750, %f49156, %f39746;
	// end inline asm
	// begin inline asm
	sin.approx.f32  %f39756, %f39752;
	// end inline asm
	// begin inline asm
	fma.rn.f32 %f39758, %f39756, %f49156, %f39752;
	// end inline asm
	// begin inline asm
	sin.approx.f32  %f39762, %f39758;
	// end inline asm
	// begin inline asm
	fma.rn.f32 %f39764, %f39762, %f49156, %f39758;
	// end inline asm
	// begin inline asm
	sin.approx.f32  %f39768, %f39764;
	// end inline asm
	// begin inline asm
	fma.rn.f32 %f39770, %f39768, %f49156, %f39764;
	// end inline asm
	// begin inline asm
	sin.approx.f32  %f39774, %f39770;
	// end inline asm
	// begin inline asm
	fma.rn.f32 %f39776, %f39774, %f49156, %f39770;
	// end inline asm
	// begin inline asm
	sin.approx.f32  %f39780, %f39776;
	// end inline asm
	// begin inline asm
	fma.rn.f32 %f39782, %f39780, %f49156, %f39776;
	// end inline asm
	// begin inline asm
	sin.approx.f32  %f39786, %f39782;
	// end inline asm
	// begin inline asm
	fma.rn.f32 %f39788, %f39786, %f49156, %f39782;
	// end inline asm
	// begin inline asm
	sin.approx.f32  %f39792, %f39788;
	// end inline asm
	// begin inline asm
	fma.rn.f32 %f39794, %f39792, %f49156, %f39788;
	// end inline asm
	// begin inline asm
	sin.approx.f32  %f39798, %f39794;
	// end inline asm
	// begin inline asm
	fma.rn.f32 %f39800, %f39798, %f49156, %f39794;
	// end inline asm
	// begin inline asm
	sin.approx.f32  %f39804, %f39800;
	// end inline asm
	// begin inline asm
	fma.rn.f32 %f39806, %f39804, %f49156, %f39800;
	// end inline asm
	// begin inline asm
	sin.approx.f32  %f39810, %f39806;
	// end inline asm
	// begin inline asm
	fma.rn.f32 %f39812, %f39810, %f49156, %f39806;
	// end inline asm
	// begin inline asm
	sin.approx.f32  %f39816, %f39812;
	// end inline asm
	// begin inline asm
	fma.rn.f32 %f39818, %f39816, %f49156, %f39812;
	// end inline asm
	// begin inline asm
	sin.approx.f32  %f39822, %f39818;
	// end inline asm
	// begin inline asm
	fma.rn.f32 %f39824, %f39822, %f49156, %f39818;
	// end inline asm
	// begin inline asm
	sin.approx.f32  %f39828, %f39824;
	// end inline asm
	// begin inline asm
	fma.rn.f32 %f39830, %f39828, %f49156, %f39824;
	// end inline asm
	// begin inline asm
	sin.approx.f32  %f39834, %f39830;
	// end inline asm
	// begin inline asm
	fma.rn.f32 %f39836, %f39834, %f49156, %f39830;
	// end inline asm
	// begin inline asm
	sin.approx.f32  %f39840, %f39836;
	// end inline asm
	// begin inline asm
	fma.rn.f32 %f39842, %f39840, %f49156, %f39836;
	// end inline asm
	// begin inline asm
	sin.approx.f32  %f39846, %f39842;
	// end inline asm
	// begin inline asm
	fma.rn.f32 %f39848, %f39846, %f49156, %f39842;
	// end inline asm
	// begin inline asm
	sin.approx.f32  %f39852, %f39848;
	// end inline asm
	// begin inline asm
	fma.rn.f32 %f39854, %f39852, %f49156, %f39848;
	// end inline asm
	// begin inline asm
	sin.approx.f32  %f39858, %f39854;
	// end inline asm
	// begin inline asm
	fma.rn.f32 %f39860, %f39858, %f49156, %f39854;
	// end inline asm
	// begin inline asm
	sin.approx.f32  %f39864, %f39860;
	// end inline asm
	// begin inline asm
	fma.rn.f32 %f39866, %f39864, %f49156, %f39860;
	// end inline asm
	// begin inline asm
	sin.approx.f32  %f39870, %f39866;
	// end inline asm
	// begin inline asm
	fma.rn.f32 %f39872, %f39870, %f49156, %f39866;
	// end inline asm
	// begin inline asm
	sin.approx.f32  %f39876, %f39872;
	// end inline asm
	// begin inline asm
	fma.rn.f32 %f39878, %f39876, %f49156, %f39872;
	// end inline asm
	// begin inline asm
	sin.approx.f32  %f39882, %f39878;
	// end inline asm
	// begin inline asm
	fma.rn.f32 %f39884, %f39882, %f49156, %f39878;
	// end inline asm
	// begin inline asm
	sin.approx.f32  %f39888, %f39884;
	// end inline asm
	// begin inline asm
	fma.rn.f32 %f39890, %f39888, %f49156, %f39884;
	// end inline asm
	// begin inline asm
	sin.approx.f32  %f39894, %f39890;
	// end inline asm
	// begin inline asm
	fma.rn.f32 %f39896, %f39894, %f49156, %f39890;
	// end inline asm
	// begin inline asm
	sin.approx.f32  %f39900, %f39896;
	// end inline asm
	// begin inline asm
	fma.rn.f32 %f39902, %f39900, %f49156, %f39896;
	// end inline asm
	// begin inline asm
	sin.approx.f32  %f39906, %f39902;
	// end inline asm
	// begin inline asm
	fma.rn.f32 %f39908, %f39906, %f49156, %f39902;
	// end inline asm
	// begin inline asm
	sin.approx.f32  %f39912, %f39908;
	// end inline asm
	// begin inline asm
	fma.rn.f32 %f39914, %f39912, %f49156, %f39908;
	// end inline asm
	// begin inline asm
	sin.approx.f32  %f39918, %f39914;
	// end inline asm
	// begin inline asm
	fma.rn.f32 %f39920, %f39918, %f49156, %f39914;
	// end inline asm
	// begin inline asm
	sin.approx.f32  %f39924, %f39920;
	// end inline asm
	// begin inline asm
	fma.rn.f32 %f39926, %f39924, %f49156, %f39920;
	// end inline asm
	// begin inline asm
	sin.approx.f32  %f39930, %f39926;
	// end inline asm
	// begin inline asm
	fma.rn.f32 %f39932, %f39930, %f49156, %f39926;
	// end inline asm
	// begin inline asm
	sin.approx.f32  %f39936, %f39932;
	// end inline asm
	// begin inline asm
	fma.rn.f32 %f39938, %f39936, %f49156, %f39932;
	// end inline asm
	// begin inline asm
	sin.approx.f32  %f39942, %f39938;
	// end inline asm
	// begin inline asm
	fma.rn.f32 %f39944, %f39942, %f49156, %f39938;
	// end inline asm
	// begin inline asm
	sin.approx.f32  %f39948, %f39944;
	// end inline asm
	// begin inline asm
	fma.rn.f32 %f39950, %f39948, %f49156, %f39944;
	// end inline asm
	// begin inline asm
	sin.approx.f32  %f39954, %f39950;
	// end inline asm
	// begin inline asm
	fma.rn.f32 %f39956, %f39954, %f49156, %f39950;
	// end inline asm
	// begin inline asm
	sin.approx.f32  %f39960, %f39956;
	// end inline asm
	// begin inline asm
	fma.rn.f32 %f39962, %f39960, %f49156, %f39956;
	// end inline asm
	// begin inline asm
	sin.approx.f32  %f39966, %f39962;
	// end inline asm
	// begin inline asm
	fma.rn.f32 %f39968, %f39966, %f49156, %f39962;
	// end inline asm
	// begin inline asm
	sin.approx.f32  %f39972, %f39968;
	// end inline asm
	// begin inline asm
	fma.rn.f32 %f39974, %f39972, %f49156, %f39968;
	// end inline asm
	// begin inline asm
	sin.approx.f32  %f39978, %f39974;
	// end inline asm
	// begin inline asm
	fma.rn.f32 %f39980, %f39978, %f49156, %f39974;
	// end inline asm
	// begin inline asm
	sin.approx.f32  %f39984, %f39980;
	// end inline asm
	// begin inline asm
	fma.rn.f32 %f39986, %f39984, %f49156, %f39980;
	// end inline asm
	// begin inline asm
	sin.approx.f32  %f39990, %f39986;
	// end inline asm
	// begin inline asm
	fma.rn.f32 %f39992, %f39990, %f49156, %f39986;
	// end inline asm
	// begin inline asm
	sin.approx.f32  %f39996, %f39992;
	// end inline asm
	// begin inline asm
	fma.rn.f32 %f39998, %f39996, %f49156, %f39992;
	// end inline asm
	// begin inline asm
	sin.approx.f32  %f40002, %f39998;
	// end inline asm
	// begin inline asm
	fma.rn.f32 %f40004, %f40002, %f49156, %f39998;
	// end inline asm
	// begin inline asm
	sin.approx.f32  %f40008, %f40004;
	// end inline asm
	// begin inline asm
	fma.rn.f32 %f40010, %f40008, %f49156, %f40004;
	// end inline asm
	// begin inline asm
	sin.approx.f32  %f40014, %f40010;
	// end inline asm
	// begin inline asm
	fma.rn.f32 %f40016, %f40014, %f49156, %f40010;
	// end inline asm
	// begin inline asm
	sin.approx.f32  %f40020, %f40016;
	// end inline asm
	// begin inline asm
	fma.rn.f32 %f40022, %f40020, %f49156, %f40016;
	// end inline asm
	// begin inline asm
	sin.approx.f32  %f40026, %f40022;
	// end inline asm
	// begin inline asm
	fma.rn.f32 %f40028, %f40026, %f49156, %f40022;
	// end inline asm
	// begin inline asm
	sin.approx.f32  %f40032, %f40028;
	// end inline asm
	// begin inline asm
	fma.rn.f32 %f40034, %f40032, %f49156, %f40028;
	// end inline asm
	// begin inline asm
	sin.approx.f32  %f40038, %f40034;
	// end inline asm
	// begin inline asm
	fma.rn.f32 %f40040, %f40038, %f49156, %f40034;
	// end inline asm
	// begin inline asm
	sin.approx.f32  %f40044, %f40040;
	// end inline asm
	// begin inline asm
	fma.rn.f32 %f40046, %f40044, %f49156, %f40040;
	// end inline asm
	// begin inline asm
	sin.approx.f32  %f40050, %f40046;
	// end inline asm
	// begin inline asm
	fma.rn.f32 %f40052, %f40050, %f49156, %f40046;
	// end inline asm
	// begin inline asm
	sin.approx.f32  %f40056, %f40052;
	// end inline asm
	// begin inline asm
	fma.rn.f32 %f40058, %f40056, %f49156, %f40052;
	// end inline asm
	// begin inline asm
	sin.approx.f32  %f40062, %f40058;
	// end inline asm
	// begin inline asm
	fma.rn.f32 %f40064, %f40062, %f49156, %f40058;
	// end inline asm
	// begin inline asm
	sin.approx.f32  %f40068, %f40064;
	// end inline asm
	// begin inline asm
	fma.rn.f32 %f40070, %f40068, %f49156, %f40064;
	// end inline asm
	// begin inline asm
	sin.approx.f32  %f40074, %f40070;
	// end inline asm
	// begin inline asm
	fma.rn.f32 %f40076, %f40074, %f49156, %f40070;
	// end inline asm
	// begin inline asm
	sin.approx.f32  %f40080, %f40076;
	// end inline asm
	// begin inline asm
	fma.rn.f32 %f40082, %f40080, %f49156, %f40076;
	// end inline asm
	// begin inline asm
	sin.approx.f32  %f40086, %f40082;
	// end inline asm
	// begin inline asm
	fma.rn.f32 %f40088, %f40086, %f49156, %f40082;
	// end inline asm
	// begin inline asm
	sin.approx.f32  %f40092, %f40088;
	// end inline asm
	// begin inline asm
	fma.rn.f32 %f40094, %f40092, %f49156, %f40088;
	// end inline asm
	// begin inline asm
	sin.approx.f32  %f40098, %f40094;
	// end inline asm
	// begin inline asm
	fma.rn.f32 %f40100, %f40098, %f49156, %f40094;
	// end inline asm
	// begin inline asm
	sin.approx.f32  %f40104, %f40100;
	// end inline asm
	// begin inline asm
	fma.rn.f32 %f40106, %f40104, %f49156, %f40100;
	// end inline asm
	// begin inline asm
	sin.approx.f32  %f40110, %f40106;
	// end inline asm
	// begin inline asm
	fma.rn.f32 %f40112, %f40110, %f49156, %f40106;
	// end inline asm
	// begin inline asm
	sin.approx.f32  %f40116, %f40112;
	// end inline asm
	// begin inline asm
	fma.rn.f32 %f40118, %f40116, %f49156, %f40112;
	// end inline asm
	// begin inline asm
	sin.approx.f32  %f40122, %f40118;
	// end inline asm
	// begin inline asm
	fma.rn.f32 %f40124, %f40122, %f49156, %f40118;
	// end inline asm
	// begin inline asm
	sin.approx.f32  %f40128, %f40124;
	// end inline asm
	// begin inline asm
	fma.rn.f32 %f40130, %f40128, %f49156, %f40124;
	// end inline asm
	// begin inline asm
	sin.approx.f32  %f40134, %f40130;
	// end inline asm
	// begin inline asm
	fma.rn.f32 %f40136, %f40134, %f49156, %f40130;
	// end inline asm
	// begin inline asm
	sin.approx.f32  %f40140, %f40136;
	// end inline asm
	// begin inline asm
	fma.rn.f32 %f40142, %f40140, %f49156, %f40136;
	// end inline asm
	// begin inline asm
	sin.approx.f32  %f40146, %f40142;
	// end inline asm
	// begin inline asm
	fma.rn.f32 %f40148, %f40146, %f49156, %f40142;
	// end inline asm
	// begin inline asm
	sin.approx.f32  %f40152, %f40148;
	// end inline asm
	// begin inline asm
	fma.rn.f32 %f40154, %f40152, %f49156, %f40148;
	// end inline asm
	// begin inline asm
	sin.approx.f32  %f40158, %f40154;
	// end inline asm
	// begin inline asm
	fma.rn.f32 %f40160, %f40158, %f49156, %f40154;
	// end inline asm
	// begin inline asm
	sin.approx.f32  %f40164, %f40160;
	// end inline asm
	// begin inline asm
	fma.rn.f32 %f40166, %f40164, %f49156, %f40160;
	// end inline asm
	// begin inline asm
	sin.approx.f32  %f40170, %f40166;
	// end inline asm
	// begin inline asm
	fma.rn.f32 %f40172, %f40170, %f49156, %f40166;
	// end inline asm
	// begin inline asm
	sin.approx.f32  %f40176, %f40172;
	// end inline asm
	// begin inline asm
	fma.rn.f32 %f40178, %f40176, %f49156, %f40172;
	// end inline asm
	// begin inline asm
	sin.approx.f32  %f40182, %f40178;
	// end inline asm
	// begin inline asm
	fma.rn.f32 %f40184, %f40182, %f49156, %f40178;
	// end inline asm
	// begin inline asm
	sin.approx.f32  %f40188, %f40184;
	// end inline asm
	// begin inline asm
	fma.rn.f32 %f40190, %f40188, %f49156, %f40184;
	// end inline asm
	// begin inline asm
	sin.approx.f32  %f40194, %f40190;
	// end inline asm
	// begin inline asm
	fma.rn.f32 %f40196, %f40194, %f49156, %f40190;
	// end inline asm
	// begin inline asm
	sin.approx.f32  %f40200, %f40196;
	// end inline asm
	// begin inline asm
	fma.rn.f32 %f40202, %f40200, %f49156, %f40196;
	// end inline asm
	// begin inline asm
	sin.approx.f32  %f40206, %f40202;
	// end inline asm
	// begin inline asm
	fma.rn.f32 %f40208, %f40206, %f49156, %f40202;
	// end inline asm
	// begin inline asm
	sin.approx.f32  %f40212, %f40208;
	// end inline asm
	// begin inline asm
	fma.rn.f32 %f40214, %f40212, %f49156, %f40208;
	// end inline asm
	// begin inline asm
	sin.approx.f32  %f40218, %f40214;
	// end inline asm
	// begin inline asm
	fma.rn.f32 %f40220, %f40218, %f49156, %f40214;
	// end inline asm
	// begin inline asm
	sin.approx.f32  %f40224, %f40220;
	// end inline asm
	// begin inline asm
	fma.rn.f32 %f40226, %f40224, %f49156, %f40220;
	// end inline asm
	// begin inline asm
	sin.approx.f32  %f40230, %f40226;
	// end inline asm
	// begin inline asm
	fma.rn.f32 %f40232, %f40230, %f49156, %f40226;
	// end inline asm
	// begin inline asm
	sin.approx.f32  %f40236, %f40232;
	// end inline asm
	// begin inline asm
	fma.rn.f32 %f40238, %f40236, %f49156, %f40232;
	// end inline asm
	// begin inline asm
	sin.approx.f32  %f40242, %f40238;
	// end inline asm
	// begin inline asm
	fma.rn.f32 %f40244, %f40242, %f49156, %f40238;
	// end inline asm
	// begin inline asm
	sin.approx.f32  %f40248, %f40244;
	// end inline asm
	// begin inline asm
	fma.rn.f32 %f40250, %f40248, %f49156, %f40244;
	// end inline asm
	// begin inline asm
	sin.approx.f32  %f40254, %f40250;
	// end inline asm
	// begin inline asm
	fma.rn.f32 %f40256, %f40254, %f49156, %f40250;
	// end inline asm
	// begin inline asm
	sin.approx.f32  %f40260, %f40256;
	// end inline asm
	// begin inline asm
	fma.rn.f32 %f40262, %f40260, %f49156, %f40256;
	// end inline asm
	// begin inline asm
	sin.approx.f32  %f40266, %f40262;
	// end inline asm
	// begin inline asm
	fma.rn.f32 %f40268, %f40266, %f49156, %f40262;
	// end inline asm
	// begin inline asm
	sin.approx.f32  %f40272, %f40268;
	// end inline asm
	// begin inline asm
	fma.rn.f32 %f40274, %f40272, %f49156, %f40268;
	// end inline asm
	// begin inline asm
	sin.approx.f32  %f40278, %f40274;
	// end inline asm
	// begin inline asm
	fma.rn.f32 %f40280, %f40278, %f49156, %f40274;
	// end inline asm
	// begin inline asm
	sin.approx.f32  %f40284, %f40280;
	// end inline asm
	// begin inline asm
	fma.rn.f32 %f40286, %f40284, %f49156, %f40280;
	// end inline asm
	// begin inline asm
	sin.approx.f32  %f40290, %f40286;
	// end inline asm
	// begin inline asm
	fma.rn.f32 %f40292, %f40290, %f49156, %f40286;
	// end inline asm
	// begin inline asm
	sin.approx.f32  %f40296, %f40292;
	// end inline asm
	// begin inline asm
	fma.rn.f32 %f40298, %f40296, %f49156, %f40292;
	// end inline asm
	// begin inline asm
	sin.approx.f32  %f40302, %f40298;
	// end inline asm
	// begin inline asm
	fma.rn.f32 %f40304, %f40302, %f49156, %f40298;
	// end inline asm
	// begin inline asm
	sin.approx.f32  %f40308, %f40304;
	// end inline asm
	// begin inline asm
	fma.rn.f32 %f40310, %f40308, %f49156, %f40304;
	// end inline asm
	// begin inline asm
	sin.approx.f32  %f40314, %f40310;
	// end inline asm
	// begin inline asm
	fma.rn.f32 %f40316, %f40314, %f49156, %f40310;
	// end inline asm
	// begin inline asm
	sin.approx.f32  %f40320, %f40316;
	// end inline asm
	// begin inline asm
	fma.rn.f32 %f40322, %f40320, %f49156, %f40316;
	// end inline asm
	// begin inline asm
	sin.approx.f32  %f40326, %f40322;
	// end inline asm
	// begin inline asm
	fma.rn.f32 %f40328, %f40326, %f49156, %f40322;
	// end inline asm
	// begin inline asm
	sin.approx.f32  %f40332, %f40328;
	// end inline asm
	// begin inline asm
	fma.rn.f32 %f40334, %f40332, %f49156, %f40328;
	// end inline asm
	// begin inline asm
	sin.approx.f32  %f40338, %f40334;
	// end inline asm
	// begin inline asm
	fma.rn.f32 %f40340, %f40338, %f49156, %f40334;
	// end inline asm
	// begin inline asm
	sin.approx.f32  %f40344, %f40340;
	// end inline asm
	// begin inline asm
	fma.rn.f32 %f40346, %f40344, %f49156, %f40340;
	// end inline asm
	// begin inline asm
	sin.approx.f32  %f40350, %f40346;
	// end inline asm
	// begin inline asm
	fma.rn.f32 %f40352, %f40350, %f49156, %f40346;
	// end inline asm
	// begin inline asm
	sin.approx.f32  %f40356, %f40352;
	// end inline asm
	// begin inline asm
	fma.rn.f32 %f40358, %f40356, %f49156, %f40352;
	// end inline asm
	// begin inline asm
	sin.approx.f32  %f40362, %f40358;
	// end inline asm
	// begin inline asm
	fma.rn.f32 %f40364, %f40362, %f49156, %f40358;
	// end inline asm
	// begin inline asm
	sin.approx.f32  %f40368, %f40364;
	// end inline asm
	// begin inline asm
	fma.rn.f32 %f40370, %f40368, %f49156, %f40364;
	// end inline asm
	// begin inline asm
	sin.approx.f32  %f40374, %f40370;
	// end inline asm
	// begin inline asm
	fma.rn.f32 %f40376, %f40374, %f49156, %f40370;
	// end inline asm
	// begin inline asm
	sin.approx.f32  %f40380, %f40376;
	// end inline asm
	// begin inline asm
	fma.rn.f32 %f40382, %f40380, %f49156, %f40376;
	// end inline asm
	// begin inline asm
	sin.approx.f32  %f40386, %f40382;
	// end inline asm
	// begin inline asm
	fma.rn.f32 %f40388, %f40386, %f49156, %f40382;
	// end inline asm
	// begin inline asm
	sin.approx.f32  %f40392, %f40388;
	// end inline asm
	// begin inline asm
	fma.rn.f32 %f40394, %f40392, %f49156, %f40388;
	// end inline asm
	// begin inline asm
	sin.approx.f32  %f40398, %f40394;
	// end inline asm
	// begin inline asm
	fma.rn.f32 %f40400, %f40398, %f49156, %f40394;
	// end inline asm
	// begin inline asm
	sin.approx.f32  %f40404, %f40400;
	// end inline asm
	// begin inline asm
	fma.rn.f32 %f40406, %f40404, %f49156, %f40400;
	// end inline asm
	// begin inline asm
	sin.approx.f32  %f40410, %f40406;
	// end inline asm
	// begin inline asm
	fma.rn.f32 %f40412, %f40410, %f49156, %f40406;
	// end inline asm
	// begin inline asm
	sin.approx.f32  %f40416, %f40412;
	// end inline asm
	// begin inline asm
	fma.rn.f32 %f40418, %f40416, %f49156, %f40412;
	// end inline asm
	// begin inline asm
	sin.approx.f32  %f40422, %f40418;
	// end inline asm
	// begin inline asm
	fma.rn.f32 %f40424, %f40422, %f49156, %f40418;
	// end inline asm
	// begin inline asm
	sin.approx.f32  %f40428, %f40424;
	// end inline asm
	// begin inline asm
	fma.rn.f32 %f40430, %f40428, %f49156, %f40424;
	// end inline asm
	// begin inline asm
	sin.approx.f32  %f40434, %f40430;
	// end inline asm
	// begin inline asm
	fma.rn.f32 %f40436, %f40434, %f49156, %f40430;
	// end inline asm
	// begin inline asm
	sin.approx.f32  %f40440, %f40436;
	// end inline asm
	// begin inline asm
	fma.rn.f32 %f40442, %f40440, %f49156, %f40436;
	// end inline asm
	// begin inline asm
	sin.approx.f32  %f40446, %f40442;
	// end inline asm
	// begin inline asm
	fma.rn.f32 %f40448, %f40446, %f49156, %f40442;
	// end inline asm
	// begin inline asm
	sin.approx.f32  %f40452, %f40448;
	// end inline asm
	// begin inline asm
	fma.rn.f32 %f40454, %f40452, %f49156, %f40448;
	// end inline asm
	// begin inline asm
	sin.approx.f32  %f40458, %f40454;
	// end inline asm
	// begin inline asm
	fma.rn.f32 %f40460, %f40458, %f49156, %f40454;
	// end inline asm
	// begin inline asm
	sin.approx.f32  %f40464, %f40460;
	// end inline asm
	// begin inline asm
	fma.rn.f32 %f40466, %f40464, %f49156, %f40460;
	// end inline asm
	// begin inline asm
	sin.approx.f32  %f40470, %f40466;
	// end inline asm
	// begin inline asm
	fma.rn.f32 %f40472, %f40470, %f49156, %f40466;
	// end inline asm
	// begin inline asm
	sin.approx.f32  %f40476, %f40472;
	// end inline asm
	// begin inline asm
	fma.rn.f32 %f40478, %f40476, %f49156, %f40472;
	// end inline asm
	// begin inline asm
	sin.approx.f32  %f40482, %f40478;
	// end inline asm
	// begin inline asm
	fma.rn.f32 %f40484, %f40482, %f49156, %f40478;
	// end inline asm
	// begin inline asm
	sin.approx.f32  %f40488, %f40484;
	// end inline asm
	// begin inline asm
	fma.rn.f32 %f40490, %f40488, %f49156, %f40484;
	// end inline asm
	// begin inline asm
	sin.approx.f32  %f40494, %f40490;
	// end inline asm
	// begin inline asm
	fma.rn.f32 %f40496, %f40494, %f49156, %f40490;
	// end inline asm
	// begin inline asm
	sin.approx.f32  %f40500, %f40496;
	// end inline asm
	// begin inline asm
	fma.rn.f32 %f40502, %f40500, %f49156, %f40496;
	// end inline asm
	// begin inline asm
	sin.approx.f32  %f40506, %f40502;
	// end inline asm
	// begin inline asm
	fma.rn.f32 %f40508, %f40506, %f49156, %f40502;
	// end inline asm
	// begin inline asm
	sin.approx.f32  %f40512, %f40508;
	// end inline asm
	// begin inline asm
	fma.rn.f32 %f40514, %f40512, %f49156, %f40508;
	// end inline asm
	// begin inline asm
	sin.approx.f32  %f40518, %f40514;
	// end inline asm
	// begin inline asm
	fma.rn.f32 %f40520, %f40518, %f49156, %f40514;
	// end inline asm
	// begin inline asm
	sin.approx.f32  %f40524, %f40520;
	// end inline asm
	// begin inline asm
	fma.rn.f32 %f40526, %f40524, %f49156, %f40520;
	// end inline asm
	// begin inline asm
	sin.approx.f32  %f40530, %f40526;
	// end inline asm
	// begin inline asm
	fma.rn.f32 %f40532, %f40530, %f49156, %f40526;
	// end inline asm
	// begin inline asm
	sin.approx.f32  %f40536, %f40532;
	// end inline asm
	// begin inline asm
	fma.rn.f32 %f40538, %f40536, %f49156, %f40532;
	// end inline asm
	// begin inline asm
	sin.approx.f32  %f40542, %f40538;
	// end inline asm
	// begin inline asm
	fma.rn.f32 %f40544, %f40542, %f49156, %f40538;
	// end inline asm
	// begin inline asm
	sin.approx.f32  %f40548, %f40544;
	// end inline asm
	// begin inline asm
	fma.rn.f32 %f40550, %f40548, %f49156, %f40544;
	// end inline asm
	// begin inline asm
	sin.approx.f32  %f40554, %f40550;
	// end inline asm
	// begin inline asm
	fma.rn.f32 %f40556, %f40554, %f49156, %f40550;
	// end inline asm
	// begin inline asm
	sin.approx.f32  %f40560, %f40556;
	// end inline asm
	// begin inline asm
	fma.rn.f32 %f40562, %f40560, %f49156, %f40556;
	// end inline asm
	// begin inline asm
	sin.approx.f32  %f40566, %f40562;
	// end inline asm
	// begin inline asm
	fma.rn.f32 %f40568, %f40566, %f49156, %f40562;
	// end inline asm
	// begin inline asm
	sin.approx.f32  %f40572, %f40568;
	// end inline asm
	// begin inline asm
	fma.rn.f32 %f40574, %f40572, %f49156, %f40568;
	// end inline asm
	// begin inline asm
	sin.approx.f32  %f40578, %f40574;
	// end inline asm
	// begin inline asm
	fma.rn.f32 %f40580, %f40578, %f49156, %f40574;
	// end inline asm
	// begin inline asm
	sin.approx.f32  %f40584, %f40580;
	// end inline asm
	// begin inline asm
	fma.rn.f32 %f40586, %f40584, %f49156, %f40580;
	// end inline asm
	// begin inline asm
	sin.approx.f32  %f40590, %f40586;
	// end inline asm
	// begin inline asm
	fma.rn.f32 %f40592, %f40590, %f49156, %f40586;
	// end inline asm
	// begin inline asm
	sin.approx.f32  %f40596, %f40592;
	// end inline asm
	// begin inline asm
	fma.rn.f32 %f40598, %f40596, %f49156, %f40592;
	// end inline asm
	// begin inline asm
	sin.approx.f32  %f40602, %f40598;
	// end inline asm
	// begin inline asm
	fma.rn.f32 %f40604, %f40602, %f49156, %f40598;
	// end inline asm
	// begin inline asm
	sin.approx.f32  %f40608, %f40604;
	// end inline asm
	// begin inline asm
	fma.rn.f32 %f40610, %f40608, %f49156, %f40604;
	// end inline asm
	// begin inline asm
	sin.approx.f32  %f40614, %f40610;
	// end inline asm
	// begin inline asm
	fma.rn.f32 %f40616, %f40614, %f49156, %f40610;
	// end inline asm
	// begin inline asm
	sin.approx.f32  %f40620, %f40616;
	// end inline asm
	// begin inline asm
	fma.rn.f32 %f40622, %f40620, %f49156, %f40616;
	// end inline asm
	// begin inline asm
	sin.approx.f32  %f40626, %f40622;
	// end inline asm
	// begin inline asm
	fma.rn.f32 %f40628, %f40626, %f49156, %f40622;
	// end inline asm
	// begin inline asm
	sin.approx.f32  %f40632, %f40628;
	// end inline asm
	// begin inline asm
	fma.rn.f32 %f40634, %f40632, %f49156, %f40628;
	// end inline asm
	// begin inline asm
	sin.approx.f32  %f40638, %f40634;
	// end inline asm
	// begin inline asm
	fma.rn.f32 %f40640, %f40638, %f49156, %f40634;
	// end inline asm
	// begin inline asm
	sin.approx.f32  %f40644, %f40640;
	// end inline asm
	// begin inline asm
	fma.rn.f32 %f40646, %f40644, %f49156, %f40640;
	// end inline asm
	// begin inline asm
	sin.approx.f32  %f40650, %f40646;
	// end inline asm
	// begin inline asm
	fma.rn.f32 %f40652, %f40650, %f49156, %f40646;
	// end inline asm
	// begin inline asm
	sin.approx.f32  %f40656, %f40652;
	// end inline asm
	// begin inline asm
	fma.rn.f32 %f40658, %f40656, %f49156, %f40652;
	// end inline asm
	// begin inline asm
	sin.approx.f32  %f40662, %f40658;
	// end inline asm
	// begin inline asm
	fma.rn.f32 %f40664, %f40662, %f49156, %f40658;
	// end inline asm
	// begin inline asm
	sin.approx.f32  %f40668, %f40664;
	// end inline asm
	// begin inline asm
	fma.rn.f32 %f40670, %f40668, %f49156, %f40664;
	// end inline asm
	// begin inline asm
	sin.approx.f32  %f40674, %f40670;
	// end inline asm
	// begin inline asm
	fma.rn.f32 %f40676, %f40674, %f49156, %f40670;
	// end inline asm
	// begin inline asm
	sin.approx.f32  %f40680, %f40676;
	// end inline asm
	// begin inline asm
	fma.rn.f32 %f40682, %f40680, %f49156, %f40676;
	// end inline asm
	// begin inline asm
	sin.approx.f32  %f40686, %f40682;
	// end inline asm
	// begin inline asm
	fma.rn.f32 %f40688, %f40686, %f49156, %f40682;
	// end inline asm
	// begin inline asm
	sin.approx.f32  %f40692, %f40688;
	// end inline asm
	// begin inline asm
	fma.rn.f32 %f40694, %f40692, %f49156, %f40688;
	// end inline asm
	// begin inline asm
	sin.approx.f32  %f40698, %f40694;
	// end inline asm
	// begin inline asm
	fma.rn.f32 %f40700, %f40698, %f49156, %f40694;
	// end inline asm
	// begin inline asm
	sin.approx.f32  %f40704, %f40700;
	// end inline asm
	// begin inline asm
	fma.rn.f32 %f40706, %f40704, %f49156, %f40700;
	// end inline asm
	// begin inline asm
	sin.approx.f32  %f40710, %f40706;
	// end inline asm
	// begin inline asm
	fma.rn.f32 %f40712, %f40710, %f49156, %f40706;
	// end inline asm
	// begin inline asm
	sin.approx.f32  %f40716, %f40712;
	// end inline asm
	// begin inline asm
	fma.rn.f32 %f40718, %f40716, %f49156, %f40712;
	// end inline asm
	// begin inline asm
	sin.approx.f32  %f40722, %f40718;
	// end inline asm
	// begin inline asm
	fma.rn.f32 %f40724, %f40722, %f49156, %f40718;
	// end inline asm
	// begin inline asm
	sin.approx.f32  %f40728, %f40724;
	// end inline asm
	// begin inline asm
	fma.rn.f32 %f40730, %f40728, %f49156, %f40724;
	// end inline asm
	// begin inline asm
	sin.approx.f32  %f40734, %f40730;
	// end inline asm
	// begin inline asm
	fma.rn.f32 %f40736, %f40734, %f49156, %f40730;
	// end inline asm
	// begin inline asm
	sin.approx.f32  %f40740, %f40736;
	// end inline asm
	// begin inline asm
	fma.rn.f32 %f40742, %f40740, %f49156, %f40736;
	// end inline asm
	// begin inline asm
	sin.approx.f32  %f40746, %f40742;
	// end inline asm
	// begin inline asm
	fma.rn.f32 %f40748, %f40746, %f49156, %f40742;
	// end inline asm
	// begin inline asm
	sin.approx.f32  %f40752, %f40748;
	// end inline asm
	// begin inline asm
	fma.rn.f32 %f40754, %f40752, %f49156, %f40748;
	// end inline asm
	// begin inline asm
	sin.approx.f32  %f40758, %f40754;
	// end inline asm
	// begin inline asm
	fma.rn.f32 %f40760, %f40758, %f49156, %f40754;
	// end inline asm
	// begin inline asm
	sin.approx.f32  %f40764, %f40760;
	// end inline asm
	// begin inline asm
	fma.rn.f32 %f40766, %f40764, %f49156, %f40760;
	// end inline asm
	// begin inline asm
	sin.approx.f32  %f40770, %f40766;
	// end inline asm
	// begin inline asm
	fma.rn.f32 %f40772, %f40770, %f49156, %f40766;
	// end inline asm
	// begin inline asm
	sin.approx.f32  %f40776, %f40772;
	// end inline asm
	// begin inline asm
	fma.rn.f32 %f40778, %f40776, %f49156, %f40772;
	// end inline asm
	// begin inline asm
	sin.approx.f32  %f40782, %f40778;
	// end inline asm
	// begin inline asm
	fma.rn.f32 %f40784, %f40782, %f49156, %f40778;
	// end inline asm
	// begin inline asm
	sin.approx.f32  %f40788, %f40784;
	// end inline asm
	// begin inline asm
	fma.rn.f32 %f40790, %f40788, %f49156, %f40784;
	// end inline asm
	// begin inline asm
	sin.approx.f32  %f40794, %f40790;
	// end inline asm
	// begin inline asm
	fma.rn.f32 %f40796, %f40794, %f49156, %f40790;
	// end inline asm
	// begin inline asm
	sin.approx.f32  %f40800, %f40796;
	// end inline asm
	// begin inline asm
	fma.rn.f32 %f40802, %f40800, %f49156, %f40796;
	// end inline asm
	// begin inline asm
	sin.approx.f32  %f40806, %f40802;
	// end inline asm
	// begin inline asm
	fma.rn.f32 %f40808, %f40806, %f49156, %f40802;
	// end inline asm
	// begin inline asm
	sin.approx.f32  %f40812, %f40808;
	// end inline asm
	// begin inline asm
	fma.rn.f32 %f40814, %f40812, %f49156, %f40808;
	// end inline asm
	// begin inline asm
	sin.approx.f32  %f40818, %f40814;
	// end inline asm
	// begin inline asm
	fma.rn.f32 %f40820, %f40818, %f49156, %f40814;
	// end inline asm
	// begin inline asm
	sin.approx.f32  %f40824, %f40820;
	// end inline asm
	// begin inline asm
	fma.rn.f32 %f40826, %f40824, %f49156, %f40820;
	// end inline asm
	// begin inline asm
	sin.approx.f32  %f40830, %f40826;
	// end inline asm
	// begin inline asm
	fma.rn.f32 %f40832, %f40830, %f49156, %f40826;
	// end inline asm
	// begin inline asm
	sin.approx.f32  %f40836, %f40832;
	// end inline asm
	// begin inline asm
	fma.rn.f32 %f40838, %f40836, %f49156, %f40832;
	// end inline asm
	// begin inline asm
	sin.approx.f32  %f40842, %f40838;
	// end inline asm
	// begin inline asm
	fma.rn.f32 %f40844, %f40842, %f49156, %f40838;
	// end inline asm
	// begin inline asm
	sin.approx.f32  %f40848, %f40844;
	// end inline asm
	// begin inline asm
	fma.rn.f32 %f40850, %f40848, %f49156, %f40844;
	// end inline asm
	// begin inline asm
	sin.approx.f32  %f40854, %f40850;
	// end inline asm
	// begin inline asm
	fma.rn.f32 %f40856, %f40854, %f49156, %f40850;
	// end inline asm
	// begin inline asm
	sin.approx.f32  %f40860, %f40856;
	// end inline asm
	// begin inline asm
	fma.rn.f32 %f40862, %f40860, %f49156, %f40856;
	// end inline asm
	// begin inline asm
	sin.approx.f32  %f40866, %f40862;
	// end inline asm
	// begin inline asm
	fma.rn.f32 %f40868, %f40866, %f49156, %f40862;
	// end inline asm
	// begin inline asm
	sin.approx.f32  %f40872, %f40868;
	// end inline asm
	// begin inline asm
	fma.rn.f32 %f40874, %f40872, %f49156, %f40868;
	// end inline asm
	// begin inline asm
	sin.approx.f32  %f40878, %f40874;
	// end inline asm
	// begin inline asm
	fma.rn.f32 %f40880, %f40878, %f49156, %f40874;
	// end inline asm
	// begin inline asm
	sin.approx.f32  %f40884, %f40880;
	// end inline asm
	// begin inline asm
	fma.rn.f32 %f40886, %f40884, %f49156, %f40880;
	// end inline asm
	// begin inline asm
	sin.approx.f32  %f40890, %f40886;
	// end inline asm
	// begin inline asm
	fma.rn.f32 %f40892, %f40890, %f49156, %f40886;
	// end inline asm
	// begin inline asm
	sin.approx.f32  %f40896, %f40892;
	// end inline asm
	// begin inline asm
	fma.rn.f32 %f40898, %f40896, %f49156, %f40892;
	// end inline asm
	// begin inline asm
	sin.approx.f32  %f40902, %f40898;
	// end inline asm
	// begin inline asm
	fma.rn.f32 %f40904, %f40902, %f49156, %f40898;
	// end inline asm
	// begin inline asm
	sin.approx.f32  %f40908, %f40904;
	// end inline asm
	// begin inline asm
	fma.rn.f32 %f40910, %f40908, %f49156, %f40904;
	// end inline asm
	// begin inline asm
	sin.approx.f32  %f40914, %f40910;
	// end inline asm
	// begin inline asm
	fma.rn.f32 %f40916, %f40914, %f49156, %f40910;
	// end inline asm
	// begin inline asm
	sin.approx.f32  %f40920, %f40916;
	// end inline asm
	// begin inline asm
	fma.rn.f32 %f40922, %f40920, %f49156, %f40916;
	// end inline asm
	// begin inline asm
	sin.approx.f32  %f40926, %f40922;
	// end inline asm
	// begin inline asm
	fma.rn.f32 %f40928, %f40926, %f49156, %f40922;
	// end inline asm
	// begin inline asm
	sin.approx.f32  %f40932, %f40928;
	// end inline asm
	// begin inline asm
	fma.rn.f32 %f40934, %f40932, %f49156, %f40928;
	// end inline asm
	// begin inline asm
	sin.approx.f32  %f40938, %f40934;
	// end inline asm
	// begin inline asm
	fma.rn.f32 %f40940, %f40938, %f49156, %f40934;
	// end inline asm
	// begin inline asm
	sin.approx.f32  %f40944, %f40940;
	// end inline asm
	// begin inline asm
	fma.rn.f32 %f40946, %f40944, %f49156, %f40940;
	// end inline asm
	// begin inline asm
	sin.approx.f32  %f40950, %f40946;
	// end inline asm
	// begin inline asm
	fma.rn.f32 %f40952, %f40950, %f49156, %f40946;
	// end inline asm
	// begin inline asm
	sin.approx.f32  %f40956, %f40952;
	// end inline asm
	// begin inline asm
	fma.rn.f32 %f40958, %f40956, %f49156, %f40952;
	// end inline asm
	// begin inline asm
	sin.approx.f32  %f40962, %f40958;
	// end inline asm
	// begin inline asm
	fma.rn.f32 %f40964, %f40962, %f49156, %f40958;
	// end inline asm
	// begin inline asm
	sin.approx.f32  %f40968, %f40964;
	// end inline asm
	// begin inline asm
	fma.rn.f32 %f40970, %f40968, %f49156, %f40964;
	// end inline asm
	// begin inline asm
	sin.approx.f32  %f40974, %f40970;
	// end inline asm
	// begin inline asm
	fma.rn.f32 %f40976, %f40974, %f49156, %f40970;
	// end inline asm
	// begin inline asm
	sin.approx.f32  %f40980, %f40976;
	// end inline asm
	// begin inline asm
	fma.rn.f32 %f40982, %f40980, %f49156, %f40976;
	// end inline asm
	// begin inline asm
	sin.approx.f32  %f40986, %f40982;
	// end inline asm
	// begin inline asm
	fma.rn.f32 %f40988, %f40986, %f49156, %f40982;
	// end inline asm
	// begin inline asm
	sin.approx.f32  %f40992, %f40988;
	// end inline asm
	// begin inline asm
	fma.rn.f32 %f40994, %f40992, %f49156, %f40988;
	// end inline asm
	// begin inline asm
	sin.approx.f32  %f40998, %f40994;
	// end inline asm
	// begin inline asm
	fma.rn.f32 %f41000, %f40998, %f49156, %f40994;
	// end inline asm
	// begin inline asm
	sin.approx.f32  %f41004, %f41000;
	// end inline asm
	// begin inline asm
	fma.rn.f32 %f41006, %f41004, %f49156, %f41000;
	// end inline asm
	// begin inline asm
	sin.approx.f32  %f41010, %f41006;
	// end inline asm
	// begin inline asm
	fma.rn.f32 %f41012, %f41010, %f49156, %f41006;
	// end inline asm
	// begin inline asm
	sin.approx.f32  %f41016, %f41012;
	// end inline asm
	// begin inline asm
	fma.rn.f32 %f41018, %f41016, %f49156, %f41012;
	// end inline asm
	// begin inline asm
	sin.approx.f32  %f41022, %f41018;
	// end inline asm
	// begin inline asm
	fma.rn.f32 %f41024, %f41022, %f49156, %f41018;
	// end inline asm
	// begin inline asm
	sin.approx.f32  %f41028, %f41024;
	// end inline asm
	// begin inline asm
	fma.rn.f32 %f41030, %f41028, %f49156, %f41024;
	// end inline asm
	// begin inline asm
	sin.approx.f32  %f41034, %f41030;
	// end inline asm
	// begin inline asm
	fma.rn.f32 %f41036, %f41034, %f49156, %f41030;
	// end inline asm
	// begin inline asm
	sin.approx.f32  %f41040, %f41036;
	// end inline asm
	// begin inline asm
	fma.rn.f32 %f41042, %f41040, %f49156, %f41036;
	// end inline asm
	// begin inline asm
	sin.approx.f32  %f41046, %f41042;
	// end inline asm
	// begin inline asm
	fma.rn.f32 %f41048, %f41046, %f49156, %f41042;
	// end inline asm
	// begin inline asm
	sin.approx.f32  %f41052, %f41048;
	// end inline asm
	// begin inline asm
	fma.rn.f32 %f41054, %f41052, %f49156, %f41048;
	// end inline asm
	// begin inline asm
	sin.approx.f32  %f41058, %f41054;
	// end inline asm
	// begin inline asm
	fma.rn.f32 %f41060, %f41058, %f49156, %f41054;
	// end inline asm
	// begin inline asm
	sin.approx.f32  %f41064, %f41060;
	// end inline asm
	// begin inline asm
	fma.rn.f32 %f41066, %f41064, %f49156, %f41060;
	// end inline asm
	// begin inline asm
	sin.approx.f32  %f41070, %f41066;
	// end inline asm
	// begin inline asm
	fma.rn.f32 %f41072, %f41070, %f49156, %f41066;
	// end inline asm
	// begin inline asm
	sin.approx.f32  %f41076, %f41072;
	// end inline asm
	// begin inline asm
	fma.rn.f32 %f41078, %f41076, %f49156, %f41072;
	// end inline asm
	// begin inline asm
	sin.approx.f32  %f41082, %f41078;
	// end inline asm
	// begin inline asm
	fma.rn.f32 %f41084, %f41082, %f49156, %f41078;
	// end inline asm
	// begin inline asm
	sin.approx.f32  %f41088, %f41084;
	// end inline asm
	// begin inline asm
	fma.rn.f32 %f41090, %f41088, %f49156, %f41084;
	// end inline asm
	// begin inline asm
	sin.approx.f32  %f41094, %f41090;
	// end inline asm
	// begin inline asm
	fma.rn.f32 %f41096, %f41094, %f49156, %f41090;
	// end inline asm
	// begin inline asm
	sin.approx.f32  %f41100, %f41096;
	// end inline asm
	// begin inline asm
	fma.rn.f32 %f41102, %f41100, %f49156, %f41096;
	// end inline asm
	// begin inline asm
	sin.approx.f32  %f41106, %f41102;
	// end inline asm
	// begin inline asm
	fma.rn.f32 %f41108, %f41106, %f49156, %f41102;
	// end inline asm
	// begin inline asm
	sin.approx.f32  %f41112, %f41108;
	// end inline asm
	// begin inline asm
	fma.rn.f32 %f41114, %f41112, %f49156, %f41108;
	// end inline asm
	// begin inline asm
	sin.approx.f32  %f41118, %f41114;
	// end inline asm
	// begin inline asm
	fma.rn.f32 %f41120, %f41118, %f49156, %f41114;
	// end inline asm
	// begin inline asm
	sin.approx.f32  %f41124, %f41120;
	// end inline asm
	// begin inline asm
	fma.rn.f32 %f41126, %f41124, %f49156, %f41120;
	// end inline asm
	// begin inline asm
	sin.approx.f32  %f41130, %f41126;
	// end inline asm
	// begin inline asm
	fma.rn.f32 %f41132, %f41130, %f49156, %f41126;
	// end inline asm
	// begin inline asm
	sin.approx.f32  %f41136, %f41132;
	// end inline asm
	// begin inline asm
	fma.rn.f32 %f41138, %f41136, %f49156, %f41132;
	// end inline asm
	// begin inline asm
	sin.approx.f32  %f41142, %f41138;
	// end inline asm
	// begin inline asm
	fma.rn.f32 %f41144, %f41142, %f49156, %f41138;
	// end inline asm
	// begin inline asm
	sin.approx.f32  %f41148, %f41144;
	// end inline asm
	// begin inline asm
	fma.rn.f32 %f41150, %f41148, %f49156, %f41144;
	// end inline asm
	// begin inline asm
	sin.approx.f32  %f41154, %f41150;
	// end inline asm
	// begin inline asm
	fma.rn.f32 %f41156, %f41154, %f49156, %f41150;
	// end inline asm
	// begin inline asm
	sin.approx.f32  %f41160, %f41156;
	// end inline asm
	// begin inline asm
	fma.rn.f32 %f41162, %f41160, %f49156, %f41156;
	// end inline asm
	// begin inline asm
	sin.approx.f32  %f41166, %f41162;
	// end inline asm
	// begin inline asm
	fma.rn.f32 %f41168, %f41166, %f49156, %f41162;
	// end inline asm
	// begin inline asm
	sin.approx.f32  %f41172, %f41168;
	// end inline asm
	// begin inline asm
	fma.rn.f32 %f41174, %f41172, %f49156, %f41168;
	// end inline asm
	// begin inline asm
	sin.approx.f32  %f41178, %f41174;
	// end inline asm
	// begin inline asm
	fma.rn.f32 %f41180, %f41178, %f49156, %f41174;
	// end inline asm
	// begin inline asm
	sin.approx.f32  %f41184, %f41180;
	// end inline asm
	// begin inline asm
	fma.rn.f32 %f41186, %f41184, %f49156, %f41180;
	// end inline asm
	// begin inline asm
	sin.approx.f32  %f41190, %f41186;
	// end inline asm
	// begin inline asm
	fma.rn.f32 %f41192, %f41190, %f49156, %f41186;
	// end inline asm
	// begin inline asm
	sin.approx.f32  %f41196, %f41192;
	// end inline asm
	// begin inline asm
	fma.rn.f32 %f41198, %f41196, %f49156, %f41192;
	// end inline asm
	// begin inline asm
	sin.approx.f32  %f41202, %f41198;
	// end inline asm
	// begin inline asm
	fma.rn.f32 %f41204, %f41202, %f49156, %f41198;
	// end inline asm
	// begin inline asm
	sin.approx.f32  %f41208, %f41204;
	// end inline asm
	// begin inline asm
	fma.rn.f32 %f41210, %f41208, %f49156, %f41204;
	// end inline asm
	// begin inline asm
	sin.approx.f32  %f41214, %f41210;
	// end inline asm
	// begin inline asm
	fma.rn.f32 %f41216, %f41214, %f49156, %f41210;
	// end inline asm
	// begin inline asm
	sin.approx.f32  %f41220, %f41216;
	// end inline asm
	// begin inline asm
	fma.rn.f32 %f41222, %f41220, %f49156, %f41216;
	// end inline asm
	// begin inline asm
	sin.approx.f32  %f41226, %f41222;
	// end inline asm
	// begin inline asm
	fma.rn.f32 %f41228, %f41226, %f49156, %f41222;
	// end inline asm
	// begin inline asm
	sin.approx.f32  %f41232, %f41228;
	// end inline asm
	// begin inline asm
	fma.rn.f32 %f41234, %f41232, %f49156, %f41228;
	// end inline asm
	// begin inline asm
	sin.approx.f32  %f41238, %f41234;
	// end inline asm
	// begin inline asm
	fma.rn.f32 %f41240, %f41238, %f49156, %f41234;
	// end inline asm
	// begin inline asm
	sin.approx.f32  %f41244, %f41240;
	// end inline asm
	// begin inline asm
	fma.rn.f32 %f41246, %f41244, %f49156, %f41240;
	// end inline asm
	// begin inline asm
	sin.approx.f32  %f41250, %f41246;
	// end inline asm
	// begin inline asm
	fma.rn.f32 %f41252, %f41250, %f49156, %f41246;
	// end inline asm
	// begin inline asm
	sin.approx.f32  %f41256, %f41252;
	// end inline asm
	// begin inline asm
	fma.rn.f32 %f41258, %f41256, %f49156, %f41252;
	// end inline asm
	// begin inline asm
	sin.approx.f32  %f41262, %f41258;
	// end inline asm
	// begin inline asm
	fma.rn.f32 %f41264, %f41262, %f49156, %f41258;
	// end inline asm
	// begin inline asm
	sin.approx.f32  %f41268, %f41264;
	// end inline asm
	// begin inline asm
	fma.rn.f32 %f41270, %f41268, %f49156, %f41264;
	// end inline asm
	// begin inline asm
	sin.approx.f32  %f41274, %f41270;
	// end inline asm
	// begin inline asm
	fma.rn.f32 %f41276, %f41274, %f49156, %f41270;
	// end inline asm
	// begin inline asm
	sin.approx.f32  %f41280, %f41276;
	// end inline asm
	// begin inline asm
	fma.rn.f32 %f41282, %f41280, %f49156, %f41276;
	// end inline asm
	// begin inline asm
	sin.approx.f32  %f41286, %f41282;
	// end inline asm
	// begin inline asm
	fma.rn.f32 %f41288, %f41286, %f49156, %f41282;
	// end inline asm
	// begin inline asm
	sin.approx.f32  %f41292, %f41288;
	// end inline asm
	// begin inline asm
	fma.rn.f32 %f41294, %f41292, %f49156, %f41288;
	// end inline asm
	// begin inline asm
	sin.approx.f32  %f41298, %f41294;
	// end inline asm
	// begin inline asm
	fma.rn.f32 %f41300, %f41298, %f49156, %f41294;
	// end inline asm
	// begin inline asm
	sin.approx.f32  %f41304, %f41300;
	// end inline asm
	// begin inline asm
	fma.rn.f32 %f41306, %f41304, %f49156, %f41300;
	// end inline asm
	// begin inline asm
	sin.approx.f32  %f41310, %f41306;
	// end inline asm
	// begin inline asm
	fma.rn.f32 %f41312, %f41310, %f49156, %f41306;
	// end inline asm
	// begin inline asm
	sin.approx.f32  %f41316, %f41312;
	// end inline asm
	// begin inline asm
	fma.rn.f32 %f41318, %f41316, %f49156, %f41312;
	// end inline asm
	// begin inline asm
	sin.approx.f32  %f41322, %f41318;
	// end inline asm
	// begin inline asm
	fma.rn.f32 %f41324, %f41322, %f49156, %f41318;
	// end inline asm
	// begin inline asm
	sin.approx.f32  %f41328, %f41324;
	// end inline asm
	// begin inline asm
	fma.rn.f32 %f41330, %f41328, %f49156, %f41324;
	// end inline asm
	// begin inline asm
	sin.approx.f32  %f41334, %f41330;
	// end inline asm
	// begin inline asm
	fma.rn.f32 %f41336, %f41334, %f49156, %f41330;
	// end inline asm
	// begin inline asm
	sin.approx.f32  %f41340, %f41336;
	// end inline asm
	// begin inline asm
	fma.rn.f32 %f41342, %f41340, %f49156, %f41336;
	// end inline asm
	// begin inline asm
	sin.approx.f32  %f41346, %f41342;
	// end inline asm
	// begin inline asm
	fma.rn.f32 %f41348, %f41346, %f49156, %f41342;
	// end inline asm
	// begin inline asm
	sin.approx.f32  %f41352, %f41348;
	// end inline asm
	// begin inline asm
	fma.rn.f32 %f41354, %f41352, %f49156, %f41348;
	// end inline asm
	// begin inline asm
	sin.approx.f32  %f41358, %f41354;
	// end inline asm
	// begin inline asm
	fma.rn.f32 %f41360, %f41358, %f49156, %f41354;
	// end inline asm
	// begin inline asm
	sin.approx.f32  %f41364, %f41360;
	// end inline asm
	// begin inline asm
	fma.rn.f32 %f41366, %f41364, %f49156, %f41360;
	// end inline asm
	// begin inline asm
	sin.approx.f32  %f41370, %f41366;
	// end inline asm
	// begin inline asm
	fma.rn.f32 %f41372, %f41370, %f49156, %f41366;
	// end inline asm
	// begin inline asm
	sin.approx.f32  %f41376, %f41372;
	// end inline asm
	// begin inline asm
	fma.rn.f32 %f41378, %f41376, %f49156, %f41372;
	// end inline asm
	// begin inline asm
	sin.approx.f32  %f41382, %f41378;
	// end inline asm
	// begin inline asm
	fma.rn.f32 %f41384, %f41382, %f49156, %f41378;
	// end inline asm
	// begin inline asm
	sin.approx.f32  %f41388, %f41384;
	// end inline asm
	// begin inline asm
	fma.rn.f32 %f41390, %f41388, %f49156, %f41384;
	// end inline asm
	// begin inline asm
	sin.approx.f32  %f41394, %f41390;
	// end inline asm
	// begin inline asm
	fma.rn.f32 %f41396, %f41394, %f49156, %f41390;
	// end inline asm
	// begin inline asm
	sin.approx.f32  %f41400, %f41396;
	// end inline asm
	// begin inline asm
	fma.rn.f32 %f41402, %f41400, %f49156, %f41396;
	// end inline asm
	// begin inline asm
	sin.approx.f32  %f41406, %f41402;
	// end inline asm
	// begin inline asm
	fma.rn.f32 %f41408, %f41406, %f49156, %f41402;
	// end inline asm
	// begin inline asm
	sin.approx.f32  %f41412, %f41408;
	// end inline asm
	// begin inline asm
	fma.rn.f32 %f41414, %f41412, %f49156, %f41408;
	// end inline asm
	// begin inline asm
	sin.approx.f32  %f41418, %f41414;
	// end inline asm
	// begin inline asm
	fma.rn.f32 %f41420, %f41418, %f49156, %f41414;
	// end inline asm
	// begin inline asm
	sin.approx.f32  %f41424, %f41420;
	// end inline asm
	// begin inline asm
	fma.rn.f32 %f41426, %f41424, %f49156, %f41420;
	// end inline asm
	// begin inline asm
	sin.approx.f32  %f41430, %f41426;
	// end inline asm
	// begin inline asm
	fma.rn.f32 %f41432, %f41430, %f49156, %f41426;
	// end inline asm
	// begin inline asm
	sin.approx.f32  %f41436, %f41432;
	// end inline asm
	// begin inline asm
	fma.rn.f32 %f41438, %f41436, %f49156, %f41432;
	// end inline asm
	// begin inline asm
	sin.approx.f32  %f41442, %f41438;
	// end inline asm
	// begin inline asm
	fma.rn.f32 %f41444, %f41442, %f49156, %f41438;
	// end inline asm
	// begin inline asm
	sin.approx.f32  %f41448, %f41444;
	// end inline asm
	// begin inline asm
	fma.rn.f32 %f41450, %f41448, %f49156, %f41444;
	// end inline asm
	// begin inline asm
	sin.approx.f32  %f41454, %f41450;
	// end inline asm
	// begin inline asm
	fma.rn.f32 %f41456, %f41454, %f49156, %f41450;
	// end inline asm
	// begin inline asm
	sin.approx.f32  %f41460, %f41456;
	// end inline asm
	// begin inline asm
	fma.rn.f32 %f41462, %f41460, %f49156, %f41456;
	// end inline asm
	// begin inline asm
	sin.approx.f32  %f41466, %f41462;
	// end inline asm
	// begin inline asm
	fma.rn.f32 %f41468, %f41466, %f49156, %f41462;
	// end inline asm
	// begin inline asm
	sin.approx.f32  %f41472, %f41468;
	// end inline asm
	// begin inline asm
	fma.rn.f32 %f41474, %f41472, %f49156, %f41468;
	// end inline asm
	// begin inline asm
	sin.approx.f32  %f41478, %f41474;
	// end inline asm
	// begin inline asm
	fma.rn.f32 %f41480, %f41478, %f49156, %f41474;
	// end inline asm
	// begin inline asm
	sin.approx.f32  %f41484, %f41480;
	// end inline asm
	// begin inline asm
	fma.rn.f32 %f41486, %f41484, %f49156, %f41480;
	// end inline asm
	// begin inline asm
	sin.approx.f32  %f41490, %f41486;
	// end inline asm
	// begin inline asm
	fma.rn.f32 %f41492, %f41490, %f49156, %f41486;
	// end inline asm
	// begin inline asm
	sin.approx.f32  %f41496, %f41492;
	// end inline asm
	// begin inline asm
	fma.rn.f32 %f41498, %f41496, %f49156, %f41492;
	// end inline asm
	// begin inline asm
	sin.approx.f32  %f41502, %f41498;
	// end inline asm
	// begin inline asm
	fma.rn.f32 %f41504, %f41502, %f49156, %f41498;
	// end inline asm
	// begin inline asm
	sin.approx.f32  %f41508, %f41504;
	// end inline asm
	// begin inline asm
	fma.rn.f32 %f41510, %f41508, %f49156, %f41504;
	// end inline asm
	// begin inline asm
	sin.approx.f32  %f41514, %f41510;
	// end inline asm
	// begin inline asm
	fma.rn.f32 %f41516, %f41514, %f49156, %f41510;
	// end inline asm
	// begin inline asm
	sin.approx.f32  %f41520, %f41516;
	// end inline asm
	// begin inline asm
	fma.rn.f32 %f41522, %f41520, %f49156, %f41516;
	// end inline asm
	// begin inline asm
	sin.approx.f32  %f41526, %f41522;
	// end inline asm
	// begin inline asm
	fma.rn.f32 %f41528, %f41526, %f49156, %f41522;
	// end inline asm
	// begin inline asm
	sin.approx.f32  %f41532, %f41528;
	// end inline asm
	// begin inline asm
	fma.rn.f32 %f41534, %f41532, %f49156, %f41528;
	// end inline asm
	// begin inline asm
	sin.approx.f32  %f41538, %f41534;
	// end inline asm
	// begin inline asm
	fma.rn.f32 %f41540, %f41538, %f49156, %f41534;
	// end inline asm
	// begin inline asm
	sin.approx.f32  %f41544, %f41540;
	// end inline asm
	// begin inline asm
	fma.rn.f32 %f41546, %f41544, %f49156, %f41540;
	// end inline asm
	// begin inline asm
	sin.approx.f32  %f41550, %f41546;
	// end inline asm
	// begin inline asm
	fma.rn.f32 %f41552, %f41550, %f49156, %f41546;
	// end inline asm
	// begin inline asm
	sin.approx.f32  %f41556, %f41552;
	// end inline asm
	// begin inline asm
	fma.rn.f32 %f41558, %f41556, %f49156, %f41552;
	// end inline asm
	// begin inline asm
	sin.approx.f32  %f41562, %f41558;
	// end inline asm
	// begin inline asm
	fma.rn.f32 %f41564, %f41562, %f49156, %f41558;
	// end inline asm
	// begin inline asm
	sin.approx.f32  %f41568, %f41564;
	// end inline asm
	// begin inline asm
	fma.rn.f32 %f41570, %f41568, %f49156, %f41564;
	// end inline asm
	// begin inline asm
	sin.approx.f32  %f41574, %f41570;
	// end inline asm
	// begin inline asm
	fma.rn.f32 %f41576, %f41574, %f49156, %f41570;
	// end inline asm
	// begin inline asm
	sin.approx.f32  %f41580, %f41576;
	// end inline asm
	// begin inline asm
	fma.rn.f32 %f41582, %f41580, %f49156, %f41576;
	// end inline asm
	// begin inline asm
	sin.approx.f32  %f41586, %f41582;
	// end inline asm
	// begin inline asm
	fma.rn.f32 %f41588, %f41586, %f49156, %f41582;
	// end inline asm
	// begin inline asm
	sin.approx.f32  %f41592, %f41588;
	// end inline asm
	// begin inline asm
	fma.rn.f32 %f41594, %f41592, %f49156, %f41588;
	// end inline asm
	// begin inline asm
	sin.approx.f32  %f41598, %f41594;
	// end inline asm
	// begin inline asm
	fma.rn.f32 %f41600, %f41598, %f49156, %f41594;
	// end inline asm
	// begin inline asm
	sin.approx.f32  %f41604, %f41600;
	// end inline asm
	// begin inline asm
	fma.rn.f32 %f41606, %f41604, %f49156, %f41600;
	// end inline asm
	// begin inline asm
	sin.approx.f32  %f41610, %f41606;
	// end inline asm
	// begin inline asm
	fma.rn.f32 %f41612, %f41610, %f49156, %f41606;
	// end inline asm
	// begin inline asm
	sin.approx.f32  %f41616, %f41612;
	// end inline asm
	// begin inline asm
	fma.rn.f32 %f41618, %f41616, %f49156, %f41612;
	// end inline asm
	// begin inline asm
	sin.approx.f32  %f41622, %f41618;
	// end inline asm
	// begin inline asm
	fma.rn.f32 %f41624, %f41622, %f49156, %f41618;
	// end inline asm
	// begin inline asm
	sin.approx.f32  %f41628, %f41624;
	// end inline asm
	// begin inline asm
	fma.rn.f32 %f41630, %f41628, %f49156, %f41624;
	// end inline asm
	// begin inline asm
	sin.approx.f32  %f41634, %f41630;
	// end inline asm
	// begin inline asm
	fma.rn.f32 %f41636, %f41634, %f49156, %f41630;
	// end inline asm
	// begin inline asm
	sin.approx.f32  %f41640, %f41636;
	// end inline asm
	// begin inline asm
	fma.rn.f32 %f41642, %f41640, %f49156, %f41636;
	// end inline asm
	// begin inline asm
	sin.approx.f32  %f41646, %f41642;
	// end inline asm
	// begin inline asm
	fma.rn.f32 %f41648, %f41646, %f49156, %f41642;
	// end inline asm
	// begin inline asm
	sin.approx.f32  %f41652, %f41648;
	// end inline asm
	// begin inline asm
	fma.rn.f32 %f41654, %f41652, %f49156, %f41648;
	// end inline asm
	// begin inline asm
	sin.approx.f32  %f41658, %f41654;
	// end inline asm
	// begin inline asm
	fma.rn.f32 %f41660, %f41658, %f49156, %f41654;
	// end inline asm
	// begin inline asm
	sin.approx.f32  %f41664, %f41660;
	// end inline asm
	// begin inline asm
	fma.rn.f32 %f41666, %f41664, %f49156, %f41660;
	// end inline asm
	// begin inline asm
	sin.approx.f32  %f41670, %f41666;
	// end inline asm
	// begin inline asm
	fma.rn.f32 %f41672, %f41670, %f49156, %f41666;
	// end inline asm
	// begin inline asm
	sin.approx.f32  %f41676, %f41672;
	// end inline asm
	// begin inline asm
	fma.rn.f32 %f41678, %f41676, %f49156, %f41672;
	// end inline asm
	// begin inline asm
	sin.approx.f32  %f41682, %f41678;
	// end inline asm
	// begin inline asm
	fma.rn.f32 %f41684, %f41682, %f49156, %f41678;
	// end inline asm
	// begin inline asm
	sin.approx.f32  %f41688, %f41684;
	// end inline asm
	// begin inline asm
	fma.rn.f32 %f41690, %f41688, %f49156, %f41684;
	// end inline asm
	// begin inline asm
	sin.approx.f32  %f41694, %f41690;
	// end inline asm
	// begin inline asm
	fma.rn.f32 %f41696, %f41694, %f49156, %f41690;
	// end inline asm
	// begin inline asm
	sin.approx.f32  %f41700, %f41696;
	// end inline asm
	// begin inline asm
	fma.rn.f32 %f41702, %f41700, %f49156, %f41696;
	// end inline asm
	// begin inline asm
	sin.approx.f32  %f41706, %f41702;
	// end inline asm
	// begin inline asm
	fma.rn.f32 %f41708, %f41706, %f49156, %f41702;
	// end inline asm
	// begin inline asm
	sin.approx.f32  %f41712, %f41708;
	// end inline asm
	// begin inline asm
	fma.rn.f32 %f41714, %f41712, %f49156, %f41708;
	// end inline asm
	// begin inline asm
	sin.approx.f32  %f41718, %f41714;
	// end inline asm
	// begin inline asm
	fma.rn.f32 %f41720, %f41718, %f49156, %f41714;
	// end inline asm
	// begin inline asm
	sin.approx.f32  %f41724, %f41720;
	// end inline asm
	// begin inline asm
	fma.rn.f32 %f41726, %f41724, %f49156, %f41720;
	// end inline asm
	// begin inline asm
	sin.approx.f32  %f41730, %f41726;
	// end inline asm
	// begin inline asm
	fma.rn.f32 %f41732, %f41730, %f49156, %f41726;
	// end inline asm
	// begin inline asm
	sin.approx.f32  %f41736, %f41732;
	// end inline asm
	// begin inline asm
	fma.rn.f32 %f41738, %f41736, %f49156, %f41732;
	// end inline asm
	// begin inline asm
	sin.approx.f32  %f41742, %f41738;
	// end inline asm
	// begin inline asm
	fma.rn.f32 %f41744, %f41742, %f49156, %f41738;
	// end inline asm
	// begin inline asm
	sin.approx.f32  %f41748, %f41744;
	// end inline asm
	// begin inline asm
	fma.rn.f32 %f41750, %f41748, %f49156, %f41744;
	// end inline asm
	// begin inline asm
	sin.approx.f32  %f41754, %f41750;
	// end inline asm
	// begin inline asm
	fma.rn.f32 %f41756, %f41754, %f49156, %f41750;
	// end inline asm
	// begin inline asm
	sin.approx.f32  %f41760, %f41756;
	// end inline asm
	// begin inline asm
	fma.rn.f32 %f41762, %f41760, %f49156, %f41756;
	// end inline asm
	// begin inline asm
	sin.approx.f32  %f41766, %f41762;
	// end inline asm
	// begin inline asm
	fma.rn.f32 %f41768, %f41766, %f49156, %f41762;
	// end inline asm
	// begin inline asm
	sin.approx.f32  %f41772, %f41768;
	// end inline asm
	// begin inline asm
	fma.rn.f32 %f41774, %f41772, %f49156, %f41768;
	// end inline asm
	// begin inline asm
	sin.approx.f32  %f41778, %f41774;
	// end inline asm
	// begin inline asm
	fma.rn.f32 %f41780, %f41778, %f49156, %f41774;
	// end inline asm
	// begin inline asm
	sin.approx.f32  %f41784, %f41780;
	// end inline asm
	// begin inline asm
	fma.rn.f32 %f41786, %f41784, %f49156, %f41780;
	// end inline asm
	// begin inline asm
	sin.approx.f32  %f41790, %f41786;
	// end inline asm
	// begin inline asm
	fma.rn.f32 %f41792, %f41790, %f49156, %f41786;
	// end inline asm
	// begin inline asm
	sin.approx.f32  %f41796, %f41792;
	// end inline asm
	// begin inline asm
	fma.rn.f32 %f41798, %f41796, %f49156, %f41792;
	// end inline asm
	// begin inline asm
	sin.approx.f32  %f41802, %f41798;
	// end inline asm
	// begin inline asm
	fma.rn.f32 %f41804, %f41802, %f49156, %f41798;
	// end inline asm
	// begin inline asm
	sin.approx.f32  %f41808, %f41804;
	// end inline asm
	// begin inline asm
	fma.rn.f32 %f41810, %f41808, %f49156, %f41804;
	// end inline asm
	// begin inline asm
	sin.approx.f32  %f41814, %f41810;
	// end inline asm
	// begin inline asm
	fma.rn.f32 %f41816, %f41814, %f49156, %f41810;
	// end inline asm
	// begin inline asm
	sin.approx.f32  %f41820, %f41816;
	// end inline asm
	// begin inline asm
	fma.rn.f32 %f41822, %f41820, %f49156, %f41816;
	// end inline asm
	// begin inline asm
	sin.approx.f32  %f41826, %f41822;
	// end inline asm
	// begin inline asm
	fma.rn.f32 %f41828, %f41826, %f49156, %f41822;
	// end inline asm
	// begin inline asm
	sin.approx.f32  %f41832, %f41828;
	// end inline asm
	// begin inline asm
	fma.rn.f32 %f41834, %f41832, %f49156, %f41828;
	// end inline asm
	// begin inline asm
	sin.approx.f32  %f41838, %f41834;
	// end inline asm
	// begin inline asm
	fma.rn.f32 %f41840, %f41838, %f49156, %f41834;
	// end inline asm
	// begin inline asm
	sin.approx.f32  %f41844, %f41840;
	// end inline asm
	// begin inline asm
	fma.rn.f32 %f41846, %f41844, %f49156, %f41840;
	// end inline asm
	// begin inline asm
	sin.approx.f32  %f41850, %f41846;
	// end inline asm
	// begin inline asm
	fma.rn.f32 %f41852, %f41850, %f49156, %f41846;
	// end inline asm
	// begin inline asm
	sin.approx.f32  %f41856, %f41852;
	// end inline asm
	// begin inline asm
	fma.rn.f32 %f41858, %f41856, %f49156, %f41852;
	// end inline asm
	// begin inline asm
	sin.approx.f32  %f41862, %f41858;
	// end inline asm
	// begin inline asm
	fma.rn.f32 %f41864, %f41862, %f49156, %f41858;
	// end inline asm
	// begin inline asm
	sin.approx.f32  %f41868, %f41864;
	// end inline asm
	// begin inline asm
	fma.rn.f32 %f41870, %f41868, %f49156, %f41864;
	// end inline asm
	// begin inline asm
	sin.approx.f32  %f41874, %f41870;
	// end inline asm
	// begin inline asm
	fma.rn.f32 %f41876, %f41874, %f49156, %f41870;
	// end inline asm
	// begin inline asm
	sin.approx.f32  %f41880, %f41876;
	// end inline asm
	// begin inline asm
	fma.rn.f32 %f41882, %f41880, %f49156, %f41876;
	// end inline asm
	// begin inline asm
	sin.approx.f32  %f41886, %f41882;
	// end inline asm
	// begin inline asm
	fma.rn.f32 %f41888, %f41886, %f49156, %f41882;
	// end inline asm
	// begin inline asm
	sin.approx.f32  %f41892, %f41888;
	// end inline asm
	// begin inline asm
	fma.rn.f32 %f41894, %f41892, %f49156, %f41888;
	// end inline asm
	// begin inline asm
	sin.approx.f32  %f41898, %f41894;
	// end inline asm
	// begin inline asm
	fma.rn.f32 %f41900, %f41898, %f49156, %f41894;
	// end inline asm
	// begin inline asm
	sin.approx.f32  %f41904, %f41900;
	// end inline asm
	// begin inline asm
	fma.rn.f32 %f41906, %f41904, %f49156, %f41900;
	// end inline asm
	// begin inline asm
	sin.approx.f32  %f41910, %f41906;
	// end inline asm
	// begin inline asm
	fma.rn.f32 %f41912, %f41910, %f49156, %f41906;
	// end inline asm
	// begin inline asm
	sin.approx.f32  %f41916, %f41912;
	// end inline asm
	// begin inline asm
	fma.rn.f32 %f41918, %f41916, %f49156, %f41912;
	// end inline asm
	// begin inline asm
	sin.approx.f32  %f41922, %f41918;
	// end inline asm
	// begin inline asm
	fma.rn.f32 %f41924, %f41922, %f49156, %f41918;
	// end inline asm
	// begin inline asm
	sin.approx.f32  %f41928, %f41924;
	// end inline asm
	// begin inline asm
	fma.rn.f32 %f41930, %f41928, %f49156, %f41924;
	// end inline asm
	// begin inline asm
	sin.approx.f32  %f41934, %f41930;
	// end inline asm
	// begin inline asm
	fma.rn.f32 %f41936, %f41934, %f49156, %f41930;
	// end inline asm
	// begin inline asm
	sin.approx.f32  %f41940, %f41936;
	// end inline asm
	// begin inline asm
	fma.rn.f32 %f41942, %f41940, %f49156, %f41936;
	// end inline asm
	// begin inline asm
	sin.approx.f32  %f41946, %f41942;
	// end inline asm
	// begin inline asm
	fma.rn.f32 %f41948, %f41946, %f49156, %f41942;
	// end inline asm
	// begin inline asm
	sin.approx.f32  %f41952, %f41948;
	// end inline asm
	// begin inline asm
	fma.rn.f32 %f41954, %f41952, %f49156, %f41948;
	// end inline asm
	// begin inline asm
	sin.approx.f32  %f41958, %f41954;
	// end inline asm
	// begin inline asm
	fma.rn.f32 %f41960, %f41958, %f49156, %f41954;
	// end inline asm
	// begin inline asm
	sin.approx.f32  %f41964, %f41960;
	// end inline asm
	// begin inline asm
	fma.rn.f32 %f41966, %f41964, %f49156, %f41960;
	// end inline asm
	// begin inline asm
	sin.approx.f32  %f41970, %f41966;
	// end inline asm
	// begin inline asm
	fma.rn.f32 %f41972, %f41970, %f49156, %f41966;
	// end inline asm
	// begin inline asm
	sin.approx.f32  %f41976, %f41972;
	// end inline asm
	// begin inline asm
	fma.rn.f32 %f41978, %f41976, %f49156, %f41972;
	// end inline asm
	// begin inline asm
	sin.approx.f32  %f41982, %f41978;
	// end inline asm
	// begin inline asm
	fma.rn.f32 %f41984, %f41982, %f49156, %f41978;
	// end inline asm
	// begin inline asm
	sin.approx.f32  %f41988, %f41984;
	// end inline asm
	// begin inline asm
	fma.rn.f32 %f41990, %f41988, %f49156, %f41984;
	// end inline asm
	// begin inline asm
	sin.approx.f32  %f41994, %f41990;
	// end inline asm
	// begin inline asm
	fma.rn.f32 %f41996, %f41994, %f49156, %f41990;
	// end inline asm
	// begin inline asm
	sin.approx.f32  %f42000, %f41996;
	// end inline asm
	// begin inline asm
	fma.rn.f32 %f42002, %f42000, %f49156, %f41996;
	// end inline asm
	// begin inline asm
	sin.approx.f32  %f42006, %f42002;
	// end inline asm
	// begin inline asm
	fma.rn.f32 %f42008, %f42006, %f49156, %f42002;
	// end inline asm
	// begin inline asm
	sin.approx.f32  %f42012, %f42008;
	// end inline asm
	// begin inline asm
	fma.rn.f32 %f42014, %f42012, %f49156, %f42008;
	// end inline asm
	// begin inline asm
	sin.approx.f32  %f42018, %f42014;
	// end inline asm
	// begin inline asm
	fma.rn.f32 %f42020, %f42018, %f49156, %f42014;
	// end inline asm
	// begin inline asm
	sin.approx.f32  %f42024, %f42020;
	// end inline asm
	// begin inline asm
	fma.rn.f32 %f42026, %f42024, %f49156, %f42020;
	// end inline asm
	// begin inline asm
	sin.approx.f32  %f42030, %f42026;
	// end inline asm
	// begin inline asm
	fma.rn.f32 %f42032, %f42030, %f49156, %f42026;
	// end inline asm
	// begin inline asm
	sin.approx.f32  %f42036, %f42032;
	// end inline asm
	// begin inline asm
	fma.rn.f32 %f42038, %f42036, %f49156, %f42032;
	// end inline asm
	// begin inline asm
	sin.approx.f32  %f42042, %f42038;
	// end inline asm
	// begin inline asm
	fma.rn.f32 %f42044, %f42042, %f49156, %f42038;
	// end inline asm
	// begin inline asm
	sin.approx.f32  %f42048, %f42044;
	// end inline asm
	// begin inline asm
	fma.rn.f32 %f42050, %f42048, %f49156, %f42044;
	// end inline asm
	// begin inline asm
	sin.approx.f32  %f42054, %f42050;
	// end inline asm
	// begin inline asm
	fma.rn.f32 %f42056, %f42054, %f49156, %f42050;
	// end inline asm
	// begin inline asm
	sin.approx.f32  %f42060, %f42056;
	// end inline asm
	// begin inline asm
	fma.rn.f32 %f42062, %f42060, %f49156, %f42056;
	// end inline asm
	// begin inline asm
	sin.approx.f32  %f42066, %f42062;
	// end inline asm
	// begin inline asm
	fma.rn.f32 %f42068, %f42066, %f49156, %f42062;
	// end inline asm
	// begin inline asm
	sin.approx.f32  %f42072, %f42068;
	// end inline asm
	// begin inline asm
	fma.rn.f32 %f42074, %f42072, %f49156, %f42068;
	// end inline asm
	// begin inline asm
	sin.approx.f32  %f42078, %f42074;
	// end inline asm
	// begin inline asm
	fma.rn.f32 %f42080, %f42078, %f49156, %f42074;
	// end inline asm
	// begin inline asm
	sin.approx.f32  %f42084, %f42080;
	// end inline asm
	// begin inline asm
	fma.rn.f32 %f42086, %f42084, %f49156, %f42080;
	// end inline asm
	// begin inline asm
	sin.approx.f32  %f42090, %f42086;
	// end inline asm
	// begin inline asm
	fma.rn.f32 %f42092, %f42090, %f49156, %f42086;
	// end inline asm
	// begin inline asm
	sin.approx.f32  %f42096, %f42092;
	// end inline asm
	// begin inline asm
	fma.rn.f32 %f42098, %f42096, %f49156, %f42092;
	// end inline asm
	// begin inline asm
	sin.approx.f32  %f42102, %f42098;
	// end inline asm
	// begin inline asm
	fma.rn.f32 %f42104, %f42102, %f49156, %f42098;
	// end inline asm
	// begin inline asm
	sin.approx.f32  %f42108, %f42104;
	// end inline asm
	// begin inline asm
	fma.rn.f32 %f42110, %f42108, %f49156, %f42104;
	// end inline asm
	// begin inline asm
	sin.approx.f32  %f42114, %f42110;
	// end inline asm
	// begin inline asm
	fma.rn.f32 %f42116, %f42114, %f49156, %f42110;
	// end inline asm
	// begin inline asm
	sin.approx.f32  %f42120, %f42116;
	// end inline asm
	// begin inline asm
	fma.rn.f32 %f42122, %f42120, %f49156, %f42116;
	// end inline asm
	// begin inline asm
	sin.approx.f32  %f42126, %f42122;
	// end inline asm
	// begin inline asm
	fma.rn.f32 %f42128, %f42126, %f49156, %f42122;
	// end inline asm
	// begin inline asm
	sin.approx.f32  %f42132, %f42128;
	// end inline asm
	// begin inline asm
	fma.rn.f32 %f42134, %f42132, %f49156, %f42128;
	// end inline asm
	// begin inline asm
	sin.approx.f32  %f42138, %f42134;
	// end inline asm
	// begin inline asm
	fma.rn.f32 %f42140, %f42138, %f49156, %f42134;
	// end inline asm
	// begin inline asm
	sin.approx.f32  %f42144, %f42140;
	// end inline asm
	// begin inline asm
	fma.rn.f32 %f42146, %f42144, %f49156, %f42140;
	// end inline asm
	// begin inline asm
	sin.approx.f32  %f42150, %f42146;
	// end inline asm
	// begin inline asm
	fma.rn.f32 %f42152, %f42150, %f49156, %f42146;
	// end inline asm
	// begin inline asm
	sin.approx.f32  %f42156, %f42152;
	// end inline asm
	// begin inline asm
	fma.rn.f32 %f42158, %f42156, %f49156, %f42152;
	// end inline asm
	// begin inline asm
	sin.approx.f32  %f42162, %f42158;
	// end inline asm
	// begin inline asm
	fma.rn.f32 %f42164, %f42162, %f49156, %f42158;
	// end inline asm
	// begin inline asm
	sin.approx.f32  %f42168, %f42164;
	// end inline asm
	// begin inline asm
	fma.rn.f32 %f42170, %f42168, %f49156, %f42164;
	// end inline asm
	// begin inline asm
	sin.approx.f32  %f42174, %f42170;
	// end inline asm
	// begin inline asm
	fma.rn.f32 %f42176, %f42174, %f49156, %f42170;
	// end inline asm
	// begin inline asm
	sin.approx.f32  %f42180, %f42176;
	// end inline asm
	// begin inline asm
	fma.rn.f32 %f42182, %f42180, %f49156, %f42176;
	// end inline asm
	// begin inline asm
	sin.approx.f32  %f42186, %f42182;
	// end inline asm
	// begin inline asm
	fma.rn.f32 %f42188, %f42186, %f49156, %f42182;
	// end inline asm
	// begin inline asm
	sin.approx.f32  %f42192, %f42188;
	// end inline asm
	// begin inline asm
	fma.rn.f32 %f42194, %f42192, %f49156, %f42188;
	// end inline asm
	// begin inline asm
	sin.approx.f32  %f42198, %f42194;
	// end inline asm
	// begin inline asm
	fma.rn.f32 %f42200, %f42198, %f49156, %f42194;
	// end inline asm
	// begin inline asm
	sin.approx.f32  %f42204, %f42200;
	// end inline asm
	// begin inline asm
	fma.rn.f32 %f42206, %f42204, %f49156, %f42200;
	// end inline asm
	// begin inline asm
	sin.approx.f32  %f42210, %f42206;
	// end inline asm
	// begin inline asm
	fma.rn.f32 %f42212, %f42210, %f49156, %f42206;
	// end inline asm
	// begin inline asm
	sin.approx.f32  %f42216, %f42212;
	// end inline asm
	// begin inline asm
	fma.rn.f32 %f42218, %f42216, %f49156, %f42212;
	// end inline asm
	// begin inline asm
	sin.approx.f32  %f42222, %f42218;
	// end inline asm
	// begin inline asm
	fma.rn.f32 %f42224, %f42222, %f49156, %f42218;
	// end inline asm
	// begin inline asm
	sin.approx.f32  %f42228, %f42224;
	// end inline asm
	// begin inline asm
	fma.rn.f32 %f42230, %f42228, %f49156, %f42224;
	// end inline asm
	// begin inline asm
	sin.approx.f32  %f42234, %f42230;
	// end inline asm
	// begin inline asm
	fma.rn.f32 %f42236, %f42234, %f49156, %f42230;
	// end inline asm
	// begin inline asm
	sin.approx.f32  %f42240, %f42236;
	// end inline asm
	// begin inline asm
	fma.rn.f32 %f42242, %f42240, %f49156, %f42236;
	// end inline asm
	// begin inline asm
	sin.approx.f32  %f42246, %f42242;
	// end inline asm
	// begin inline asm
	fma.rn.f32 %f42248, %f42246, %f49156, %f42242;
	// end inline asm
	// begin inline asm
	sin.approx.f32  %f42252, %f42248;
	// end inline asm
	// begin inline asm
	fma.rn.f32 %f42254, %f42252, %f49156, %f42248;
	// end inline asm
	// begin inline asm
	sin.approx.f32  %f42258, %f42254;
	// end inline asm
	// begin inline asm
	fma.rn.f32 %f42260, %f42258, %f49156, %f42254;
	// end inline asm
	// begin inline asm
	sin.approx.f32  %f42264, %f42260;
	// end inline asm
	// begin inline asm
	fma.rn.f32 %f42266, %f42264, %f49156, %f42260;
	// end inline asm
	// begin inline asm
	sin.approx.f32  %f42270, %f42266;
	// end inline asm
	// begin inline asm
	fma.rn.f32 %f42272, %f42270, %f49156, %f42266;
	// end inline asm
	// begin inline asm
	sin.approx.f32  %f42276, %f42272;
	// end inline asm
	// begin inline asm
	fma.rn.f32 %f42278, %f42276, %f49156, %f42272;
	// end inline asm
	// begin inline asm
	sin.approx.f32  %f42282, %f42278;
	// end inline asm
	// begin inline asm
	fma.rn.f32 %f42284, %f42282, %f49156, %f42278;
	// end inline asm
	// begin inline asm
	sin.approx.f32  %f42288, %f42284;
	// end inline asm
	// begin inline asm
	fma.rn.f32 %f42290, %f42288, %f49156, %f42284;
	// end inline asm
	// begin inline asm
	sin.approx.f32  %f42294, %f42290;
	// end inline asm
	// begin inline asm
	fma.rn.f32 %f42296, %f42294, %f49156, %f42290;
	// end inline asm
	// begin inline asm
	sin.approx.f32  %f42300, %f42296;
	// end inline asm
	// begin inline asm
	fma.rn.f32 %f42302, %f42300, %f49156, %f42296;
	// end inline asm
	// begin inline asm
	sin.approx.f32  %f42306, %f42302;
	// end inline asm
	// begin inline asm
	fma.rn.f32 %f42308, %f42306, %f49156, %f42302;
	// end inline asm
	// begin inline asm
	sin.approx.f32  %f42312, %f42308;
	// end inline asm
	// begin inline asm
	fma.rn.f32 %f42314, %f42312, %f49156, %f42308;
	// end inline asm
	// begin inline asm
	sin.approx.f32  %f42318, %f42314;
	// end inline asm
	// begin inline asm
	fma.rn.f32 %f42320, %f42318, %f49156, %f42314;
	// end inline asm
	// begin inline asm
	sin.approx.f32  %f42324, %f42320;
	// end inline asm
	// begin inline asm
	fma.rn.f32 %f42326, %f42324, %f49156, %f42320;
	// end inline asm
	// begin inline asm
	sin.approx.f32  %f42330, %f42326;
	// end inline asm
	// begin inline asm
	fma.rn.f32 %f42332, %f42330, %f49156, %f42326;
	// end inline asm
	// begin inline asm
	sin.approx.f32  %f42336, %f42332;
	// end inline asm
	// begin inline asm
	fma.rn.f32 %f42338, %f42336, %f49156, %f42332;
	// end inline asm
	// begin inline asm
	sin.approx.f32  %f42342, %f42338;
	// end inline asm
	// begin inline asm
	fma.rn.f32 %f42344, %f42342, %f49156, %f42338;
	// end inline asm
	// begin inline asm
	sin.approx.f32  %f42348, %f42344;
	// end inline asm
	// begin inline asm
	fma.rn.f32 %f42350, %f42348, %f49156, %f42344;
	// end inline asm
	// begin inline asm
	sin.approx.f32  %f42354, %f42350;
	// end inline asm
	// begin inline asm
	fma.rn.f32 %f42356, %f42354, %f49156, %f42350;
	// end inline asm
	// begin inline asm
	sin.approx.f32  %f42360, %f42356;
	// end inline asm
	// begin inline asm
	fma.rn.f32 %f42362, %f42360, %f49156, %f42356;
	// end inline asm
	// begin inline asm
	sin.approx.f32  %f42366, %f42362;
	// end inline asm
	// begin inline asm
	fma.rn.f32 %f42368, %f42366, %f49156, %f42362;
	// end inline asm
	// begin inline asm
	sin.approx.f32  %f42372, %f42368;
	// end inline asm
	// begin inline asm
	fma.rn.f32 %f42374, %f42372, %f49156, %f42368;
	// end inline asm
	// begin inline asm
	sin.approx.f32  %f42378, %f42374;
	// end inline asm
	// begin inline asm
	fma.rn.f32 %f42380, %f42378, %f49156, %f42374;
	// end inline asm
	// begin inline asm
	sin.approx.f32  %f42384, %f42380;
	// end inline asm
	// begin inline asm
	fma.rn.f32 %f42386, %f42384, %f49156, %f42380;
	// end inline asm
	// begin inline asm
	sin.approx.f32  %f42390, %f42386;
	// end inline asm
	// begin inline asm
	fma.rn.f32 %f42392, %f42390, %f49156, %f42386;
	// end inline asm
	// begin inline asm
	sin.approx.f32  %f42396, %f42392;
	// end inline asm
	// begin inline asm
	fma.rn.f32 %f42398, %f42396, %f49156, %f42392;
	// end inline asm
	// begin inline asm
	sin.approx.f32  %f42402, %f42398;
	// end inline asm
	// begin inline asm
	fma.rn.f32 %f42404, %f42402, %f49156, %f42398;
	// end inline asm
	// begin inline asm
	sin.approx.f32  %f42408, %f42404;
	// end inline asm
	// begin inline asm
	fma.rn.f32 %f42410, %f42408, %f49156, %f42404;
	// end inline asm
	// begin inline asm
	sin.approx.f32  %f42414, %f42410;
	// end inline asm
	// begin inline asm
	fma.rn.f32 %f42416, %f42414, %f49156, %f42410;
	// end inline asm
	// begin inline asm
	sin.approx.f32  %f42420, %f42416;
	// end inline asm
	// begin inline asm
	fma.rn.f32 %f42422, %f42420, %f49156, %f42416;
	// end inline asm
	// begin inline asm
	sin.approx.f32  %f42426, %f42422;
	// end inline asm
	// begin inline asm
	fma.rn.f32 %f42428, %f42426, %f49156, %f42422;
	// end inline asm
	// begin inline asm
	sin.approx.f32  %f42432, %f42428;
	// end inline asm
	// begin inline asm
	fma.rn.f32 %f42434, %f42432, %f49156, %f42428;
	// end inline asm
	// begin inline asm
	sin.approx.f32  %f42438, %f42434;
	// end inline asm
	// begin inline asm
	fma.rn.f32 %f42440, %f42438, %f49156, %f42434;
	// end inline asm
	// begin inline asm
	sin.approx.f32  %f42444, %f42440;
	// end inline asm
	// begin inline asm
	fma.rn.f32 %f42446, %f42444, %f49156, %f42440;
	// end inline asm
	// begin inline asm
	sin.approx.f32  %f42450, %f42446;
	// end inline asm
	// begin inline asm
	fma.rn.f32 %f42452, %f42450, %f49156, %f42446;
	// end inline asm
	// begin inline asm
	sin.approx.f32  %f42456, %f42452;
	// end inline asm
	// begin inline asm
	fma.rn.f32 %f42458, %f42456, %f49156, %f42452;
	// end inline asm
	// begin inline asm
	sin.approx.f32  %f42462, %f42458;
	// end inline asm
	// begin inline asm
	fma.rn.f32 %f42464, %f42462, %f49156, %f42458;
	// end inline asm
	// begin inline asm
	sin.approx.f32  %f42468, %f42464;
	// end inline asm
	// begin inline asm
	fma.rn.f32 %f42470, %f42468, %f49156, %f42464;
	// end inline asm
	// begin inline asm
	sin.approx.f32  %f42474, %f42470;
	// end inline asm
	// begin inline asm
	fma.rn.f32 %f42476, %f42474, %f49156, %f42470;
	// end inline asm
	// begin inline asm
	sin.approx.f32  %f42480, %f42476;
	// end inline asm
	// begin inline asm
	fma.rn.f32 %f42482, %f42480, %f49156, %f42476;
	// end inline asm
	// begin inline asm
	sin.approx.f32  %f42486, %f42482;
	// end inline asm
	// begin inline asm
	fma.rn.f32 %f42488, %f42486, %f49156, %f42482;
	// end inline asm
	// begin inline asm
	sin.approx.f32  %f42492, %f42488;
	// end inline asm
	// begin inline asm
	fma.rn.f32 %f42494, %f42492, %f49156, %f42488;
	// end inline asm
	// begin inline asm
	sin.approx.f32  %f42498, %f42494;
	// end inline asm
	// begin inline asm
	fma.rn.f32 %f42500, %f42498, %f49156, %f42494;
	// end inline asm
	// begin inline asm
	sin.approx.f32  %f42504, %f42500;
	// end inline asm
	// begin inline asm
	fma.rn.f32 %f42506, %f42504, %f49156, %f42500;
	// end inline asm
	// begin inline asm
	sin.approx.f32  %f42510, %f42506;
	// end inline asm
	// begin inline asm
	fma.rn.f32 %f42512, %f42510, %f49156, %f42506;
	// end inline asm
	// begin inline asm
	sin.approx.f32  %f42516, %f42512;
	// end inline asm
	// begin inline asm
	fma.rn.f32 %f42518, %f42516, %f49156, %f42512;
	// end inline asm
	// begin inline asm
	sin.approx.f32  %f42522, %f42518;
	// end inline asm
	// begin inline asm
	fma.rn.f32 %f42524, %f42522, %f49156, %f42518;
	// end inline asm
	// begin inline asm
	sin.approx.f32  %f42528, %f42524;
	// end inline asm
	// begin inline asm
	fma.rn.f32 %f42530, %f42528, %f49156, %f42524;
	// end inline asm
	// begin inline asm
	sin.approx.f32  %f42534, %f42530;
	// end inline asm
	// begin inline asm
	fma.rn.f32 %f42536, %f42534, %f49156, %f42530;
	// end inline asm
	// begin inline asm
	sin.approx.f32  %f42540, %f42536;
	// end inline asm
	// begin inline asm
	fma.rn.f32 %f42542, %f42540, %f49156, %f42536;
	// end inline asm
	// begin inline asm
	sin.approx.f32  %f42546, %f42542;
	// end inline asm
	// begin inline asm
	fma.rn.f32 %f42548, %f42546, %f49156, %f42542;
	// end inline asm
	// begin inline asm
	sin.approx.f32  %f42552, %f42548;
	// end inline asm
	// begin inline asm
	fma.rn.f32 %f42554, %f42552, %f49156, %f42548;
	// end inline asm
	// begin inline asm
	sin.approx.f32  %f42558, %f42554;
	// end inline asm
	// begin inline asm
	fma.rn.f32 %f42560, %f42558, %f49156, %f42554;
	// end inline asm
	// begin inline asm
	sin.approx.f32  %f42564, %f42560;
	// end inline asm
	// begin inline asm
	fma.rn.f32 %f42566, %f42564, %f49156, %f42560;
	// end inline asm
	// begin inline asm
	sin.approx.f32  %f42570, %f42566;
	// end inline asm
	// begin inline asm
	fma.rn.f32 %f42572, %f42570, %f49156, %f42566;
	// end inline asm
	// begin inline asm
	sin.approx.f32  %f42576, %f42572;
	// end inline asm
	// begin inline asm
	fma.rn.f32 %f42578, %f42576, %f49156, %f42572;
	// end inline asm
	// begin inline asm
	sin.approx.f32  %f42582, %f42578;
	// end inline asm
	// begin inline asm
	fma.rn.f32 %f42584, %f42582, %f49156, %f42578;
	// end inline asm
	// begin inline asm
	sin.approx.f32  %f42588, %f42584;
	// end inline asm
	// begin inline asm
	fma.rn.f32 %f42590, %f42588, %f49156, %f42584;
	// end inline asm
	// begin inline asm
	sin.approx.f32  %f42594, %f42590;
	// end inline asm
	// begin inline asm
	fma.rn.f32 %f42596, %f42594, %f49156, %f42590;
	// end inline asm
	// begin inline asm
	sin.approx.f32  %f42600, %f42596;
	// end inline asm
	// begin inline asm
	fma.rn.f32 %f42602, %f42600, %f49156, %f42596;
	// end inline asm
	// begin inline asm
	sin.approx.f32  %f42606, %f42602;
	// end inline asm
	// begin inline asm
	fma.rn.f32 %f42608, %f42606, %f49156, %f42602;
	// end inline asm
	// begin inline asm
	sin.approx.f32  %f42612, %f42608;
	// end inline asm
	// begin inline asm
	fma.rn.f32 %f42614, %f42612, %f49156, %f42608;
	// end inline asm
	// begin inline asm
	sin.approx.f32  %f42618, %f42614;
	// end inline asm
	// begin inline asm
	fma.rn.f32 %f42620, %f42618, %f49156, %f42614;
	// end inline asm
	// begin inline asm
	sin.approx.f32  %f42624, %f42620;
	// end inline asm
	// begin inline asm
	fma.rn.f32 %f42626, %f42624, %f49156, %f42620;
	// end inline asm
	// begin inline asm
	sin.approx.f32  %f42630, %f42626;
	// end inline asm
	// begin inline asm
	fma.rn.f32 %f42632, %f42630, %f49156, %f42626;
	// end inline asm
	// begin inline asm
	sin.approx.f32  %f42636, %f42632;
	// end inline asm
	// begin inline asm
	fma.rn.f32 %f42638, %f42636, %f49156, %f42632;
	// end inline asm
	// begin inline asm
	sin.approx.f32  %f42642, %f42638;
	// end inline asm
	// begin inline asm
	fma.rn.f32 %f42644, %f42642, %f49156, %f42638;
	// end inline asm
	// begin inline asm
	sin.approx.f32  %f42648, %f42644;
	// end inline asm
	// begin inline asm
	fma.rn.f32 %f42650, %f42648, %f49156, %f42644;
	// end inline asm
	// begin inline asm
	sin.approx.f32  %f42654, %f42650;
	// end inline asm
	// begin inline asm
	fma.rn.f32 %f42656, %f42654, %f49156, %f42650;
	// end inline asm
	// begin inline asm
	sin.approx.f32  %f42660, %f42656;
	// end inline asm
	// begin inline asm
	fma.rn.f32 %f42662, %f42660, %f49156, %f42656;
	// end inline asm
	// begin inline asm
	sin.approx.f32  %f42666, %f42662;
	// end inline asm
	// begin inline asm
	fma.rn.f32 %f42668, %f42666, %f49156, %f42662;
	// end inline asm
	// begin inline asm
	sin.approx.f32  %f42672, %f42668;
	// end inline asm
	// begin inline asm
	fma.rn.f32 %f42674, %f42672, %f49156, %f42668;
	// end inline asm
	// begin inline asm
	sin.approx.f32  %f42678, %f42674;
	// end inline asm
	// begin inline asm
	fma.rn.f32 %f42680, %f42678, %f49156, %f42674;
	// end inline asm
	// begin inline asm
	sin.approx.f32  %f42684, %f42680;
	// end inline asm
	// begin inline asm
	fma.rn.f32 %f42686, %f42684, %f49156, %f42680;
	// end inline asm
	// begin inline asm
	sin.approx.f32  %f42690, %f42686;
	// end inline asm
	// begin inline asm
	fma.rn.f32 %f42692, %f42690, %f49156, %f42686;
	// end inline asm
	// begin inline asm
	sin.approx.f32  %f42696, %f42692;
	// end inline asm
	// begin inline asm
	fma.rn.f32 %f42698, %f42696, %f49156, %f42692;
	// end inline asm
	// begin inline asm
	sin.approx.f32  %f42702, %f42698;
	// end inline asm
	// begin inline asm
	fma.rn.f32 %f42704, %f42702, %f49156, %f42698;
	// end inline asm
	// begin inline asm
	sin.approx.f32  %f42708, %f42704;
	// end inline asm
	// begin inline asm
	fma.rn.f32 %f42710, %f42708, %f49156, %f42704;
	// end inline asm
	// begin inline asm
	sin.approx.f32  %f42714, %f42710;
	// end inline asm
	// begin inline asm
	fma.rn.f32 %f42716, %f42714, %f49156, %f42710;
	// end inline asm
	// begin inline asm
	sin.approx.f32  %f42720, %f42716;
	// end inline asm
	// begin inline asm
	fma.rn.f32 %f42722, %f42720, %f49156, %f42716;
	// end inline asm
	// begin inline asm
	sin.approx.f32  %f42726, %f42722;
	// end inline asm
	// begin inline asm
	fma.rn.f32 %f42728, %f42726, %f49156, %f42722;
	// end inline asm
	// begin inline asm
	sin.approx.f32  %f42732, %f42728;
	// end inline asm
	// begin inline asm
	fma.rn.f32 %f42734, %f42732, %f49156, %f42728;
	// end inline asm
	// begin inline asm
	sin.approx.f32  %f42738, %f42734;
	// end inline asm
	// begin inline asm
	fma.rn.f32 %f42740, %f42738, %f49156, %f42734;
	// end inline asm
	// begin inline asm
	sin.approx.f32  %f42744, %f42740;
	// end inline asm
	// begin inline asm
	fma.rn.f32 %f42746, %f42744, %f49156, %f42740;
	// end inline asm
	// begin inline asm
	sin.approx.f32  %f42750, %f42746;
	// end inline asm
	// begin inline asm
	fma.rn.f32 %f42752, %f42750, %f49156, %f42746;
	// end inline asm
	// begin inline asm
	sin.approx.f32  %f42756, %f42752;
	// end inline asm
	// begin inline asm
	fma.rn.f32 %f42758, %f42756, %f49156, %f42752;
	// end inline asm
	// begin inline asm
	sin.approx.f32  %f42762, %f42758;
	// end inline asm
	// begin inline asm
	fma.rn.f32 %f42764, %f42762, %f49156, %f42758;
	// end inline asm
	// begin inline asm
	sin.approx.f32  %f42768, %f42764;
	// end inline asm
	// begin inline asm
	fma.rn.f32 %f42770, %f42768, %f49156, %f42764;
	// end inline asm
	// begin inline asm
	sin.approx.f32  %f42774, %f42770;
	// end inline asm
	// begin inline asm
	fma.rn.f32 %f42776, %f42774, %f49156, %f42770;
	// end inline asm
	// begin inline asm
	sin.approx.f32  %f42780, %f42776;
	// end inline asm
	// begin inline asm
	fma.rn.f32 %f42782, %f42780, %f49156, %f42776;
	// end inline asm
	// begin inline asm
	sin.approx.f32  %f42786, %f42782;
	// end inline asm
	// begin inline asm
	fma.rn.f32 %f42788, %f42786, %f49156, %f42782;
	// end inline asm
	// begin inline asm
	sin.approx.f32  %f42792, %f42788;
	// end inline asm
	// begin inline asm
	fma.rn.f32 %f42794, %f42792, %f49156, %f42788;
	// end inline asm
	// begin inline asm
	sin.approx.f32  %f42798, %f42794;
	// end inline asm
	// begin inline asm
	fma.rn.f32 %f42800, %f42798, %f49156, %f42794;
	// end inline asm
	// begin inline asm
	sin.approx.f32  %f42804, %f42800;
	// end inline asm
	// begin inline asm
	fma.rn.f32 %f42806, %f42804, %f49156, %f42800;
	// end inline asm
	// begin inline asm
	sin.approx.f32  %f42810, %f42806;
	// end inline asm
	// begin inline asm
	fma.rn.f32 %f42812, %f42810, %f49156, %f42806;
	// end inline asm
	// begin inline asm
	sin.approx.f32  %f42816, %f42812;
	// end inline asm
	// begin inline asm
	fma.rn.f32 %f42818, %f42816, %f49156, %f42812;
	// end inline asm
	// begin inline asm
	sin.approx.f32  %f42822, %f42818;
	// end inline asm
	// begin inline asm
	fma.rn.f32 %f42824, %f42822, %f49156, %f42818;
	// end inline asm
	// begin inline asm
	sin.approx.f32  %f42828, %f42824;
	// end inline asm
	// begin inline asm
	fma.rn.f32 %f42830, %f42828, %f49156, %f42824;
	// end inline asm
	// begin inline asm
	sin.approx.f32  %f42834, %f42830;
	// end inline asm
	// begin inline asm
	fma.rn.f32 %f42836, %f42834, %f49156, %f42830;
	// end inline asm
	// begin inline asm
	sin.approx.f32  %f42840, %f42836;
	// end inline asm
	// begin inline asm
	fma.rn.f32 %f42842, %f42840, %f49156, %f42836;
	// end inline asm
	// begin inline asm
	sin.approx.f32  %f42846, %f42842;
	// end inline asm
	// begin inline asm
	fma.rn.f32 %f42848, %f42846, %f49156, %f42842;
	// end inline asm
	// begin inline asm
	sin.approx.f32  %f42852, %f42848;
	// end inline asm
	// begin inline asm
	fma.rn.f32 %f42854, %f42852, %f49156, %f42848;
	// end inline asm
	// begin inline asm
	sin.approx.f32  %f42858, %f42854;
	// end inline asm
	// begin inline asm
	fma.rn.f32 %f42860, %f42858, %f49156, %f42854;
	// end inline asm
	// begin inline asm
	sin.approx.f32  %f42864, %f42860;
	// end inline asm
	// begin inline asm
	fma.rn.f32 %f42866, %f42864, %f49156, %f42860;
	// end inline asm
	// begin inline asm
	sin.approx.f32  %f42870, %f42866;
	// end inline asm
	// begin inline asm
	fma.rn.f32 %f42872, %f42870, %f49156, %f42866;
	// end inline asm
	// begin inline asm
	sin.approx.f32  %f42876, %f42872;
	// end inline asm
	// begin inline asm
	fma.rn.f32 %f42878, %f42876, %f49156, %f42872;
	// end inline asm
	// begin inline asm
	sin.approx.f32  %f42882, %f42878;
	// end inline asm
	// begin inline asm
	fma.rn.f32 %f42884, %f42882, %f49156, %f42878;
	// end inline asm
	// begin inline asm
	sin.approx.f32  %f42888, %f42884;
	// end inline asm
	// begin inline asm
	fma.rn.f32 %f42890, %f42888, %f49156, %f42884;
	// end inline asm
	// begin inline asm
	sin.approx.f32  %f42894, %f42890;
	// end inline asm
	// begin inline asm
	fma.rn.f32 %f42896, %f42894, %f49156, %f42890;
	// end inline asm
	// begin inline asm
	sin.approx.f32  %f42900, %f42896;
	// end inline asm
	// begin inline asm
	fma.rn.f32 %f42902, %f42900, %f49156, %f42896;
	// end inline asm
	// begin inline asm
	sin.approx.f32  %f42906, %f42902;
	// end inline asm
	// begin inline asm
	fma.rn.f32 %f42908, %f42906, %f49156, %f42902;
	// end inline asm
	// begin inline asm
	sin.approx.f32  %f42912, %f42908;
	// end inline asm
	// begin inline asm
	fma.rn.f32 %f42914, %f42912, %f49156, %f42908;
	// end inline asm
	// begin inline asm
	sin.approx.f32  %f42918, %f42914;
	// end inline asm
	// begin inline asm
	fma.rn.f32 %f42920, %f42918, %f49156, %f42914;
	// end inline asm
	// begin inline asm
	sin.approx.f32  %f42924, %f42920;
	// end inline asm
	// begin inline asm
	fma.rn.f32 %f42926, %f42924, %f49156, %f42920;
	// end inline asm
	// begin inline asm
	sin.approx.f32  %f42930, %f42926;
	// end inline asm
	// begin inline asm
	fma.rn.f32 %f42932, %f42930, %f49156, %f42926;
	// end inline asm
	// begin inline asm
	sin.approx.f32  %f42936, %f42932;
	// end inline asm
	// begin inline asm
	fma.rn.f32 %f42938, %f42936, %f49156, %f42932;
	// end inline asm
	// begin inline asm
	sin.approx.f32  %f42942, %f42938;
	// end inline asm
	// begin inline asm
	fma.rn.f32 %f42944, %f42942, %f49156, %f42938;
	// end inline asm
	// begin inline asm
	sin.approx.f32  %f42948, %f42944;
	// end inline asm
	// begin inline asm
	fma.rn.f32 %f42950, %f42948, %f49156, %f42944;
	// end inline asm
	// begin inline asm
	sin.approx.f32  %f42954, %f42950;
	// end inline asm
	// begin inline asm
	fma.rn.f32 %f42956, %f42954, %f49156, %f42950;
	// end inline asm
	// begin inline asm
	sin.approx.f32  %f42960, %f42956;
	// end inline asm
	// begin inline asm
	fma.rn.f32 %f42962, %f42960, %f49156, %f42956;
	// end inline asm
	// begin inline asm
	sin.approx.f32  %f42966, %f42962;
	// end inline asm
	// begin inline asm
	fma.rn.f32 %f42968, %f42966, %f49156, %f42962;
	// end inline asm
	// begin inline asm
	sin.approx.f32  %f42972, %f42968;
	// end inline asm
	// begin inline asm
	fma.rn.f32 %f42974, %f42972, %f49156, %f42968;
	// end inline asm
	// begin inline asm
	sin.approx.f32  %f42978, %f42974;
	// end inline asm
	// begin inline asm
	fma.rn.f32 %f42980, %f42978, %f49156, %f42974;
	// end inline asm
	// begin inline asm
	sin.approx.f32  %f42984, %f42980;
	// end inline asm
	// begin inline asm
	fma.rn.f32 %f42986, %f42984, %f49156, %f42980;
	// end inline asm
	// begin inline asm
	sin.approx.f32  %f42990, %f42986;
	// end inline asm
	// begin inline asm
	fma.rn.f32 %f42992, %f42990, %f49156, %f42986;
	// end inline asm
	// begin inline asm
	sin.approx.f32  %f42996, %f42992;
	// end inline asm
	// begin inline asm
	fma.rn.f32 %f42998, %f42996, %f49156, %f42992;
	// end inline asm
	// begin inline asm
	sin.approx.f32  %f43002, %f42998;
	// end inline asm
	// begin inline asm
	fma.rn.f32 %f43004, %f43002, %f49156, %f42998;
	// end inline asm
	// begin inline asm
	sin.approx.f32  %f43008, %f43004;
	// end inline asm
	// begin inline asm
	fma.rn.f32 %f43010, %f43008, %f49156, %f43004;
	// end inline asm
	// begin inline asm
	sin.approx.f32  %f43014, %f43010;
	// end inline asm
	// begin inline asm
	fma.rn.f32 %f43016, %f43014, %f49156, %f43010;
	// end inline asm
	// begin inline asm
	sin.approx.f32  %f43020, %f43016;
	// end inline asm
	// begin inline asm
	fma.rn.f32 %f43022, %f43020, %f49156, %f43016;
	// end inline asm
	// begin inline asm
	sin.approx.f32  %f43026, %f43022;
	// end inline asm
	// begin inline asm
	fma.rn.f32 %f43028, %f43026, %f49156, %f43022;
	// end inline asm
	// begin inline asm
	sin.approx.f32  %f43032, %f43028;
	// end inline asm
	// begin inline asm
	fma.rn.f32 %f43034, %f43032, %f49156, %f43028;
	// end inline asm
	// begin inline asm
	sin.approx.f32  %f43038, %f43034;
	// end inline asm
	// begin inline asm
	fma.rn.f32 %f43040, %f43038, %f49156, %f43034;
	// end inline asm
	// begin inline asm
	sin.approx.f32  %f43044, %f43040;
	// end inline asm
	// begin inline asm
	fma.rn.f32 %f43046, %f43044, %f49156, %f43040;
	// end inline asm
	// begin inline asm
	sin.approx.f32  %f43050, %f43046;
	// end inline asm
	// begin inline asm
	fma.rn.f32 %f43052, %f43050, %f49156, %f43046;
	// end inline asm
	// begin inline asm
	sin.approx.f32  %f43056, %f43052;
	// end inline asm
	// begin inline asm
	fma.rn.f32 %f43058, %f43056, %f49156, %f43052;
	// end inline asm
	// begin inline asm
	sin.approx.f32  %f43062, %f43058;
	// end inline asm
	// begin inline asm
	fma.rn.f32 %f43064, %f43062, %f49156, %f43058;
	// end inline asm
	// begin inline asm
	sin.approx.f32  %f43068, %f43064;
	// end inline asm
	// begin inline asm
	fma.rn.f32 %f43070, %f43068, %f49156, %f43064;
	// end inline asm
	// begin inline asm
	sin.approx.f32  %f43074, %f43070;
	// end inline asm
	// begin inline asm
	fma.rn.f32 %f43076, %f43074, %f49156, %f43070;
	// end inline asm
	// begin inline asm
	sin.approx.f32  %f43080, %f43076;
	// end inline asm
	// begin inline asm
	fma.rn.f32 %f43082, %f43080, %f49156, %f43076;
	// end inline asm
	// begin inline asm
	sin.approx.f32  %f43086, %f43082;
	// end inline asm
	// begin inline asm
	fma.rn.f32 %f43088, %f43086, %f49156, %f43082;
	// end inline asm
	// begin inline asm
	sin.approx.f32  %f43092, %f43088;
	// end inline asm
	// begin inline asm
	fma.rn.f32 %f43094, %f43092, %f49156, %f43088;
	// end inline asm
	// begin inline asm
	sin.approx.f32  %f43098, %f43094;
	// end inline asm
	// begin inline asm
	fma.rn.f32 %f43100, %f43098, %f49156, %f43094;
	// end inline asm
	// begin inline asm
	sin.approx.f32  %f43104, %f43100;
	// end inline asm
	// begin inline asm
	fma.rn.f32 %f43106, %f43104, %f49156, %f43100;
	// end inline asm
	// begin inline asm
	sin.approx.f32  %f43110, %f43106;
	// end inline asm
	// begin inline asm
	fma.rn.f32 %f43112, %f43110, %f49156, %f43106;
	// end inline asm
	// begin inline asm
	sin.approx.f32  %f43116, %f43112;
	// end inline asm
	// begin inline asm
	fma.rn.f32 %f43118, %f43116, %f49156, %f43112;
	// end inline asm
	// begin inline asm
	sin.approx.f32  %f43122, %f43118;
	// end inline asm
	// begin inline asm
	fma.rn.f32 %f43124, %f43122, %f49156, %f43118;
	// end inline asm
	// begin inline asm
	sin.approx.f32  %f43128, %f43124;
	// end inline asm
	// begin inline asm
	fma.rn.f32 %f43130, %f43128, %f49156, %f43124;
	// end inline asm
	// begin inline asm
	sin.approx.f32  %f43134, %f43130;
	// end inline asm
	// begin inline asm
	fma.rn.f32 %f43136, %f43134, %f49156, %f43130;
	// end inline asm
	// begin inline asm
	sin.approx.f32  %f43140, %f43136;
	// end inline asm
	// begin inline asm
	fma.rn.f32 %f43142, %f43140, %f49156, %f43136;
	// end inline asm
	// begin inline asm
	sin.approx.f32  %f43146, %f43142;
	// end inline asm
	// begin inline asm
	fma.rn.f32 %f43148, %f43146, %f49156, %f43142;
	// end inline asm
	// begin inline asm
	sin.approx.f32  %f43152, %f43148;
	// end inline asm
	// begin inline asm
	fma.rn.f32 %f43154, %f43152, %f49156, %f43148;
	// end inline asm
	// begin inline asm
	sin.approx.f32  %f43158, %f43154;
	// end inline asm
	// begin inline asm
	fma.rn.f32 %f43160, %f43158, %f49156, %f43154;
	// end inline asm
	// begin inline asm
	sin.approx.f32  %f43164, %f43160;
	// end inline asm
	// begin inline asm
	fma.rn.f32 %f43166, %f43164, %f49156, %f43160;
	// end inline asm
	// begin inline asm
	sin.approx.f32  %f43170, %f43166;
	// end inline asm
	// begin inline asm
	fma.rn.f32 %f43172, %f43170, %f49156, %f43166;
	// end inline asm
	// begin inline asm
	sin.approx.f32  %f43176, %f43172;
	// end inline asm
	// begin inline asm
	fma.rn.f32 %f43178, %f43176, %f49156, %f43172;
	// end inline asm
	// begin inline asm
	sin.approx.f32  %f43182, %f43178;
	// end inline asm
	// begin inline asm
	fma.rn.f32 %f43184, %f43182, %f49156, %f43178;
	// end inline asm
	// begin inline asm
	sin.approx.f32  %f43188, %f43184;
	// end inline asm
	// begin inline asm
	fma.rn.f32 %f43190, %f43188, %f49156, %f43184;
	// end inline asm
	// begin inline asm
	sin.approx.f32  %f43194, %f43190;
	// end inline asm
	// begin inline asm
	fma.rn.f32 %f43196, %f43194, %f49156, %f43190;
	// end inline asm
	// begin inline asm
	sin.approx.f32  %f43200, %f43196;
	// end inline asm
	// begin inline asm
	fma.rn.f32 %f43202, %f43200, %f49156, %f43196;
	// end inline asm
	// begin inline asm
	sin.approx.f32  %f43206, %f43202;
	// end inline asm
	// begin inline asm
	fma.rn.f32 %f43208, %f43206, %f49156, %f43202;
	// end inline asm
	// begin inline asm
	sin.approx.f32  %f43212, %f43208;
	// end inline asm
	// begin inline asm
	fma.rn.f32 %f43214, %f43212, %f49156, %f43208;
	// end inline asm
	// begin inline asm
	sin.approx.f32  %f43218, %f43214;
	// end inline asm
	// begin inline asm
	fma.rn.f32 %f43220, %f43218, %f49156, %f43214;
	// end inline asm
	// begin inline asm
	sin.approx.f32  %f43224, %f43220;
	// end inline asm
	// begin inline asm
	fma.rn.f32 %f43226, %f43224, %f49156, %f43220;
	// end inline asm
	// begin inline asm
	sin.approx.f32  %f43230, %f43226;
	// end inline asm
	// begin inline asm
	fma.rn.f32 %f43232, %f43230, %f49156, %f43226;
	// end inline asm
	// begin inline asm
	sin.approx.f32  %f43236, %f43232;
	// end inline asm
	// begin inline asm
	fma.rn.f32 %f43238, %f43236, %f49156, %f43232;
	// end inline asm
	// begin inline asm
	sin.approx.f32  %f43242, %f43238;
	// end inline asm
	// begin inline asm
	fma.rn.f32 %f43244, %f43242, %f49156, %f43238;
	// end inline asm
	// begin inline asm
	sin.approx.f32  %f43248, %f43244;
	// end inline asm
	// begin inline asm
	fma.rn.f32 %f43250, %f43248, %f49156, %f43244;
	// end inline asm
	// begin inline asm
	sin.approx.f32  %f43254, %f43250;
	// end inline asm
	// begin inline asm
	fma.rn.f32 %f43256, %f43254, %f49156, %f43250;
	// end inline asm
	// begin inline asm
	sin.approx.f32  %f43260, %f43256;
	// end inline asm
	// begin inline asm
	fma.rn.f32 %f43262, %f43260, %f49156, %f43256;
	// end inline asm
	// begin inline asm
	sin.approx.f32  %f43266, %f43262;
	// end inline asm
	// begin inline asm
	fma.rn.f32 %f43268, %f43266, %f49156, %f43262;
	// end inline asm
	// begin inline asm
	sin.approx.f32  %f43272, %f43268;
	// end inline asm
	// begin inline asm
	fma.rn.f32 %f43274, %f43272, %f49156, %f43268;
	// end inline asm
	// begin inline asm
	sin.approx.f32  %f43278, %f43274;
	// end inline asm
	// begin inline asm
	fma.rn.f32 %f43280, %f43278, %f49156, %f43274;
	// end inline asm
	// begin inline asm
	sin.approx.f32  %f43284, %f43280;
	// end inline asm
	// begin inline asm
	fma.rn.f32 %f43286, %f43284, %f49156, %f43280;
	// end inline asm
	// begin inline asm
	sin.approx.f32  %f43290, %f43286;
	// end inline asm
	// begin inline asm
	fma.rn.f32 %f43292, %f43290, %f49156, %f43286;
	// end inline asm
	// begin inline asm
	sin.approx.f32  %f43296, %f43292;
	// end inline asm
	// begin inline asm
	fma.rn.f32 %f43298, %f43296, %f49156, %f43292;
	// end inline asm
	// begin inline asm
	sin.approx.f32  %f43302, %f43298;
	// end inline asm
	// begin inline asm
	fma.rn.f32 %f43304, %f43302, %f49156, %f43298;
	// end inline asm
	// begin inline asm
	sin.approx.f32  %f43308, %f43304;
	// end inline asm
	// begin inline asm
	fma.rn.f32 %f43310, %f43308, %f49156, %f43304;
	// end inline asm
	// begin inline asm
	sin.approx.f32  %f43314, %f43310;
	// end inline asm
	// begin inline asm
	fma.rn.f32 %f43316, %f43314, %f49156, %f43310;
	// end inline asm
	// begin inline asm
	sin.approx.f32  %f43320, %f43316;
	// end inline asm
	// begin inline asm
	fma.rn.f32 %f43322, %f43320, %f49156, %f43316;
	// end inline asm
	// begin inline asm
	sin.approx.f32  %f43326, %f43322;
	// end inline asm
	// begin inline asm
	fma.rn.f32 %f43328, %f43326, %f49156, %f43322;
	// end inline asm
	// begin inline asm
	sin.approx.f32  %f43332, %f43328;
	// end inline asm
	// begin inline asm
	fma.rn.f32 %f43334, %f43332, %f49156, %f43328;
	// end inline asm
	// begin inline asm
	sin.approx.f32  %f43338, %f43334;
	// end inline asm
	// begin inline asm
	fma.rn.f32 %f43340, %f43338, %f49156, %f43334;
	// end inline asm
	// begin inline asm
	sin.approx.f32  %f43344, %f43340;
	// end inline asm
	// begin inline asm
	fma.rn.f32 %f43346, %f43344, %f49156, %f43340;
	// end inline asm
	// begin inline asm
	sin.approx.f32  %f43350, %f43346;
	// end inline asm
	// begin inline asm
	fma.rn.f32 %f43352, %f43350, %f49156, %f43346;
	// end inline asm
	// begin inline asm
	sin.approx.f32  %f43356, %f43352;
	// end inline asm
	// begin inline asm
	fma.rn.f32 %f43358, %f43356, %f49156, %f43352;
	// end inline asm
	// begin inline asm
	sin.approx.f32  %f43362, %f43358;
	// end inline asm
	// begin inline asm
	fma.rn.f32 %f43364, %f43362, %f49156, %f43358;
	// end inline asm
	// begin inline asm
	sin.approx.f32  %f43368, %f43364;
	// end inline asm
	// begin inline asm
	fma.rn.f32 %f43370, %f43368, %f49156, %f43364;
	// end inline asm
	// begin inline asm
	sin.approx.f32  %f43374, %f43370;
	// end inline asm
	// begin inline asm
	fma.rn.f32 %f43376, %f43374, %f49156, %f43370;
	// end inline asm
	// begin inline asm
	sin.approx.f32  %f43380, %f43376;
	// end inline asm
	// begin inline asm
	fma.rn.f32 %f43382, %f43380, %f49156, %f43376;
	// end inline asm
	// begin inline asm
	sin.approx.f32  %f43386, %f43382;
	// end inline asm
	// begin inline asm
	fma.rn.f32 %f43388, %f43386, %f49156, %f43382;
	// end inline asm
	// begin inline asm
	sin.approx.f32  %f43392, %f43388;
	// end inline asm
	// begin inline asm
	fma.rn.f32 %f43394, %f43392, %f49156, %f43388;
	// end inline asm
	// begin inline asm
	sin.approx.f32  %f43398, %f43394;
	// end inline asm
	// begin inline asm
	fma.rn.f32 %f43400, %f43398, %f49156, %f43394;
	// end inline asm
	// begin inline asm
	sin.approx.f32  %f43404, %f43400;
	// end inline asm
	// begin inline asm
	fma.rn.f32 %f43406, %f43404, %f49156, %f43400;
	// end inline asm
	// begin inline asm
	sin.approx.f32  %f43410, %f43406;
	// end inline asm
	// begin inline asm
	fma.rn.f32 %f43412, %f43410, %f49156, %f43406;
	// end inline asm
	// begin inline asm
	sin.approx.f32  %f43416, %f43412;
	// end inline asm
	// begin inline asm
	fma.rn.f32 %f43418, %f43416, %f49156, %f43412;
	// end inline asm
	// begin inline asm
	sin.approx.f32  %f43422, %f43418;
	// end inline asm
	// begin inline asm
	fma.rn.f32 %f43424, %f43422, %f49156, %f43418;
	// end inline asm
	// begin inline asm
	sin.approx.f32  %f43428, %f43424;
	// end inline asm
	// begin inline asm
	fma.rn.f32 %f43430, %f43428, %f49156, %f43424;
	// end inline asm
	// begin inline asm
	sin.approx.f32  %f43434, %f43430;
	// end inline asm
	// begin inline asm
	fma.rn.f32 %f43436, %f43434, %f49156, %f43430;
	// end inline asm
	// begin inline asm
	sin.approx.f32  %f43440, %f43436;
	// end inline asm
	// begin inline asm
	fma.rn.f32 %f43442, %f43440, %f49156, %f43436;
	// end inline asm
	// begin inline asm
	sin.approx.f32  %f43446, %f43442;
	// end inline asm
	// begin inline asm
	fma.rn.f32 %f43448, %f43446, %f49156, %f43442;
	// end inline asm
	// begin inline asm
	sin.approx.f32  %f43452, %f43448;
	// end inline asm
	// begin inline asm
	fma.rn.f32 %f43454, %f43452, %f49156, %f43448;
	// end inline asm
	// begin inline asm
	sin.approx.f32  %f43458, %f43454;
	// end inline asm
	// begin inline asm
	fma.rn.f32 %f43460, %f43458, %f49156, %f43454;
	// end inline asm
	// begin inline asm
	sin.approx.f32  %f43464, %f43460;
	// end inline asm
	// begin inline asm
	fma.rn.f32 %f43466, %f43464, %f49156, %f43460;
	// end inline asm
	// begin inline asm
	sin.approx.f32  %f43470, %f43466;
	// end inline asm
	// begin inline asm
	fma.rn.f32 %f43472, %f43470, %f49156, %f43466;
	// end inline asm
	// begin inline asm
	sin.approx.f32  %f43476, %f43472;
	// end inline asm
	// begin inline asm
	fma.rn.f32 %f43478, %f43476, %f49156, %f43472;
	// end inline asm
	// begin inline asm
	sin.approx.f32  %f43482, %f43478;
	// end inline asm
	// begin inline asm
	fma.rn.f32 %f43484, %f43482, %f49156, %f43478;
	// end inline asm
	// begin inline asm
	sin.approx.f32  %f43488, %f43484;
	// end inline asm
	// begin inline asm
	fma.rn.f32 %f43490, %f43488, %f49156, %f43484;
	// end inline asm
	// begin inline asm
	sin.approx.f32  %f43494, %f43490;
	// end inline asm
	// begin inline asm
	fma.rn.f32 %f43496, %f43494, %f49156, %f43490;
	// end inline asm
	// begin inline asm
	sin.approx.f32  %f43500, %f43496;
	// end inline asm
	// begin inline asm
	fma.rn.f32 %f43502, %f43500, %f49156, %f43496;
	// end inline asm
	// begin inline asm
	sin.approx.f32  %f43506, %f43502;
	// end inline asm
	// begin inline asm
	fma.rn.f32 %f43508, %f43506, %f49156, %f43502;
	// end inline asm
	// begin inline asm
	sin.approx.f32  %f43512, %f43508;
	// end inline asm
	// begin inline asm
	fma.rn.f32 %f43514, %f43512, %f49156, %f43508;
	// end inline asm
	// begin inline asm
	sin.approx.f32  %f43518, %f43514;
	// end inline asm
	// begin inline asm
	fma.rn.f32 %f43520, %f43518, %f49156, %f43514;
	// end inline asm
	// begin inline asm
	sin.approx.f32  %f43524, %f43520;
	// end inline asm
	// begin inline asm
	fma.rn.f32 %f43526, %f43524, %f49156, %f43520;
	// end inline asm
	// begin inline asm
	sin.approx.f32  %f43530, %f43526;
	// end inline asm
	// begin inline asm
	fma.rn.f32 %f43532, %f43530, %f49156, %f43526;
	// end inline asm
	// begin inline asm
	sin.approx.f32  %f43536, %f43532;
	// end inline asm
	// begin inline asm
	fma.rn.f32 %f43538, %f43536, %f49156, %f43532;
	// end inline asm
	// begin inline asm
	sin.approx.f32  %f43542, %f43538;
	// end inline asm
	// begin inline asm
	fma.rn.f32 %f43544, %f43542, %f49156, %f43538;
	// end inline asm
	// begin inline asm
	sin.approx.f32  %f43548, %f43544;
	// end inline asm
	// begin inline asm
	fma.rn.f32 %f43550, %f43548, %f49156, %f43544;
	// end inline asm
	// begin inline asm
	sin.approx.f32  %f43554, %f43550;
	// end inline asm
	// begin inline asm
	fma.rn.f32 %f43556, %f43554, %f49156, %f43550;
	// end inline asm
	// begin inline asm
	sin.approx.f32  %f43560, %f43556;
	// end inline asm
	// begin inline asm
	fma.rn.f32 %f43562, %f43560, %f49156, %f43556;
	// end inline asm
	// begin inline asm
	sin.approx.f32  %f43566, %f43562;
	// end inline asm
	// begin inline asm
	fma.rn.f32 %f43568, %f43566, %f49156, %f43562;
	// end inline asm
	// begin inline asm
	sin.approx.f32  %f43572, %f43568;
	// end inline asm
	// begin inline asm
	fma.rn.f32 %f43574, %f43572, %f49156, %f43568;
	// end inline asm
	// begin inline asm
	sin.approx.f32  %f43578, %f43574;
	// end inline asm
	// begin inline asm
	fma.rn.f32 %f43580, %f43578, %f49156, %f43574;
	// end inline asm
	// begin inline asm
	sin.approx.f32  %f43584, %f43580;
	// end inline asm
	// begin inline asm
	fma.rn.f32 %f43586, %f43584, %f49156, %f43580;
	// end inline asm
	// begin inline asm
	sin.approx.f32  %f43590, %f43586;
	// end inline asm
	// begin inline asm
	fma.rn.f32 %f43592, %f43590, %f49156, %f43586;
	// end inline asm
	// begin inline asm
	sin.approx.f32  %f43596, %f43592;
	// end inline asm
	// begin inline asm
	fma.rn.f32 %f43598, %f43596, %f49156, %f43592;
	// end inline asm
	// begin inline asm
	sin.approx.f32  %f43602, %f43598;
	// end inline asm
	// begin inline asm
	fma.rn.f32 %f43604, %f43602, %f49156, %f43598;
	// end inline asm
	// begin inline asm
	sin.approx.f32  %f43608, %f43604;
	// end inline asm
	// begin inline asm
	fma.rn.f32 %f43610, %f43608, %f49156, %f43604;
	// end inline asm
	// begin inline asm
	sin.approx.f32  %f43614, %f43610;
	// end inline asm
	// begin inline asm
	fma.rn.f32 %f43616, %f43614, %f49156, %f43610;
	// end inline asm
	// begin inline asm
	sin.approx.f32  %f43620, %f43616;
	// end inline asm
	// begin inline asm
	fma.rn.f32 %f43622, %f43620, %f49156, %f43616;
	// end inline asm
	// begin inline asm
	sin.approx.f32  %f43626, %f43622;
	// end inline asm
	// begin inline asm
	fma.rn.f32 %f43628, %f43626, %f49156, %f43622;
	// end inline asm
	// begin inline asm
	sin.approx.f32  %f43632, %f43628;
	// end inline asm
	// begin inline asm
	fma.rn.f32 %f43634, %f43632, %f49156, %f43628;
	// end inline asm
	// begin inline asm
	sin.approx.f32  %f43638, %f43634;
	// end inline asm
	// begin inline asm
	fma.rn.f32 %f43640, %f43638, %f49156, %f43634;
	// end inline asm
	// begin inline asm
	sin.approx.f32  %f43644, %f43640;
	// end inline asm
	// begin inline asm
	fma.rn.f32 %f43646, %f43644, %f49156, %f43640;
	// end inline asm
	// begin inline asm
	sin.approx.f32  %f43650, %f43646;
	// end inline asm
	// begin inline asm
	fma.rn.f32 %f43652, %f43650, %f49156, %f43646;
	// end inline asm
	// begin inline asm
	sin.approx.f32  %f43656, %f43652;
	// end inline asm
	// begin inline asm
	fma.rn.f32 %f43658, %f43656, %f49156, %f43652;
	// end inline asm
	// begin inline asm
	sin.approx.f32  %f43662, %f43658;
	// end inline asm
	// begin inline asm
	fma.rn.f32 %f43664, %f43662, %f49156, %f43658;
	// end inline asm
	// begin inline asm
	sin.approx.f32  %f43668, %f43664;
	// end inline asm
	// begin inline asm
	fma.rn.f32 %f43670, %f43668, %f49156, %f43664;
	// end inline asm
	// begin inline asm
	sin.approx.f32  %f43674, %f43670;
	// end inline asm
	// begin inline asm
	fma.rn.f32 %f43676, %f43674, %f49156, %f43670;
	// end inline asm
	// begin inline asm
	sin.approx.f32  %f43680, %f43676;
	// end inline asm
	// begin inline asm
	fma.rn.f32 %f43682, %f43680, %f49156, %f43676;
	// end inline asm
	// begin inline asm
	sin.approx.f32  %f43686, %f43682;
	// end inline asm
	// begin inline asm
	fma.rn.f32 %f43688, %f43686, %f49156, %f43682;
	// end inline asm
	// begin inline asm
	sin.approx.f32  %f43692, %f43688;
	// end inline asm
	// begin inline asm
	fma.rn.f32 %f43694, %f43692, %f49156, %f43688;
	// end inline asm
	// begin inline asm
	sin.approx.f32  %f43698, %f43694;
	// end inline asm
	// begin inline asm
	fma.rn.f32 %f43700, %f43698, %f49156, %f43694;
	// end inline asm
	// begin inline asm
	sin.approx.f32  %f43704, %f43700;
	// end inline asm
	// begin inline asm
	fma.rn.f32 %f43706, %f43704, %f49156, %f43700;
	// end inline asm
	// begin inline asm
	sin.approx.f32  %f43710, %f43706;
	// end inline asm
	// begin inline asm
	fma.rn.f32 %f43712, %f43710, %f49156, %f43706;
	// end inline asm
	// begin inline asm
	sin.approx.f32  %f43716, %f43712;
	// end inline asm
	// begin inline asm
	fma.rn.f32 %f43718, %f43716, %f49156, %f43712;
	// end inline asm
	// begin inline asm
	sin.approx.f32  %f43722, %f43718;
	// end inline asm
	// begin inline asm
	fma.rn.f32 %f43724, %f43722, %f49156, %f43718;
	// end inline asm
	// begin inline asm
	sin.approx.f32  %f43728, %f43724;
	// end inline asm
	// begin inline asm
	fma.rn.f32 %f43730, %f43728, %f49156, %f43724;
	// end inline asm
	// begin inline asm
	sin.approx.f32  %f43734, %f43730;
	// end inline asm
	// begin inline asm
	fma.rn.f32 %f43736, %f43734, %f49156, %f43730;
	// end inline asm
	// begin inline asm
	sin.approx.f32  %f43740, %f43736;
	// end inline asm
	// begin inline asm
	fma.rn.f32 %f43742, %f43740, %f49156, %f43736;
	// end inline asm
	// begin inline asm
	sin.approx.f32  %f43746, %f43742;
	// end inline asm
	// begin inline asm
	fma.rn.f32 %f43748, %f43746, %f49156, %f43742;
	// end inline asm
	// begin inline asm
	sin.approx.f32  %f43752, %f43748;
	// end inline asm
	// begin inline asm
	fma.rn.f32 %f43754, %f43752, %f49156, %f43748;
	// end inline asm
	// begin inline asm
	sin.approx.f32  %f43758, %f43754;
	// end inline asm
	// begin inline asm
	fma.rn.f32 %f43760, %f43758, %f49156, %f43754;
	// end inline asm
	// begin inline asm
	sin.approx.f32  %f43764, %f43760;
	// end inline asm
	// begin inline asm
	fma.rn.f32 %f43766, %f43764, %f49156, %f43760;
	// end inline asm
	// begin inline asm
	sin.approx.f32  %f43770, %f43766;
	// end inline asm
	// begin inline asm
	fma.rn.f32 %f43772, %f43770, %f49156, %f43766;
	// end inline asm
	// begin inline asm
	sin.approx.f32  %f43776, %f43772;
	// end inline asm
	// begin inline asm
	fma.rn.f32 %f43778, %f43776, %f49156, %f43772;
	// end inline asm
	// begin inline asm
	sin.approx.f32  %f43782, %f43778;
	// end inline asm
	// begin inline asm
	fma.rn.f32 %f43784, %f43782, %f49156, %f43778;
	// end inline asm
	// begin inline asm
	sin.approx.f32  %f43788, %f43784;
	// end inline asm
	// begin inline asm
	fma.rn.f32 %f43790, %f43788, %f49156, %f43784;
	// end inline asm
	// begin inline asm
	sin.approx.f32  %f43794, %f43790;
	// end inline asm
	// begin inline asm
	fma.rn.f32 %f43796, %f43794, %f49156, %f43790;
	// end inline asm
	// begin inline asm
	sin.approx.f32  %f43800, %f43796;
	// end inline asm
	// begin inline asm
	fma.rn.f32 %f43802, %f43800, %f49156, %f43796;
	// end inline asm
	// begin inline asm
	sin.approx.f32  %f43806, %f43802;
	// end inline asm
	// begin inline asm
	fma.rn.f32 %f43808, %f43806, %f49156, %f43802;
	// end inline asm
	// begin inline asm
	sin.approx.f32  %f43812, %f43808;
	// end inline asm
	// begin inline asm
	fma.rn.f32 %f43814, %f43812, %f49156, %f43808;
	// end inline asm
	// begin inline asm
	sin.approx.f32  %f43818, %f43814;
	// end inline asm
	// begin inline asm
	fma.rn.f32 %f43820, %f43818, %f49156, %f43814;
	// end inline asm
	// begin inline asm
	sin.approx.f32  %f43824, %f43820;
	// end inline asm
	// begin inline asm
	fma.rn.f32 %f43826, %f43824, %f49156, %f43820;
	// end inline asm
	// begin inline asm
	sin.approx.f32  %f43830, %f43826;
	// end inline asm
	// begin inline asm
	fma.rn.f32 %f43832, %f43830, %f49156, %f43826;
	// end inline asm
	// begin inline asm
	sin.approx.f32  %f43836, %f43832;
	// end inline asm
	// begin inline asm
	fma.rn.f32 %f43838, %f43836, %f49156, %f43832;
	// end inline asm
	// begin inline asm
	sin.approx.f32  %f43842, %f43838;
	// end inline asm
	// begin inline asm
	fma.rn.f32 %f43844, %f43842, %f49156, %f43838;
	// end inline asm
	// begin inline asm
	sin.approx.f32  %f43848, %f43844;
	// end inline asm
	// begin inline asm
	fma.rn.f32 %f43850, %f43848, %f49156, %f43844;
	// end inline asm
	// begin inline asm
	sin.approx.f32  %f43854, %f43850;
	// end inline asm
	// begin inline asm
	fma.rn.f32 %f43856, %f43854, %f49156, %f43850;
	// end inline asm
	// begin inline asm
	sin.approx.f32  %f43860, %f43856;
	// end inline asm
	// begin inline asm
	fma.rn.f32 %f43862, %f43860, %f49156, %f43856;
	// end inline asm
	// begin inline asm
	sin.approx.f32  %f43866, %f43862;
	// end inline asm
	// begin inline asm
	fma.rn.f32 %f43868, %f43866, %f49156, %f43862;
	// end inline asm
	// begin inline asm
	sin.approx.f32  %f43872, %f43868;
	// end inline asm
	// begin inline asm
	fma.rn.f32 %f43874, %f43872, %f49156, %f43868;
	// end inline asm
	// begin inline asm
	sin.approx.f32  %f43878, %f43874;
	// end inline asm
	// begin inline asm
	fma.rn.f32 %f43880, %f43878, %f49156, %f43874;
	// end inline asm
	// begin inline asm
	sin.approx.f32  %f43884, %f43880;
	// end inline asm
	// begin inline asm
	fma.rn.f32 %f43886, %f43884, %f49156, %f43880;
	// end inline asm
	// begin inline asm
	sin.approx.f32  %f43890, %f43886;
	// end inline asm
	// begin inline asm
	fma.rn.f32 %f43892, %f43890, %f49156, %f43886;
	// end inline asm
	// begin inline asm
	sin.approx.f32  %f43896, %f43892;
	// end inline asm
	// begin inline asm
	fma.rn.f32 %f43898, %f43896, %f49156, %f43892;
	// end inline asm
	// begin inline asm
	sin.approx.f32  %f43902, %f43898;
	// end inline asm
	// begin inline asm
	fma.rn.f32 %f43904, %f43902, %f49156, %f43898;
	// end inline asm
	// begin inline asm
	sin.approx.f32  %f43908, %f43904;
	// end inline asm
	// begin inline asm
	fma.rn.f32 %f43910, %f43908, %f49156, %f43904;
	// end inline asm
	// begin inline asm
	sin.approx.f32  %f43914, %f43910;
	// end inline asm
	// begin inline asm
	fma.rn.f32 %f43916, %f43914, %f49156, %f43910;
	// end inline asm
	// begin inline asm
	sin.approx.f32  %f43920, %f43916;
	// end inline asm
	// begin inline asm
	fma.rn.f32 %f43922, %f43920, %f49156, %f43916;
	// end inline asm
	// begin inline asm
	sin.approx.f32  %f43926, %f43922;
	// end inline asm
	// begin inline asm
	fma.rn.f32 %f43928, %f43926, %f49156, %f43922;
	// end inline asm
	// begin inline asm
	sin.approx.f32  %f43932, %f43928;
	// end inline asm
	// begin inline asm
	fma.rn.f32 %f43934, %f43932, %f49156, %f43928;
	// end inline asm
	// begin inline asm
	sin.approx.f32  %f43938, %f43934;
	// end inline asm
	// begin inline asm
	fma.rn.f32 %f43940, %f43938, %f49156, %f43934;
	// end inline asm
	// begin inline asm
	sin.approx.f32  %f43944, %f43940;
	// end inline asm
	// begin inline asm
	fma.rn.f32 %f43946, %f43944, %f49156, %f43940;
	// end inline asm
	// begin inline asm
	sin.approx.f32  %f43950, %f43946;
	// end inline asm
	// begin inline asm
	fma.rn.f32 %f43952, %f43950, %f49156, %f43946;
	// end inline asm
	// begin inline asm
	sin.approx.f32  %f43956, %f43952;
	// end inline asm
	// begin inline asm
	fma.rn.f32 %f43958, %f43956, %f49156, %f43952;
	// end inline asm
	// begin inline asm
	sin.approx.f32  %f43962, %f43958;
	// end inline asm
	// begin inline asm
	fma.rn.f32 %f43964, %f43962, %f49156, %f43958;
	// end inline asm
	// begin inline asm
	sin.approx.f32  %f43968, %f43964;
	// end inline asm
	// begin inline asm
	fma.rn.f32 %f43970, %f43968, %f49156, %f43964;
	// end inline asm
	// begin inline asm
	sin.approx.f32  %f43974, %f43970;
	// end inline asm
	// begin inline asm
	fma.rn.f32 %f43976, %f43974, %f49156, %f43970;
	// end inline asm
	// begin inline asm
	sin.approx.f32  %f43980, %f43976;
	// end inline asm
	// begin inline asm
	fma.rn.f32 %f43982, %f43980, %f49156, %f43976;
	// end inline asm
	// begin inline asm
	sin.approx.f32  %f43986, %f43982;
	// end inline asm
	// begin inline asm
	fma.rn.f32 %f43988, %f43986, %f49156, %f43982;
	// end inline asm
	// begin inline asm
	sin.approx.f32  %f43992, %f43988;
	// end inline asm
	// begin inline asm
	fma.rn.f32 %f43994, %f43992, %f49156, %f43988;
	// end inline asm
	// begin inline asm
	sin.approx.f32  %f43998, %f43994;
	// end inline asm
	// begin inline asm
	fma.rn.f32 %f44000, %f43998, %f49156, %f43994;
	// end inline asm
	// begin inline asm
	sin.approx.f32  %f44004, %f44000;
	// end inline asm
	// begin inline asm
	fma.rn.f32 %f44006, %f44004, %f49156, %f44000;
	// end inline asm
	// begin inline asm
	sin.approx.f32  %f44010, %f44006;
	// end inline asm
	// begin inline asm
	fma.rn.f32 %f44012, %f44010, %f49156, %f44006;
	// end inline asm
	// begin inline asm
	sin.approx.f32  %f44016, %f44012;
	// end inline asm
	// begin inline asm
	fma.rn.f32 %f44018, %f44016, %f49156, %f44012;
	// end inline asm
	// begin inline asm
	sin.approx.f32  %f44022, %f44018;
	// end inline asm
	// begin inline asm
	fma.rn.f32 %f44024, %f44022, %f49156, %f44018;
	// end inline asm
	// begin inline asm
	sin.approx.f32  %f44028, %f44024;
	// end inline asm
	// begin inline asm
	fma.rn.f32 %f44030, %f44028, %f49156, %f44024;
	// end inline asm
	// begin inline asm
	sin.approx.f32  %f44034, %f44030;
	// end inline asm
	// begin inline asm
	fma.rn.f32 %f44036, %f44034, %f49156, %f44030;
	// end inline asm
	// begin inline asm
	sin.approx.f32  %f44040, %f44036;
	// end inline asm
	// begin inline asm
	fma.rn.f32 %f44042, %f44040, %f49156, %f44036;
	// end inline asm
	// begin inline asm
	sin.approx.f32  %f44046, %f44042;
	// end inline asm
	// begin inline asm
	fma.rn.f32 %f44048, %f44046, %f49156, %f44042;
	// end inline asm
	// begin inline asm
	sin.approx.f32  %f44052, %f44048;
	// end inline asm
	// begin inline asm
	fma.rn.f32 %f44054, %f44052, %f49156, %f44048;
	// end inline asm
	// begin inline asm
	sin.approx.f32  %f44058, %f44054;
	// end inline asm
	// begin inline asm
	fma.rn.f32 %f44060, %f44058, %f49156, %f44054;
	// end inline asm
	// begin inline asm
	sin.approx.f32  %f44064, %f44060;
	// end inline asm
	// begin inline asm
	fma.rn.f32 %f44066, %f44064, %f49156, %f44060;
	// end inline asm
	// begin inline asm
	sin.approx.f32  %f44070, %f44066;
	// end inline asm
	// begin inline asm
	fma.rn.f32 %f44072, %f44070, %f49156, %f44066;
	// end inline asm
	// begin inline asm
	sin.approx.f32  %f44076, %f44072;
	// end inline asm
	// begin inline asm
	fma.rn.f32 %f44078, %f44076, %f49156, %f44072;
	// end inline asm
	// begin inline asm
	sin.approx.f32  %f44082, %f44078;
	// end inline asm
	// begin inline asm
	fma.rn.f32 %f44084, %f44082, %f49156, %f44078;
	// end inline asm
	// begin inline asm
	sin.approx.f32  %f44088, %f44084;
	// end inline asm
	// begin inline asm
	fma.rn.f32 %f44090, %f44088, %f49156, %f44084;
	// end inline asm
	// begin inline asm
	sin.approx.f32  %f44094, %f44090;
	// end inline asm
	// begin inline asm
	fma.rn.f32 %f44096, %f44094, %f49156, %f44090;
	// end inline asm
	// begin inline asm
	sin.approx.f32  %f44100, %f44096;
	// end inline asm
	// begin inline asm
	fma.rn.f32 %f44102, %f44100, %f49156, %f44096;
	// end inline asm
	// begin inline asm
	sin.approx.f32  %f44106, %f44102;
	// end inline asm
	// begin inline asm
	fma.rn.f32 %f44108, %f44106, %f49156, %f44102;
	// end inline asm
	// begin inline asm
	sin.approx.f32  %f44112, %f44108;
	// end inline asm
	// begin inline asm
	fma.rn.f32 %f44114, %f44112, %f49156, %f44108;
	// end inline asm
	// begin inline asm
	sin.approx.f32  %f44118, %f44114;
	// end inline asm
	// begin inline asm
	fma.rn.f32 %f44120, %f44118, %f49156, %f44114;
	// end inline asm
	// begin inline asm
	sin.approx.f32  %f44124, %f44120;
	// end inline asm
	// begin inline asm
	fma.rn.f32 %f44126, %f44124, %f49156, %f44120;
	// end inline asm
	// begin inline asm
	sin.approx.f32  %f44130, %f44126;
	// end inline asm
	// begin inline asm
	fma.rn.f32 %f44132, %f44130, %f49156, %f44126;
	// end inline asm
	// begin inline asm
	sin.approx.f32  %f44136, %f44132;
	// end inline asm
	// begin inline asm
	fma.rn.f32 %f44138, %f44136, %f49156, %f44132;
	// end inline asm
	// begin inline asm
	sin.approx.f32  %f44142, %f44138;
	// end inline asm
	// begin inline asm
	fma.rn.f32 %f44144, %f44142, %f49156, %f44138;
	// end inline asm
	// begin inline asm
	sin.approx.f32  %f44148, %f44144;
	// end inline asm
	// begin inline asm
	fma.rn.f32 %f44150, %f44148, %f49156, %f44144;
	// end inline asm
	// begin inline asm
	sin.approx.f32  %f44154, %f44150;
	// end inline asm
	// begin inline asm
	fma.rn.f32 %f44156, %f44154, %f49156, %f44150;
	// end inline asm
	// begin inline asm
	sin.approx.f32  %f44160, %f44156;
	// end inline asm
	// begin inline asm
	fma.rn.f32 %f44162, %f44160, %f49156, %f44156;
	// end inline asm
	// begin inline asm
	sin.approx.f32  %f44166, %f44162;
	// end inline asm
	// begin inline asm
	fma.rn.f32 %f44168, %f44166, %f49156, %f44162;
	// end inline asm
	// begin inline asm
	sin.approx.f32  %f44172, %f44168;
	// end inline asm
	// begin inline asm
	fma.rn.f32 %f44174, %f44172, %f49156, %f44168;
	// end inline asm
	// begin inline asm
	sin.approx.f32  %f44178, %f44174;
	// end inline asm
	// begin inline asm
	fma.rn.f32 %f44180, %f44178, %f49156, %f44174;
	// end inline asm
	// begin inline asm
	sin.approx.f32  %f44184, %f44180;
	// end inline asm
	// begin inline asm
	fma.rn.f32 %f44186, %f44184, %f49156, %f44180;
	// end inline asm
	// begin inline asm
	sin.approx.f32  %f44190, %f44186;
	// end inline asm
	// begin inline asm
	fma.rn.f32 %f44192, %f44190, %f49156, %f44186;
	// end inline asm
	// begin inline asm
	sin.approx.f32  %f44196, %f44192;
	// end inline asm
	// begin inline asm
	fma.rn.f32 %f44198, %f44196, %f49156, %f44192;
	// end inline asm
	// begin inline asm
	sin.approx.f32  %f44202, %f44198;
	// end inline asm
	// begin inline asm
	fma.rn.f32 %f44204, %f44202, %f49156, %f44198;
	// end inline asm
	// begin inline asm
	sin.approx.f32  %f44208, %f44204;
	// end inline asm
	// begin inline asm
	fma.rn.f32 %f44210, %f44208, %f49156, %f44204;
	// end inline asm
	// begin inline asm
	sin.approx.f32  %f44214, %f44210;
	// end inline asm
	// begin inline asm
	fma.rn.f32 %f44216, %f44214, %f49156, %f44210;
	// end inline asm
	// begin inline asm
	sin.approx.f32  %f44220, %f44216;
	// end inline asm
	// begin inline asm
	fma.rn.f32 %f44222, %f44220, %f49156, %f44216;
	// end inline asm
	// begin inline asm
	sin.approx.f32  %f44226, %f44222;
	// end inline asm
	// begin inline asm
	fma.rn.f32 %f44228, %f44226, %f49156, %f44222;
	// end inline asm
	// begin inline asm
	sin.approx.f32  %f44232, %f44228;
	// end inline asm
	// begin inline asm
	fma.rn.f32 %f44234, %f44232, %f49156, %f44228;
	// end inline asm
	// begin inline asm
	sin.approx.f32  %f44238, %f44234;
	// end inline asm
	// begin inline asm
	fma.rn.f32 %f44240, %f44238, %f49156, %f44234;
	// end inline asm
	// begin inline asm
	sin.approx.f32  %f44244, %f44240;
	// end inline asm
	// begin inline asm
	fma.rn.f32 %f44246, %f44244, %f49156, %f44240;
	// end inline asm
	// begin inline asm
	sin.approx.f32  %f44250, %f44246;
	// end inline asm
	// begin inline asm
	fma.rn.f32 %f44252, %f44250, %f49156, %f44246;
	// end inline asm
	// begin inline asm
	sin.approx.f32  %f44256, %f44252;
	// end inline asm
	// begin inline asm
	fma.rn.f32 %f44258, %f44256, %f49156, %f44252;
	// end inline asm
	// begin inline asm
	sin.approx.f32  %f44262, %f44258;
	// end inline asm
	// begin inline asm
	fma.rn.f32 %f44264, %f44262, %f49156, %f44258;
	// end inline asm
	// begin inline asm
	sin.approx.f32  %f44268, %f44264;
	// end inline asm
	// begin inline asm
	fma.rn.f32 %f44270, %f44268, %f49156, %f44264;
	// end inline asm
	// begin inline asm
	sin.approx.f32  %f44274, %f44270;
	// end inline asm
	// begin inline asm
	fma.rn.f32 %f44276, %f44274, %f49156, %f44270;
	// end inline asm
	// begin inline asm
	sin.approx.f32  %f44280, %f44276;
	// end inline asm
	// begin inline asm
	fma.rn.f32 %f44282, %f44280, %f49156, %f44276;
	// end inline asm
	// begin inline asm
	sin.approx.f32  %f44286, %f44282;
	// end inline asm
	// begin inline asm
	fma.rn.f32 %f44288, %f44286, %f49156, %f44282;
	// end inline asm
	// begin inline asm
	sin.approx.f32  %f44292, %f44288;
	// end inline asm
	// begin inline asm
	fma.rn.f32 %f44294, %f44292, %f49156, %f44288;
	// end inline asm
	// begin inline asm
	sin.approx.f32  %f44298, %f44294;
	// end inline asm
	// begin inline asm
	fma.rn.f32 %f44300, %f44298, %f49156, %f44294;
	// end inline asm
	// begin inline asm
	sin.approx.f32  %f44304, %f44300;
	// end inline asm
	// begin inline asm
	fma.rn.f32 %f44306, %f44304, %f49156, %f44300;
	// end inline asm
	// begin inline asm
	sin.approx.f32  %f44310, %f44306;
	// end inline asm
	// begin inline asm
	fma.rn.f32 %f44312, %f44310, %f49156, %f44306;
	// end inline asm
	// begin inline asm
	sin.approx.f32  %f44316, %f44312;
	// end inline asm
	// begin inline asm
	fma.rn.f32 %f44318, %f44316, %f49156, %f44312;
	// end inline asm
	// begin inline asm
	sin.approx.f32  %f44322, %f44318;
	// end inline asm
	// begin inline asm
	fma.rn.f32 %f44324, %f44322, %f49156, %f44318;
	// end inline asm
	// begin inline asm
	sin.approx.f32  %f44328, %f44324;
	// end inline asm
	// begin inline asm
	fma.rn.f32 %f44330, %f44328, %f49156, %f44324;
	// end inline asm
	// begin inline asm
	sin.approx.f32  %f44334, %f44330;
	// end inline asm
	// begin inline asm
	fma.rn.f32 %f44336, %f44334, %f49156, %f44330;
	// end inline asm
	// begin inline asm
	sin.approx.f32  %f44340, %f44336;
	// end inline asm
	// begin inline asm
	fma.rn.f32 %f44342, %f44340, %f49156, %f44336;
	// end inline asm
	// begin inline asm
	sin.approx.f32  %f44346, %f44342;
	// end inline asm
	// begin inline asm
	fma.rn.f32 %f44348, %f44346, %f49156, %f44342;
	// end inline asm
	// begin inline asm
	sin.approx.f32  %f44352, %f44348;
	// end inline asm
	// begin inline asm
	fma.rn.f32 %f44354, %f44352, %f49156, %f44348;
	// end inline asm
	// begin inline asm
	sin.approx.f32  %f44358, %f44354;
	// end inline asm
	// begin inline asm
	fma.rn.f32 %f44360, %f44358, %f49156, %f44354;
	// end inline asm
	// begin inline asm
	sin.approx.f32  %f44364, %f44360;
	// end inline asm
	// begin inline asm
	fma.rn.f32 %f44366, %f44364, %f49156, %f44360;
	// end inline asm
	// begin inline asm
	sin.approx.f32  %f44370, %f44366;
	// end inline asm
	// begin inline asm
	fma.rn.f32 %f44372, %f44370, %f49156, %f44366;
	// end inline asm
	// begin inline asm
	sin.approx.f32  %f44376, %f44372;
	// end inline asm
	// begin inline asm
	fma.rn.f32 %f44378, %f44376, %f49156, %f44372;
	// end inline asm
	// begin inline asm
	sin.approx.f32  %f44382, %f44378;
	// end inline asm
	// begin inline asm
	fma.rn.f32 %f44384, %f44382, %f49156, %f44378;
	// end inline asm
	// begin inline asm
	sin.approx.f32  %f44388, %f44384;
	// end inline asm
	// begin inline asm
	fma.rn.f32 %f44390, %f44388, %f49156, %f44384;
	// end inline asm
	// begin inline asm
	sin.approx.f32  %f44394, %f44390;
	// end inline asm
	// begin inline asm
	fma.rn.f32 %f44396, %f44394, %f49156, %f44390;
	// end inline asm
	// begin inline asm
	sin.approx.f32  %f44400, %f44396;
	// end inline asm
	// begin inline asm
	fma.rn.f32 %f44402, %f44400, %f49156, %f44396;
	// end inline asm
	// begin inline asm
	sin.approx.f32  %f44406, %f44402;
	// end inline asm
	// begin inline asm
	fma.rn.f32 %f44408, %f44406, %f49156, %f44402;
	// end inline asm
	// begin inline asm
	sin.approx.f32  %f44412, %f44408;
	// end inline asm
	// begin inline asm
	fma.rn.f32 %f44414, %f44412, %f49156, %f44408;
	// end inline asm
	// begin inline asm
	sin.approx.f32  %f44418, %f44414;
	// end inline asm
	// begin inline asm
	fma.rn.f32 %f44420, %f44418, %f49156, %f44414;
	// end inline asm
	// begin inline asm
	sin.approx.f32  %f44424, %f44420;
	// end inline asm
	// begin inline asm
	fma.rn.f32 %f44426, %f44424, %f49156, %f44420;
	// end inline asm
	// begin inline asm
	sin.approx.f32  %f44430, %f44426;
	// end inline asm
	// begin inline asm
	fma.rn.f32 %f44432, %f44430, %f49156, %f44426;
	// end inline asm
	// begin inline asm
	sin.approx.f32  %f44436, %f44432;
	// end inline asm
	// begin inline asm
	fma.rn.f32 %f44438, %f44436, %f49156, %f44432;
	// end inline asm
	// begin inline asm
	sin.approx.f32  %f44442, %f44438;
	// end inline asm
	// begin inline asm
	fma.rn.f32 %f44444, %f44442, %f49156, %f44438;
	// end inline asm
	// begin inline asm
	sin.approx.f32  %f44448, %f44444;
	// end inline asm
	// begin inline asm
	fma.rn.f32 %f44450, %f44448, %f49156, %f44444;
	// end inline asm
	// begin inline asm
	sin.approx.f32  %f44454, %f44450;
	// end inline asm
	// begin inline asm
	fma.rn.f32 %f44456, %f44454, %f49156, %f44450;
	// end inline asm
	// begin inline asm
	sin.approx.f32  %f44460, %f44456;
	// end inline asm
	// begin inline asm
	fma.rn.f32 %f44462, %f44460, %f49156, %f44456;
	// end inline asm
	// begin inline asm
	sin.approx.f32  %f44466, %f44462;
	// end inline asm
	// begin inline asm
	fma.rn.f32 %f44468, %f44466, %f49156, %f44462;
	// end inline asm
	// begin inline asm
	sin.approx.f32  %f44472, %f44468;
	// end inline asm
	// begin inline asm
	fma.rn.f32 %f44474, %f44472, %f49156, %f44468;
	// end inline asm
	// begin inline asm
	sin.approx.f32  %f44478, %f44474;
	// end inline asm
	// begin inline asm
	fma.rn.f32 %f44480, %f44478, %f49156, %f44474;
	// end inline asm
	// begin inline asm
	sin.approx.f32  %f44484, %f44480;
	// end inline asm
	// begin inline asm
	fma.rn.f32 %f44486, %f44484, %f49156, %f44480;
	// end inline asm
	// begin inline asm
	sin.approx.f32  %f44490, %f44486;
	// end inline asm
	// begin inline asm
	fma.rn.f32 %f44492, %f44490, %f49156, %f44486;
	// end inline asm
	// begin inline asm
	sin.approx.f32  %f44496, %f44492;
	// end inline asm
	// begin inline asm
	fma.rn.f32 %f44498, %f44496, %f49156, %f44492;
	// end inline asm
	// begin inline asm
	sin.approx.f32  %f44502, %f44498;
	// end inline asm
	// begin inline asm
	fma.rn.f32 %f44504, %f44502, %f49156, %f44498;
	// end inline asm
	// begin inline asm
	sin.approx.f32  %f44508, %f44504;
	// end inline asm
	// begin inline asm
	fma.rn.f32 %f44510, %f44508, %f49156, %f44504;
	// end inline asm
	// begin inline asm
	sin.approx.f32  %f44514, %f44510;
	// end inline asm
	// begin inline asm
	fma.rn.f32 %f44516, %f44514, %f49156, %f44510;
	// end inline asm
	// begin inline asm
	sin.approx.f32  %f44520, %f44516;
	// end inline asm
	// begin inline asm
	fma.rn.f32 %f44522, %f44520, %f49156, %f44516;
	// end inline asm
	// begin inline asm
	sin.approx.f32  %f44526, %f44522;
	// end inline asm
	// begin inline asm
	fma.rn.f32 %f44528, %f44526, %f49156, %f44522;
	// end inline asm
	// begin inline asm
	sin.approx.f32  %f44532, %f44528;
	// end inline asm
	// begin inline asm
	fma.rn.f32 %f44534, %f44532, %f49156, %f44528;
	// end inline asm
	// begin inline asm
	sin.approx.f32  %f44538, %f44534;
	// end inline asm
	// begin inline asm
	fma.rn.f32 %f44540, %f44538, %f49156, %f44534;
	// end inline asm
	// begin inline asm
	sin.approx.f32  %f44544, %f44540;
	// end inline asm
	// begin inline asm
	fma.rn.f32 %f44546, %f44544, %f49156, %f44540;
	// end inline asm
	// begin inline asm
	sin.approx.f32  %f44550, %f44546;
	// end inline asm
	// begin inline asm
	fma.rn.f32 %f44552, %f44550, %f49156, %f44546;
	// end inline asm
	// begin inline asm
	sin.approx.f32  %f44556, %f44552;
	// end inline asm
	// begin inline asm
	fma.rn.f32 %f44558, %f44556, %f49156, %f44552;
	// end inline asm
	// begin inline asm
	sin.approx.f32  %f44562, %f44558;
	// end inline asm
	// begin inline asm
	fma.rn.f32 %f44564, %f44562, %f49156, %f44558;
	// end inline asm
	// begin inline asm
	sin.approx.f32  %f44568, %f44564;
	// end inline asm
	// begin inline asm
	fma.rn.f32 %f44570, %f44568, %f49156, %f44564;
	// end inline asm
	// begin inline asm
	sin.approx.f32  %f44574, %f44570;
	// end inline asm
	// begin inline asm
	fma.rn.f32 %f44576, %f44574, %f49156, %f44570;
	// end inline asm
	// begin inline asm
	sin.approx.f32  %f44580, %f44576;
	// end inline asm
	// begin inline asm
	fma.rn.f32 %f44582, %f44580, %f49156, %f44576;
	// end inline asm
	// begin inline asm
	sin.approx.f32  %f44586, %f44582;
	// end inline asm
	// begin inline asm
	fma.rn.f32 %f44588, %f44586, %f49156, %f44582;
	// end inline asm
	// begin inline asm
	sin.approx.f32  %f44592, %f44588;
	// end inline asm
	// begin inline asm
	fma.rn.f32 %f44594, %f44592, %f49156, %f44588;
	// end inline asm
	// begin inline asm
	sin.approx.f32  %f44598, %f44594;
	// end inline asm
	// begin inline asm
	fma.rn.f32 %f44600, %f44598, %f49156, %f44594;
	// end inline asm
	// begin inline asm
	sin.approx.f32  %f44604, %f44600;
	// end inline asm
	// begin inline asm
	fma.rn.f32 %f44606, %f44604, %f49156, %f44600;
	// end inline asm
	// begin inline asm
	sin.approx.f32  %f44610, %f44606;
	// end inline asm
	// begin inline asm
	fma.rn.f32 %f44612, %f44610, %f49156, %f44606;
	// end inline asm
	// begin inline asm
	sin.approx.f32  %f44616, %f44612;
	// end inline asm
	// begin inline asm
	fma.rn.f32 %f44618, %f44616, %f49156, %f44612;
	// end inline asm
	// begin inline asm
	sin.approx.f32  %f44622, %f44618;
	// end inline asm
	// begin inline asm
	fma.rn.f32 %f44624, %f44622, %f49156, %f44618;
	// end inline asm
	// begin inline asm
	sin.approx.f32  %f44628, %f44624;
	// end inline asm
	// begin inline asm
	fma.rn.f32 %f44630, %f44628, %f49156, %f44624;
	// end inline asm
	// begin inline asm
	sin.approx.f32  %f44634, %f44630;
	// end inline asm
	// begin inline asm
	fma.rn.f32 %f44636, %f44634, %f49156, %f44630;
	// end inline asm
	// begin inline asm
	sin.approx.f32  %f44640, %f44636;
	// end inline asm
	// begin inline asm
	fma.rn.f32 %f44642, %f44640, %f49156, %f44636;
	// end inline asm
	// begin inline asm
	sin.approx.f32  %f44646, %f44642;
	// end inline asm
	// begin inline asm
	fma.rn.f32 %f44648, %f44646, %f49156, %f44642;
	// end inline asm
	// begin inline asm
	sin.approx.f32  %f44652, %f44648;
	// end inline asm
	// begin inline asm
	fma.rn.f32 %f44654, %f44652, %f49156, %f44648;
	// end inline asm
	// begin inline asm
	sin.approx.f32  %f44658, %f44654;
	// end inline asm
	// begin inline asm
	fma.rn.f32 %f44660, %f44658, %f49156, %f44654;
	// end inline asm
	// begin inline asm
	sin.approx.f32  %f44664, %f44660;
	// end inline asm
	// begin inline asm
	fma.rn.f32 %f44666, %f44664, %f49156, %f44660;
	// end inline asm
	// begin inline asm
	sin.approx.f32  %f44670, %f44666;
	// end inline asm
	// begin inline asm
	fma.rn.f32 %f44672, %f44670, %f49156, %f44666;
	// end inline asm
	// begin inline asm
	sin.approx.f32  %f44676, %f44672;
	// end inline asm
	// begin inline asm
	fma.rn.f32 %f44678, %f44676, %f49156, %f44672;
	// end inline asm
	// begin inline asm
	sin.approx.f32  %f44682, %f44678;
	// end inline asm
	// begin inline asm
	fma.rn.f32 %f44684, %f44682, %f49156, %f44678;
	// end inline asm
	// begin inline asm
	sin.approx.f32  %f44688, %f44684;
	// end inline asm
	// begin inline asm
	fma.rn.f32 %f44690, %f44688, %f49156, %f44684;
	// end inline asm
	// begin inline asm
	sin.approx.f32  %f44694, %f44690;
	// end inline asm
	// begin inline asm
	fma.rn.f32 %f44696, %f44694, %f49156, %f44690;
	// end inline asm
	// begin inline asm
	sin.approx.f32  %f44700, %f44696;
	// end inline asm
	// begin inline asm
	fma.rn.f32 %f44702, %f44700, %f49156, %f44696;
	// end inline asm
	// begin inline asm
	sin.approx.f32  %f44706, %f44702;
	// end inline asm
	// begin inline asm
	fma.rn.f32 %f44708, %f44706, %f49156, %f44702;
	// end inline asm
	// begin inline asm
	sin.approx.f32  %f44712, %f44708;
	// end inline asm
	// begin inline asm
	fma.rn.f32 %f44714, %f44712, %f49156, %f44708;
	// end inline asm
	// begin inline asm
	sin.approx.f32  %f44718, %f44714;
	// end inline asm
	// begin inline asm
	fma.rn.f32 %f44720, %f44718, %f49156, %f44714;
	// end inline asm
	// begin inline asm
	sin.approx.f32  %f44724, %f44720;
	// end inline asm
	// begin inline asm
	fma.rn.f32 %f44726, %f44724, %f49156, %f44720;
	// end inline asm
	// begin inline asm
	sin.approx.f32  %f44730, %f44726;
	// end inline asm
	// begin inline asm
	fma.rn.f32 %f44732, %f44730, %f49156, %f44726;
	// end inline asm
	// begin inline asm
	sin.approx.f32  %f44736, %f44732;
	// end inline asm
	// begin inline asm
	fma.rn.f32 %f44738, %f44736, %f49156, %f44732;
	// end inline asm
	// begin inline asm
	sin.approx.f32  %f44742, %f44738;
	// end inline asm
	// begin inline asm
	fma.rn.f32 %f44744, %f44742, %f49156, %f44738;
	// end inline asm
	// begin inline asm
	sin.approx.f32  %f44748, %f44744;
	// end inline asm
	// begin inline asm
	fma.rn.f32 %f44750, %f44748, %f49156, %f44744;
	// end inline asm
	// begin inline asm
	sin.approx.f32  %f44754, %f44750;
	// end inline asm
	// begin inline asm
	fma.rn.f32 %f44756, %f44754, %f49156, %f44750;
	// end inline asm
	// begin inline asm
	sin.approx.f32  %f44760, %f44756;
	// end inline asm
	// begin inline asm
	fma.rn.f32 %f44762, %f44760, %f49156, %f44756;
	// end inline asm
	// begin inline asm
	sin.approx.f32  %f44766, %f44762;
	// end inline asm
	// begin inline asm
	fma.rn.f32 %f44768, %f44766, %f49156, %f44762;
	// end inline asm
	// begin inline asm
	sin.approx.f32  %f44772, %f44768;
	// end inline asm
	// begin inline asm
	fma.rn.f32 %f44774, %f44772, %f49156, %f44768;
	// end inline asm
	// begin inline asm
	sin.approx.f32  %f44778, %f44774;
	// end inline asm
	// begin inline asm
	fma.rn.f32 %f44780, %f44778, %f49156, %f44774;
	// end inline asm
	// begin inline asm
	sin.approx.f32  %f44784, %f44780;
	// end inline asm
	// begin inline asm
	fma.rn.f32 %f44786, %f44784, %f49156, %f44780;
	// end inline asm
	// begin inline asm
	sin.approx.f32  %f44790, %f44786;
	// end inline asm
	// begin inline asm
	fma.rn.f32 %f44792, %f44790, %f49156, %f44786;
	// end inline asm
	// begin inline asm
	sin.approx.f32  %f44796, %f44792;
	// end inline asm
	// begin inline asm
	fma.rn.f32 %f44798, %f44796, %f49156, %f44792;
	// end inline asm
	// begin inline asm
	sin.approx.f32  %f44802, %f44798;
	// end inline asm
	// begin inline asm
	fma.rn.f32 %f44804, %f44802, %f49156, %f44798;
	// end inline asm
	// begin inline asm
	sin.approx.f32  %f44808, %f44804;
	// end inline asm
	// begin inline asm
	fma.rn.f32 %f44810, %f44808, %f49156, %f44804;
	// end inline asm
	// begin inline asm
	sin.approx.f32  %f44814, %f44810;
	// end inline asm
	// begin inline asm
	fma.rn.f32 %f44816, %f44814, %f49156, %f44810;
	// end inline asm
	// begin inline asm
	sin.approx.f32  %f44820, %f44816;
	// end inline asm
	// begin inline asm
	fma.rn.f32 %f44822, %f44820, %f49156, %f44816;
	// end inline asm
	// begin inline asm
	sin.approx.f32  %f44826, %f44822;
	// end inline asm
	// begin inline asm
	fma.rn.f32 %f44828, %f44826, %f49156, %f44822;
	// end inline asm
	// begin inline asm
	sin.approx.f32  %f44832, %f44828;
	// end inline asm
	// begin inline asm
	fma.rn.f32 %f44834, %f44832, %f49156, %f44828;
	// end inline asm
	// begin inline asm
	sin.approx.f32  %f44838, %f44834;
	// end inline asm
	// begin inline asm
	fma.rn.f32 %f44840, %f44838, %f49156, %f44834;
	// end inline asm
	// begin inline asm
	sin.approx.f32  %f44844, %f44840;
	// end inline asm
	// begin inline asm
	fma.rn.f32 %f44846, %f44844, %f49156, %f44840;
	// end inline asm
	// begin inline asm
	sin.approx.f32  %f44850, %f44846;
	// end inline asm
	// begin inline asm
	fma.rn.f32 %f44852, %f44850, %f49156, %f44846;
	// end inline asm
	// begin inline asm
	sin.approx.f32  %f44856, %f44852;
	// end inline asm
	// begin inline asm
	fma.rn.f32 %f44858, %f44856, %f49156, %f44852;
	// end inline asm
	// begin inline asm
	sin.approx.f32  %f44862, %f44858;
	// end inline asm
	// begin inline asm
	fma.rn.f32 %f44864, %f44862, %f49156, %f44858;
	// end inline asm
	// begin inline asm
	sin.approx.f32  %f44868, %f44864;
	// end inline asm
	// begin inline asm
	fma.rn.f32 %f44870, %f44868, %f49156, %f44864;
	// end inline asm
	// begin inline asm
	sin.approx.f32  %f44874, %f44870;
	// end inline asm
	// begin inline asm
	fma.rn.f32 %f44876, %f44874, %f49156, %f44870;
	// end inline asm
	// begin inline asm
	sin.approx.f32  %f44880, %f44876;
	// end inline asm
	// begin inline asm
	fma.rn.f32 %f44882, %f44880, %f49156, %f44876;
	// end inline asm
	// begin inline asm
	sin.approx.f32  %f44886, %f44882;
	// end inline asm
	// begin inline asm
	fma.rn.f32 %f44888, %f44886, %f49156, %f44882;
	// end inline asm
	// begin inline asm
	sin.approx.f32  %f44892, %f44888;
	// end inline asm
	// begin inline asm
	fma.rn.f32 %f44894, %f44892, %f49156, %f44888;
	// end inline asm
	// begin inline asm
	sin.approx.f32  %f44898, %f44894;
	// end inline asm
	// begin inline asm
	fma.rn.f32 %f44900, %f44898, %f49156, %f44894;
	// end inline asm
	// begin inline asm
	sin.approx.f32  %f44904, %f44900;
	// end inline asm
	// begin inline asm
	fma.rn.f32 %f44906, %f44904, %f49156, %f44900;
	// end inline asm
	// begin inline asm
	sin.approx.f32  %f44910, %f44906;
	// end inline asm
	// begin inline asm
	fma.rn.f32 %f44912, %f44910, %f49156, %f44906;
	// end inline asm
	// begin inline asm
	sin.approx.f32  %f44916, %f44912;
	// end inline asm
	// begin inline asm
	fma.rn.f32 %f44918, %f44916, %f49156, %f44912;
	// end inline asm
	// begin inline asm
	sin.approx.f32  %f44922, %f44918;
	// end inline asm
	// begin inline asm
	fma.rn.f32 %f44924, %f44922, %f49156, %f44918;
	// end inline asm
	// begin inline asm
	sin.approx.f32  %f44928, %f44924;
	// end inline asm
	// begin inline asm
	fma.rn.f32 %f44930, %f44928, %f49156, %f44924;
	// end inline asm
	// begin inline asm
	sin.approx.f32  %f44934, %f44930;
	// end inline asm
	// begin inline asm
	fma.rn.f32 %f44936, %f44934, %f49156, %f44930;
	// end inline asm
	// begin inline asm
	sin.approx.f32  %f44940, %f44936;
	// end inline asm
	// begin inline asm
	fma.rn.f32 %f44942, %f44940, %f49156, %f44936;
	// end inline asm
	// begin inline asm
	sin.approx.f32  %f44946, %f44942;
	// end inline asm
	// begin inline asm
	fma.rn.f32 %f44948, %f44946, %f49156, %f44942;
	// end inline asm
	// begin inline asm
	sin.approx.f32  %f44952, %f44948;
	// end inline asm
	// begin inline asm
	fma.rn.f32 %f44954, %f44952, %f49156, %f44948;
	// end inline asm
	// begin inline asm
	sin.approx.f32  %f44958, %f44954;
	// end inline asm
	// begin inline asm
	fma.rn.f32 %f44960, %f44958, %f49156, %f44954;
	// end inline asm
	// begin inline asm
	sin.approx.f32  %f44964, %f44960;
	// end inline asm
	// begin inline asm
	fma.rn.f32 %f44966, %f44964, %f49156, %f44960;
	// end inline asm
	// begin inline asm
	sin.approx.f32  %f44970, %f44966;
	// end inline asm
	// begin inline asm
	fma.rn.f32 %f44972, %f44970, %f49156, %f44966;
	// end inline asm
	// begin inline asm
	sin.approx.f32  %f44976, %f44972;
	// end inline asm
	// begin inline asm
	fma.rn.f32 %f44978, %f44976, %f49156, %f44972;
	// end inline asm
	// begin inline asm
	sin.approx.f32  %f44982, %f44978;
	// end inline asm
	// begin inline asm
	fma.rn.f32 %f44984, %f44982, %f49156, %f44978;
	// end inline asm
	// begin inline asm
	sin.approx.f32  %f44988, %f44984;
	// end inline asm
	// begin inline asm
	fma.rn.f32 %f44990, %f44988, %f49156, %f44984;
	// end inline asm
	// begin inline asm
	sin.approx.f32  %f44994, %f44990;
	// end inline asm
	// begin inline asm
	fma.rn.f32 %f44996, %f44994, %f49156, %f44990;
	// end inline asm
	// begin inline asm
	sin.approx.f32  %f45000, %f44996;
	// end inline asm
	// begin inline asm
	fma.rn.f32 %f45002, %f45000, %f49156, %f44996;
	// end inline asm
	// begin inline asm
	sin.approx.f32  %f45006, %f45002;
	// end inline asm
	// begin inline asm
	fma.rn.f32 %f45008, %f45006, %f49156, %f45002;
	// end inline asm
	// begin inline asm
	sin.approx.f32  %f45012, %f45008;
	// end inline asm
	// begin inline asm
	fma.rn.f32 %f45014, %f45012, %f49156, %f45008;
	// end inline asm
	// begin inline asm
	sin.approx.f32  %f45018, %f45014;
	// end inline asm
	// begin inline asm
	fma.rn.f32 %f45020, %f45018, %f49156, %f45014;
	// end inline asm
	// begin inline asm
	sin.approx.f32  %f45024, %f45020;
	// end inline asm
	// begin inline asm
	fma.rn.f32 %f45026, %f45024, %f49156, %f45020;
	// end inline asm
	// begin inline asm
	sin.approx.f32  %f45030, %f45026;
	// end inline asm
	// begin inline asm
	fma.rn.f32 %f45032, %f45030, %f49156, %f45026;
	// end inline asm
	// begin inline asm
	sin.approx.f32  %f45036, %f45032;
	// end inline asm
	// begin inline asm
	fma.rn.f32 %f45038, %f45036, %f49156, %f45032;
	// end inline asm
	// begin inline asm
	sin.approx.f32  %f45042, %f45038;
	// end inline asm
	// begin inline asm
	fma.rn.f32 %f45044, %f45042, %f49156, %f45038;
	// end inline asm
	// begin inline asm
	sin.approx.f32  %f45048, %f45044;
	// end inline asm
	// begin inline asm
	fma.rn.f32 %f45050, %f45048, %f49156, %f45044;
	// end inline asm
	// begin inline asm
	sin.approx.f32  %f45054, %f45050;
	// end inline asm
	// begin inline asm
	fma.rn.f32 %f45056, %f45054, %f49156, %f45050;
	// end inline asm
	// begin inline asm
	sin.approx.f32  %f45060, %f45056;
	// end inline asm
	// begin inline asm
	fma.rn.f32 %f45062, %f45060, %f49156, %f45056;
	// end inline asm
	// begin inline asm
	sin.approx.f32  %f45066, %f45062;
	// end inline asm
	// begin inline asm
	fma.rn.f32 %f45068, %f45066, %f49156, %f45062;
	// end inline asm
	// begin inline asm
	sin.approx.f32  %f45072, %f45068;
	// end inline asm
	// begin inline asm
	fma.rn.f32 %f45074, %f45072, %f49156, %f45068;
	// end inline asm
	// begin inline asm
	sin.approx.f32  %f45078, %f45074;
	// end inline asm
	// begin inline asm
	fma.rn.f32 %f45080, %f45078, %f49156, %f45074;
	// end inline asm
	// begin inline asm
	sin.approx.f32  %f45084, %f45080;
	// end inline asm
	// begin inline asm
	fma.rn.f32 %f45086, %f45084, %f49156, %f45080;
	// end inline asm
	// begin inline asm
	sin.approx.f32  %f45090, %f45086;
	// end inline asm
	// begin inline asm
	fma.rn.f32 %f45092, %f45090, %f49156, %f45086;
	// end inline asm
	// begin inline asm
	sin.approx.f32  %f45096, %f45092;
	// end inline asm
	// begin inline asm
	fma.rn.f32 %f45098, %f45096, %f49156, %f45092;
	// end inline asm
	// begin inline asm
	sin.approx.f32  %f45102, %f45098;
	// end inline asm
	// begin inline asm
	fma.rn.f32 %f45104, %f45102, %f49156, %f45098;
	// end inline asm
	// begin inline asm
	sin.approx.f32  %f45108, %f45104;
	// end inline asm
	// begin inline asm
	fma.rn.f32 %f45110, %f45108, %f49156, %f45104;
	// end inline asm
	// begin inline asm
	sin.approx.f32  %f45114, %f45110;
	// end inline asm
	// begin inline asm
	fma.rn.f32 %f45116, %f45114, %f49156, %f45110;
	// end inline asm
	// begin inline asm
	sin.approx.f32  %f45120, %f45116;
	// end inline asm
	// begin inline asm
	fma.rn.f32 %f45122, %f45120, %f49156, %f45116;
	// end inline asm
	// begin inline asm
	sin.approx.f32  %f45126, %f45122;
	// end inline asm
	// begin inline asm
	fma.rn.f32 %f45128, %f45126, %f49156, %f45122;
	// end inline asm
	// begin inline asm
	sin.approx.f32  %f45132, %f45128;
	// end inline asm
	// begin inline asm
	fma.rn.f32 %f45134, %f45132, %f49156, %f45128;
	// end inline asm
	// begin inline asm
	sin.approx.f32  %f45138, %f45134;
	// end inline asm
	// begin inline asm
	fma.rn.f32 %f45140, %f45138, %f49156, %f45134;
	// end inline asm
	// begin inline asm
	sin.approx.f32  %f45144, %f45140;
	// end inline asm
	// begin inline asm
	fma.rn.f32 %f45146, %f45144, %f49156, %f45140;
	// end inline asm
	// begin inline asm
	sin.approx.f32  %f45150, %f45146;
	// end inline asm
	// begin inline asm
	fma.rn.f32 %f45152, %f45150, %f49156, %f45146;
	// end inline asm
	// begin inline asm
	sin.approx.f32  %f45156, %f45152;
	// end inline asm
	// begin inline asm
	fma.rn.f32 %f45158, %f45156, %f49156, %f45152;
	// end inline asm
	// begin inline asm
	sin.approx.f32  %f45162, %f45158;
	// end inline asm
	// begin inline asm
	fma.rn.f32 %f45164, %f45162, %f49156, %f45158;
	// end inline asm
	// begin inline asm
	sin.approx.f32  %f45168, %f45164;
	// end inline asm
	// begin inline asm
	fma.rn.f32 %f45170, %f45168, %f49156, %f45164;
	// end inline asm
	// begin inline asm
	sin.approx.f32  %f45174, %f45170;
	// end inline asm
	// begin inline asm
	fma.rn.f32 %f45176, %f45174, %f49156, %f45170;
	// end inline asm
	// begin inline asm
	sin.approx.f32  %f45180, %f45176;
	// end inline asm
	// begin inline asm
	fma.rn.f32 %f45182, %f45180, %f49156, %f45176;
	// end inline asm
	// begin inline asm
	sin.approx.f32  %f45186, %f45182;
	// end inline asm
	// begin inline asm
	fma.rn.f32 %f45188, %f45186, %f49156, %f45182;
	// end inline asm
	// begin inline asm
	sin.approx.f32  %f45192, %f45188;
	// end inline asm
	// begin inline asm
	fma.rn.f32 %f45194, %f45192, %f49156, %f45188;
	// end inline asm
	// begin inline asm
	sin.approx.f32  %f45198, %f45194;
	// end inline asm
	// begin inline asm
	fma.rn.f32 %f45200, %f45198, %f49156, %f45194;
	// end inline asm
	// begin inline asm
	sin.approx.f32  %f45204, %f45200;
	// end inline asm
	// begin inline asm
	fma.rn.f32 %f45206, %f45204, %f49156, %f45200;
	// end inline asm
	// begin inline asm
	sin.approx.f32  %f45210, %f45206;
	// end inline asm
	// begin inline asm
	fma.rn.f32 %f45212, %f45210, %f49156, %f45206;
	// end inline asm
	// begin inline asm
	sin.approx.f32  %f45216, %f45212;
	// end inline asm
	// begin inline asm
	fma.rn.f32 %f45218, %f45216, %f49156, %f45212;
	// end inline asm
	// begin inline asm
	sin.approx.f32  %f45222, %f45218;
	// end inline asm
	// begin inline asm
	fma.rn.f32 %f45224, %f45222, %f49156, %f45218;
	// end inline asm
	// begin inline asm
	sin.approx.f32  %f45228, %f45224;
	// end inline asm
	// begin inline asm
	fma.rn.f32 %f45230, %f45228, %f49156, %f45224;
	// end inline asm
	// begin inline asm
	sin.approx.f32  %f45234, %f45230;
	// end inline asm
	// begin inline asm
	fma.rn.f32 %f45236, %f45234, %f49156, %f45230;
	// end inline asm
	// begin inline asm
	sin.approx.f32  %f45240, %f45236;
	// end inline asm
	// begin inline asm
	fma.rn.f32 %f45242, %f45240, %f49156, %f45236;
	// end inline asm
	// begin inline asm
	sin.approx.f32  %f45246, %f45242;
	// end inline asm
	// begin inline asm
	fma.rn.f32 %f45248, %f45246, %f49156, %f45242;
	// end inline asm
	// begin inline asm
	sin.approx.f32  %f45252, %f45248;
	// end inline asm
	// begin inline asm
	fma.rn.f32 %f45254, %f45252, %f49156, %f45248;
	// end inline asm
	// begin inline asm
	sin.approx.f32  %f45258, %f45254;
	// end inline asm
	// begin inline asm
	fma.rn.f32 %f45260, %f45258, %f49156, %f45254;
	// end inline asm
	// begin inline asm
	sin.approx.f32  %f45264, %f45260;
	// end inline asm
	// begin inline asm
	fma.rn.f32 %f45266, %f45264, %f49156, %f45260;
	// end inline asm
	// begin inline asm
	sin.approx.f32  %f45270, %f45266;
	// end inline asm
	// begin inline asm
	fma.rn.f32 %f45272, %f45270, %f49156, %f45266;
	// end inline asm
	// begin inline asm
	sin.approx.f32  %f45276, %f45272;
	// end inline asm
	// begin inline asm
	fma.rn.f32 %f45278, %f45276, %f49156, %f45272;
	// end inline asm
	// begin inline asm
	sin.approx.f32  %f45282, %f45278;
	// end inline asm
	// begin inline asm
	fma.rn.f32 %f45284, %f45282, %f49156, %f45278;
	// end inline asm
	// begin inline asm
	sin.approx.f32  %f45288, %f45284;
	// end inline asm
	// begin inline asm
	fma.rn.f32 %f45290, %f45288, %f49156, %f45284;
	// end inline asm
	// begin inline asm
	sin.approx.f32  %f45294, %f45290;
	// end inline asm
	// begin inline asm
	fma.rn.f32 %f45296, %f45294, %f49156, %f45290;
	// end inline asm
	// begin inline asm
	sin.approx.f32  %f45300, %f45296;
	// end inline asm
	// begin inline asm
	fma.rn.f32 %f45302, %f45300, %f49156, %f45296;
	// end inline asm
	// begin inline asm
	sin.approx.f32  %f45306, %f45302;
	// end inline asm
	// begin inline asm
	fma.rn.f32 %f45308, %f45306, %f49156, %f45302;
	// end inline asm
	// begin inline asm
	sin.approx.f32  %f45312, %f45308;
	// end inline asm
	// begin inline asm
	fma.rn.f32 %f45314, %f45312, %f49156, %f45308;
	// end inline asm
	// begin inline asm
	sin.approx.f32  %f45318, %f45314;
	// end inline asm
	// begin inline asm
	fma.rn.f32 %f45320, %f45318, %f49156, %f45314;
	// end inline asm
	// begin inline asm
	sin.approx.f32  %f45324, %f45320;
	// end inline asm
	// begin inline asm
	fma.rn.f32 %f45326, %f45324, %f49156, %f45320;
	// end inline asm
	// begin inline asm
	sin.approx.f32  %f45330, %f45326;
	// end inline asm
	// begin inline asm
	fma.rn.f32 %f45332, %f45330, %f49156, %f45326;
	// end inline asm
	// begin inline asm
	sin.approx.f32  %f45336, %f45332;
	// end inline asm
	// begin inline asm
	fma.rn.f32 %f45338, %f45336, %f49156, %f45332;
	// end inline asm
	// begin inline asm
	sin.approx.f32  %f45342, %f45338;
	// end inline asm
	// begin inline asm
	fma.rn.f32 %f45344, %f45342, %f49156, %f45338;
	// end inline asm
	// begin inline asm
	sin.approx.f32  %f45348, %f45344;
	// end inline asm
	// begin inline asm
	fma.rn.f32 %f45350, %f45348, %f49156, %f45344;
	// end inline asm
	// begin inline asm
	sin.approx.f32  %f45354, %f45350;
	// end inline asm
	// begin inline asm
	fma.rn.f32 %f45356, %f45354, %f49156, %f45350;
	// end inline asm
	// begin inline asm
	sin.approx.f32  %f45360, %f45356;
	// end inline asm
	// begin inline asm
	fma.rn.f32 %f45362, %f45360, %f49156, %f45356;
	// end inline asm
	// begin inline asm
	sin.approx.f32  %f45366, %f45362;
	// end inline asm
	// begin inline asm
	fma.rn.f32 %f45368, %f45366, %f49156, %f45362;
	// end inline asm
	// begin inline asm
	sin.approx.f32  %f45372, %f45368;
	// end inline asm
	// begin inline asm
	fma.rn.f32 %f45374, %f45372, %f49156, %f45368;
	// end inline asm
	// begin inline asm
	sin.approx.f32  %f45378, %f45374;
	// end inline asm
	// begin inline asm
	fma.rn.f32 %f45380, %f45378, %f49156, %f45374;
	// end inline asm
	// begin inline asm
	sin.approx.f32  %f45384, %f45380;
	// end inline asm
	// begin inline asm
	fma.rn.f32 %f45386, %f45384, %f49156, %f45380;
	// end inline asm
	// begin inline asm
	sin.approx.f32  %f45390, %f45386;
	// end inline asm
	// begin inline asm
	fma.rn.f32 %f45392, %f45390, %f49156, %f45386;
	// end inline asm
	// begin inline asm
	sin.approx.f32  %f45396, %f45392;
	// end inline asm
	// begin inline asm
	fma.rn.f32 %f45398, %f45396, %f49156, %f45392;
	// end inline asm
	// begin inline asm
	sin.approx.f32  %f45402, %f45398;
	// end inline asm
	// begin inline asm
	fma.rn.f32 %f45404, %f45402, %f49156, %f45398;
	// end inline asm
	// begin inline asm
	sin.approx.f32  %f45408, %f45404;
	// end inline asm
	// begin inline asm
	fma.rn.f32 %f45410, %f45408, %f49156, %f45404;
	// end inline asm
	// begin inline asm
	sin.approx.f32  %f45414, %f45410;
	// end inline asm
	// begin inline asm
	fma.rn.f32 %f45416, %f45414, %f49156, %f45410;
	// end inline asm
	// begin inline asm
	sin.approx.f32  %f45420, %f45416;
	// end inline asm
	// begin inline asm
	fma.rn.f32 %f45422, %f45420, %f49156, %f45416;
	// end inline asm
	// begin inline asm
	sin.approx.f32  %f45426, %f45422;
	// end inline asm
	// begin inline asm
	fma.rn.f32 %f45428, %f45426, %f49156, %f45422;
	// end inline asm
	// begin inline asm
	sin.approx.f32  %f45432, %f45428;
	// end inline asm
	// begin inline asm
	fma.rn.f32 %f45434, %f45432, %f49156, %f45428;
	// end inline asm
	// begin inline asm
	sin.approx.f32  %f45438, %f45434;
	// end inline asm
	// begin inline asm
	fma.rn.f32 %f45440, %f45438, %f49156, %f45434;
	// end inline asm
	// begin inline asm
	sin.approx.f32  %f45444, %f45440;
	// end inline asm
	// begin inline asm
	fma.rn.f32 %f45446, %f45444, %f49156, %f45440;
	// end inline asm
	// begin inline asm
	sin.approx.f32  %f45450, %f45446;
	// end inline asm
	// begin inline asm
	fma.rn.f32 %f45452, %f45450, %f49156, %f45446;
	// end inline asm
	// begin inline asm
	sin.approx.f32  %f45456, %f45452;
	// end inline asm
	// begin inline asm
	fma.rn.f32 %f45458, %f45456, %f49156, %f45452;
	// end inline asm
	// begin inline asm
	sin.approx.f32  %f45462, %f45458;
	// end inline asm
	// begin inline asm
	fma.rn.f32 %f45464, %f45462, %f49156, %f45458;
	// end inline asm
	// begin inline asm
	sin.approx.f32  %f45468, %f45464;
	// end inline asm
	// begin inline asm
	fma.rn.f32 %f45470, %f45468, %f49156, %f45464;
	// end inline asm
	// begin inline asm
	sin.approx.f32  %f45474, %f45470;
	// end inline asm
	// begin inline asm
	fma.rn.f32 %f45476, %f45474, %f49156, %f45470;
	// end inline asm
	// begin inline asm
	sin.approx.f32  %f45480, %f45476;
	// end inline asm
	// begin inline asm
	fma.rn.f32 %f45482, %f45480, %f49156, %f45476;
	// end inline asm
	// begin inline asm
	sin.approx.f32  %f45486, %f45482;
	// end inline asm
	// begin inline asm
	fma.rn.f32 %f45488, %f45486, %f49156, %f45482;
	// end inline asm
	// begin inline asm
	sin.approx.f32  %f45492, %f45488;
	// end inline asm
	// begin inline asm
	fma.rn.f32 %f45494, %f45492, %f49156, %f45488;
	// end inline asm
	// begin inline asm
	sin.approx.f32  %f45498, %f45494;
	// end inline asm
	// begin inline asm
	fma.rn.f32 %f45500, %f45498, %f49156, %f45494;
	// end inline asm
	// begin inline asm
	sin.approx.f32  %f45504, %f45500;
	// end inline asm
	// begin inline asm
	fma.rn.f32 %f45506, %f45504, %f49156, %f45500;
	// end inline asm
	// begin inline asm
	sin.approx.f32  %f45510, %f45506;
	// end inline asm
	// begin inline asm
	fma.rn.f32 %f45512, %f45510, %f49156, %f45506;
	// end inline asm
	// begin inline asm
	sin.approx.f32  %f45516, %f45512;
	// end inline asm
	// begin inline asm
	fma.rn.f32 %f45518, %f45516, %f49156, %f45512;
	// end inline asm
	// begin inline asm
	sin.approx.f32  %f45522, %f45518;
	// end inline asm
	// begin inline asm
	fma.rn.f32 %f45524, %f45522, %f49156, %f45518;
	// end inline asm
	// begin inline asm
	sin.approx.f32  %f45528, %f45524;
	// end inline asm
	// begin inline asm
	fma.rn.f32 %f45530, %f45528, %f49156, %f45524;
	// end inline asm
	// begin inline asm
	sin.approx.f32  %f45534, %f45530;
	// end inline asm
	// begin inline asm
	fma.rn.f32 %f45536, %f45534, %f49156, %f45530;
	// end inline asm
	// begin inline asm
	sin.approx.f32  %f45540, %f45536;
	// end inline asm
	// begin inline asm
	fma.rn.f32 %f45542, %f45540, %f49156, %f45536;
	// end inline asm
	// begin inline asm
	sin.approx.f32  %f45546, %f45542;
	// end inline asm
	// begin inline asm
	fma.rn.f32 %f45548, %f45546, %f49156, %f45542;
	// end inline asm
	// begin inline asm
	sin.approx.f32  %f45552, %f45548;
	// end inline asm
	// begin inline asm
	fma.rn.f32 %f45554, %f45552, %f49156, %f45548;
	// end inline asm
	// begin inline asm
	sin.approx.f32  %f45558, %f45554;
	// end inline asm
	// begin inline asm
	fma.rn.f32 %f45560, %f45558, %f49156, %f45554;
	// end inline asm
	// begin inline asm
	sin.approx.f32  %f45564, %f45560;
	// end inline asm
	// begin inline asm
	fma.rn.f32 %f45566, %f45564, %f49156, %f45560;
	// end inline asm
	// begin inline asm
	sin.approx.f32  %f45570, %f45566;
	// end inline asm
	// begin inline asm
	fma.rn.f32 %f45572, %f45570, %f49156, %f45566;
	// end inline asm
	// begin inline asm
	sin.approx.f32  %f45576, %f45572;
	// end inline asm
	// begin inline asm
	fma.rn.f32 %f45578, %f45576, %f49156, %f45572;
	// end inline asm
	// begin inline asm
	sin.approx.f32  %f45582, %f45578;
	// end inline asm
	// begin inline asm
	fma.rn.f32 %f45584, %f45582, %f49156, %f45578;
	// end inline asm
	// begin inline asm
	sin.approx.f32  %f45588, %f45584;
	// end inline asm
	// begin inline asm
	fma.rn.f32 %f45590, %f45588, %f49156, %f45584;
	// end inline asm
	// begin inline asm
	sin.approx.f32  %f45594, %f45590;
	// end inline asm
	// begin inline asm
	fma.rn.f32 %f45596, %f45594, %f49156, %f45590;
	// end inline asm
	// begin inline asm
	sin.approx.f32  %f45600, %f45596;
	// end inline asm
	// begin inline asm
	fma.rn.f32 %f45602, %f45600, %f49156, %f45596;
	// end inline asm
	// begin inline asm
	sin.approx.f32  %f45606, %f45602;
	// end inline asm
	// begin inline asm
	fma.rn.f32 %f45608, %f45606, %f49156, %f45602;
	// end inline asm
	// begin inline asm
	sin.approx.f32  %f45612, %f45608;
	// end inline asm
	// begin inline asm
	fma.rn.f32 %f45614, %f45612, %f49156, %f45608;
	// end inline asm
	// begin inline asm
	sin.approx.f32  %f45618, %f45614;
	// end inline asm
	// begin inline asm
	fma.rn.f32 %f45620, %f45618, %f49156, %f45614;
	// end inline asm
	// begin inline asm
	sin.approx.f32  %f45624, %f45620;
	// end inline asm
	// begin inline asm
	fma.rn.f32 %f45626, %f45624, %f49156, %f45620;
	// end inline asm
	// begin inline asm
	sin.approx.f32  %f45630, %f45626;
	// end inline asm
	// begin inline asm
	fma.rn.f32 %f45632, %f45630, %f49156, %f45626;
	// end inline asm
	// begin inline asm
	sin.approx.f32  %f45636, %f45632;
	// end inline asm
	// begin inline asm
	fma.rn.f32 %f45638, %f45636, %f49156, %f45632;
	// end inline asm
	// begin inline asm
	sin.approx.f32  %f45642, %f45638;
	// end inline asm
	// begin inline asm
	fma.rn.f32 %f45644, %f45642, %f49156, %f45638;
	// end inline asm
	// begin inline asm
	sin.approx.f32  %f45648, %f45644;
	// end inline asm
	// begin inline asm
	fma.rn.f32 %f45650, %f45648, %f49156, %f45644;
	// end inline asm
	// begin inline asm
	sin.approx.f32  %f45654, %f45650;
	// end inline asm
	// begin inline asm
	fma.rn.f32 %f45656, %f45654, %f49156, %f45650;
	// end inline asm
	// begin inline asm
	sin.approx.f32  %f45660, %f45656;
	// end inline asm
	// begin inline asm
	fma.rn.f32 %f45662, %f45660, %f49156, %f45656;
	// end inline asm
	// begin inline asm
	sin.approx.f32  %f45666, %f45662;
	// end inline asm
	// begin inline asm
	fma.rn.f32 %f45668, %f45666, %f49156, %f45662;
	// end inline asm
	// begin inline asm
	sin.approx.f32  %f45672, %f45668;
	// end inline asm
	// begin inline asm
	fma.rn.f32 %f45674, %f45672, %f49156, %f45668;
	// end inline asm
	// begin inline asm
	sin.approx.f32  %f45678, %f45674;
	// end inline asm
	// begin inline asm
	fma.rn.f32 %f45680, %f45678, %f49156, %f45674;
	// end inline asm
	// begin inline asm
	sin.approx.f32  %f45684, %f45680;
	// end inline asm
	// begin inline asm
	fma.rn.f32 %f45686, %f45684, %f49156, %f45680;
	// end inline asm
	// begin inline asm
	sin.approx.f32  %f45690, %f45686;
	// end inline asm
	// begin inline asm
	fma.rn.f32 %f45692, %f45690, %f49156, %f45686;
	// end inline asm
	// begin inline asm
	sin.approx.f32  %f45696, %f45692;
	// end inline asm
	// begin inline asm
	fma.rn.f32 %f45698, %f45696, %f49156, %f45692;
	// end inline asm
	// begin inline asm
	sin.approx.f32  %f45702, %f45698;
	// end inline asm
	// begin inline asm
	fma.rn.f32 %f45704, %f45702, %f49156, %f45698;
	// end inline asm
	// begin inline asm
	sin.approx.f32  %f45708, %f45704;
	// end inline asm
	// begin inline asm
	fma.rn.f32 %f45710, %f45708, %f49156, %f45704;
	// end inline asm
	// begin inline asm
	sin.approx.f32  %f45714, %f45710;
	// end inline asm
	// begin inline asm
	fma.rn.f32 %f45716, %f45714, %f49156, %f45710;
	// end inline asm
	// begin inline asm
	sin.approx.f32  %f45720, %f45716;
	// end inline asm
	// begin inline asm
	fma.rn.f32 %f45722, %f45720, %f49156, %f45716;
	// end inline asm
	// begin inline asm
	sin.approx.f32  %f45726, %f45722;
	// end inline asm
	// begin inline asm
	fma.rn.f32 %f45728, %f45726, %f49156, %f45722;
	// end inline asm
	// begin inline asm
	sin.approx.f32  %f45732, %f45728;
	// end inline asm
	// begin inline asm
	fma.rn.f32 %f45734, %f45732, %f49156, %f45728;
	// end inline asm
	// begin inline asm
	sin.approx.f32  %f45738, %f45734;
	// end inline asm
	// begin inline asm
	fma.rn.f32 %f45740, %f45738, %f49156, %f45734;
	// end inline asm
	// begin inline asm
	sin.approx.f32  %f45744, %f45740;
	// end inline asm
	// begin inline asm
	fma.rn.f32 %f45746, %f45744, %f49156, %f45740;
	// end inline asm
	// begin inline asm
	sin.approx.f32  %f45750, %f45746;
	// end inline asm
	// begin inline asm
	fma.rn.f32 %f45752, %f45750, %f49156, %f45746;
	// end inline asm
	// begin inline asm
	sin.approx.f32  %f45756, %f45752;
	// end inline asm
	// begin inline asm
	fma.rn.f32 %f45758, %f45756, %f49156, %f45752;
	// end inline asm
	// begin inline asm
	sin.approx.f32  %f45762, %f45758;
	// end inline asm
	// begin inline asm
	fma.rn.f32 %f45764, %f45762, %f49156, %f45758;
	// end inline asm
	// begin inline asm
	sin.approx.f32  %f45768, %f45764;
	// end inline asm
	// begin inline asm
	fma.rn.f32 %f45770, %f45768, %f49156, %f45764;
	// end inline asm
	// begin inline asm
	sin.approx.f32  %f45774, %f45770;
	// end inline asm
	// begin inline asm
	fma.rn.f32 %f45776, %f45774, %f49156, %f45770;
	// end inline asm
	// begin inline asm
	sin.approx.f32  %f45780, %f45776;
	// end inline asm
	// begin inline asm
	fma.rn.f32 %f45782, %f45780, %f49156, %f45776;
	// end inline asm
	// begin inline asm
	sin.approx.f32  %f45786, %f45782;
	// end inline asm
	// begin inline asm
	fma.rn.f32 %f45788, %f45786, %f49156, %f45782;
	// end inline asm
	// begin inline asm
	sin.approx.f32  %f45792, %f45788;
	// end inline asm
	// begin inline asm
	fma.rn.f32 %f45794, %f45792, %f49156, %f45788;
	// end inline asm
	// begin inline asm
	sin.approx.f32  %f45798, %f45794;
	// end inline asm
	// begin inline asm
	fma.rn.f32 %f45800, %f45798, %f49156, %f45794;
	// end inline asm
	// begin inline asm
	sin.approx.f32  %f45804, %f45800;
	// end inline asm
	// begin inline asm
	fma.rn.f32 %f45806, %f45804, %f49156, %f45800;
	// end inline asm
	// begin inline asm
	sin.approx.f32  %f45810, %f45806;
	// end inline asm
	// begin inline asm
	fma.rn.f32 %f45812, %f45810, %f49156, %f45806;
	// end inline asm
	// begin inline asm
	sin.approx.f32  %f45816, %f45812;
	// end inline asm
	// begin inline asm
	fma.rn.f32 %f45818, %f45816, %f49156, %f45812;
	// end inline asm
	// begin inline asm
	sin.approx.f32  %f45822, %f45818;
	// end inline asm
	// begin inline asm
	fma.rn.f32 %f45824, %f45822, %f49156, %f45818;
	// end inline asm
	// begin inline asm
	sin.approx.f32  %f45828, %f45824;
	// end inline asm
	// begin inline asm
	fma.rn.f32 %f45830, %f45828, %f49156, %f45824;
	// end inline asm
	// begin inline asm
	sin.approx.f32  %f45834, %f45830;
	// end inline asm
	// begin inline asm
	fma.rn.f32 %f45836, %f45834, %f49156, %f45830;
	// end inline asm
	// begin inline asm
	sin.approx.f32  %f45840, %f45836;
	// end inline asm
	// begin inline asm
	fma.rn.f32 %f45842, %f45840, %f49156, %f45836;
	// end inline asm
	// begin inline asm
	sin.approx.f32  %f45846, %f45842;
	// end inline asm
	// begin inline asm
	fma.rn.f32 %f45848, %f45846, %f49156, %f45842;
	// end inline asm
	// begin inline asm
	sin.approx.f32  %f45852, %f45848;
	// end inline asm
	// begin inline asm
	fma.rn.f32 %f45854, %f45852, %f49156, %f45848;
	// end inline asm
	// begin inline asm
	sin.approx.f32  %f45858, %f45854;
	// end inline asm
	// begin inline asm
	fma.rn.f32 %f45860, %f45858, %f49156, %f45854;
	// end inline asm
	// begin inline asm
	sin.approx.f32  %f45864, %f45860;
	// end inline asm
	// begin inline asm
	fma.rn.f32 %f45866, %f45864, %f49156, %f45860;
	// end inline asm
	// begin inline asm
	sin.approx.f32  %f45870, %f45866;
	// end inline asm
	// begin inline asm
	fma.rn.f32 %f45872, %f45870, %f49156, %f45866;
	// end inline asm
	// begin inline asm
	sin.approx.f32  %f45876, %f45872;
	// end inline asm
	// begin inline asm
	fma.rn.f32 %f45878, %f45876, %f49156, %f45872;
	// end inline asm
	// begin inline asm
	sin.approx.f32  %f45882, %f45878;
	// end inline asm
	// begin inline asm
	fma.rn.f32 %f45884, %f45882, %f49156, %f45878;
	// end inline asm
	// begin inline asm
	sin.approx.f32  %f45888, %f45884;
	// end inline asm
	// begin inline asm
	fma.rn.f32 %f45890, %f45888, %f49156, %f45884;
	// end inline asm
	// begin inline asm
	sin.approx.f32  %f45894, %f45890;
	// end inline asm
	// begin inline asm
	fma.rn.f32 %f45896, %f45894, %f49156, %f45890;
	// end inline asm
	// begin inline asm
	sin.approx.f32  %f45900, %f45896;
	// end inline asm
	// begin inline asm
	fma.rn.f32 %f45902, %f45900, %f49156, %f45896;
	// end inline asm
	// begin inline asm
	sin.approx.f32  %f45906, %f45902;
	// end inline asm
	// begin inline asm
	fma.rn.f32 %f45908, %f45906, %f49156, %f45902;
	// end inline asm
	// begin inline asm
	sin.approx.f32  %f45912, %f45908;
	// end inline asm
	// begin inline asm
	fma.rn.f32 %f45914, %f45912, %f49156, %f45908;
	// end inline asm
	// begin inline asm
	sin.approx.f32  %f45918, %f45914;
	// end inline asm
	// begin inline asm
	fma.rn.f32 %f45920, %f45918, %f49156, %f45914;
	// end inline asm
	// begin inline asm
	sin.approx.f32  %f45924, %f45920;
	// end inline asm
	// begin inline asm
	fma.rn.f32 %f45926, %f45924, %f49156, %f45920;
	// end inline asm
	// begin inline asm
	sin.approx.f32  %f45930, %f45926;
	// end inline asm
	// begin inline asm
	fma.rn.f32 %f45932, %f45930, %f49156, %f45926;
	// end inline asm
	// begin inline asm
	sin.approx.f32  %f45936, %f45932;
	// end inline asm
	// begin inline asm
	fma.rn.f32 %f45938, %f45936, %f49156, %f45932;
	// end inline asm
	// begin inline asm
	sin.approx.f32  %f45942, %f45938;
	// end inline asm
	// begin inline asm
	fma.rn.f32 %f45944, %f45942, %f49156, %f45938;
	// end inline asm
	// begin inline asm
	sin.approx.f32  %f45948, %f45944;
	// end inline asm
	// begin inline asm
	fma.rn.f32 %f45950, %f45948, %f49156, %f45944;
	// end inline asm
	// begin inline asm
	sin.approx.f32  %f45954, %f45950;
	// end inline asm
	// begin inline asm
	fma.rn.f32 %f45956, %f45954, %f49156, %f45950;
	// end inline asm
	// begin inline asm
	sin.approx.f32  %f45960, %f45956;
	// end inline asm
	// begin inline asm
	fma.rn.f32 %f45962, %f45960, %f49156, %f45956;
	// end inline asm
	// begin inline asm
	sin.approx.f32  %f45966, %f45962;
	// end inline asm
	// begin inline asm
	fma.rn.f32 %f45968, %f45966, %f49156, %f45962;
	// end inline asm
	// begin inline asm
	sin.approx.f32  %f45972, %f45968;
	// end inline asm
	// begin inline asm
	fma.rn.f32 %f45974, %f45972, %f49156, %f45968;
	// end inline asm
	// begin inline asm
	sin.approx.f32  %f45978, %f45974;
	// end inline asm
	// begin inline asm
	fma.rn.f32 %f45980, %f45978, %f49156, %f45974;
	// end inline asm
	// begin inline asm
	sin.approx.f32  %f45984, %f45980;
	// end inline asm
	// begin inline asm
	fma.rn.f32 %f45986, %f45984, %f49156, %f45980;
	// end inline asm
	// begin inline asm
	sin.approx.f32  %f45990, %f45986;
	// end inline asm
	// begin inline asm
	fma.rn.f32 %f45992, %f45990, %f49156, %f45986;
	// end inline asm
	// begin inline asm
	sin.approx.f32  %f45996, %f45992;
	// end inline asm
	// begin inline asm
	fma.rn.f32 %f45998, %f45996, %f49156, %f45992;
	// end inline asm
	// begin inline asm
	sin.approx.f32  %f46002, %f45998;
	// end inline asm
	// begin inline asm
	fma.rn.f32 %f46004, %f46002, %f49156, %f45998;
	// end inline asm
	// begin inline asm
	sin.approx.f32  %f46008, %f46004;
	// end inline asm
	// begin inline asm
	fma.rn.f32 %f46010, %f46008, %f49156, %f46004;
	// end inline asm
	// begin inline asm
	sin.approx.f32  %f46014, %f46010;
	// end inline asm
	// begin inline asm
	fma.rn.f32 %f46016, %f46014, %f49156, %f46010;
	// end inline asm
	// begin inline asm
	sin.approx.f32  %f46020, %f46016;
	// end inline asm
	// begin inline asm
	fma.rn.f32 %f46022, %f46020, %f49156, %f46016;
	// end inline asm
	// begin inline asm
	sin.approx.f32  %f46026, %f46022;
	// end inline asm
	// begin inline asm
	fma.rn.f32 %f46028, %f46026, %f49156, %f46022;
	// end inline asm
	// begin inline asm
	sin.approx.f32  %f46032, %f46028;
	// end inline asm
	// begin inline asm
	fma.rn.f32 %f46034, %f46032, %f49156, %f46028;
	// end inline asm
	// begin inline asm
	sin.approx.f32  %f46038, %f46034;
	// end inline asm
	// begin inline asm
	fma.rn.f32 %f46040, %f46038, %f49156, %f46034;
	// end inline asm
	// begin inline asm
	sin.approx.f32  %f46044, %f46040;
	// end inline asm
	// begin inline asm
	fma.rn.f32 %f46046, %f46044, %f49156, %f46040;
	// end inline asm
	// begin inline asm
	sin.approx.f32  %f46050, %f46046;
	// end inline asm
	// begin inline asm
	fma.rn.f32 %f46052, %f46050, %f49156, %f46046;
	// end inline asm
	// begin inline asm
	sin.approx.f32  %f46056, %f46052;
	// end inline asm
	// begin inline asm
	fma.rn.f32 %f46058, %f46056, %f49156, %f46052;
	// end inline asm
	// begin inline asm
	sin.approx.f32  %f46062, %f46058;
	// end inline asm
	// begin inline asm
	fma.rn.f32 %f46064, %f46062, %f49156, %f46058;
	// end inline asm
	// begin inline asm
	sin.approx.f32  %f46068, %f46064;
	// end inline asm
	// begin inline asm
	fma.rn.f32 %f46070, %f46068, %f49156, %f46064;
	// end inline asm
	// begin inline asm
	sin.approx.f32  %f46074, %f46070;
	// end inline asm
	// begin inline asm
	fma.rn.f32 %f46076, %f46074, %f49156, %f46070;
	// end inline asm
	// begin inline asm
	sin.approx.f32  %f46080, %f46076;
	// end inline asm
	// begin inline asm
	fma.rn.f32 %f46082, %f46080, %f49156, %f46076;
	// end inline asm
	// begin inline asm
	sin.approx.f32  %f46086, %f46082;
	// end inline asm
	// begin inline asm
	fma.rn.f32 %f46088, %f46086, %f49156, %f46082;
	// end inline asm
	// begin inline asm
	sin.approx.f32  %f46092, %f46088;
	// end inline asm
	// begin inline asm
	fma.rn.f32 %f46094, %f46092, %f49156, %f46088;
	// end inline asm
	// begin inline asm
	sin.approx.f32  %f46098, %f46094;
	// end inline asm
	// begin inline asm
	fma.rn.f32 %f46100, %f46098, %f49156, %f46094;
	// end inline asm
	// begin inline asm
	sin.approx.f32  %f46104, %f46100;
	// end inline asm
	// begin inline asm
	fma.rn.f32 %f46106, %f46104, %f49156, %f46100;
	// end inline asm
	// begin inline asm
	sin.approx.f32  %f46110, %f46106;
	// end inline asm
	// begin inline asm
	fma.rn.f32 %f46112, %f46110, %f49156, %f46106;
	// end inline asm
	// begin inline asm
	sin.approx.f32  %f46116, %f46112;
	// end inline asm
	// begin inline asm
	fma.rn.f32 %f46118, %f46116, %f49156, %f46112;
	// end inline asm
	// begin inline asm
	sin.approx.f32  %f46122, %f46118;
	// end inline asm
	// begin inline asm
	fma.rn.f32 %f46124, %f46122, %f49156, %f46118;
	// end inline asm
	// begin inline asm
	sin.approx.f32  %f46128, %f46124;
	// end inline asm
	// begin inline asm
	fma.rn.f32 %f46130, %f46128, %f49156, %f46124;
	// end inline asm
	// begin inline asm
	sin.approx.f32  %f46134, %f46130;
	// end inline asm
	// begin inline asm
	fma.rn.f32 %f46136, %f46134, %f49156, %f46130;
	// end inline asm
	// begin inline asm
	sin.approx.f32  %f46140, %f46136;
	// end inline asm
	// begin inline asm
	fma.rn.f32 %f46142, %f46140, %f49156, %f46136;
	// end inline asm
	// begin inline asm
	sin.approx.f32  %f46146, %f46142;
	// end inline asm
	// begin inline asm
	fma.rn.f32 %f46148, %f46146, %f49156, %f46142;
	// end inline asm
	// begin inline asm
	sin.approx.f32  %f46152, %f46148;
	// end inline asm
	// begin inline asm
	fma.rn.f32 %f46154, %f46152, %f49156, %f46148;
	// end inline asm
	// begin inline asm
	sin.approx.f32  %f46158, %f46154;
	// end inline asm
	// begin inline asm
	fma.rn.f32 %f46160, %f46158, %f49156, %f46154;
	// end inline asm
	// begin inline asm
	sin.approx.f32  %f46164, %f46160;
	// end inline asm
	// begin inline asm
	fma.rn.f32 %f46166, %f46164, %f49156, %f46160;
	// end inline asm
	// begin inline asm
	sin.approx.f32  %f46170, %f46166;
	// end inline asm
	// begin inline asm
	fma.rn.f32 %f46172, %f46170, %f49156, %f46166;
	// end inline asm
	// begin inline asm
	sin.approx.f32  %f46176, %f46172;
	// end inline asm
	// begin inline asm
	fma.rn.f32 %f46178, %f46176, %f49156, %f46172;
	// end inline asm
	// begin inline asm
	sin.approx.f32  %f46182, %f46178;
	// end inline asm
	// begin inline asm
	fma.rn.f32 %f46184, %f46182, %f49156, %f46178;
	// end inline asm
	// begin inline asm
	sin.approx.f32  %f46188, %f46184;
	// end inline asm
	// begin inline asm
	fma.rn.f32 %f46190, %f46188, %f49156, %f46184;
	// end inline asm
	// begin inline asm
	sin.approx.f32  %f46194, %f46190;
	// end inline asm
	// begin inline asm
	fma.rn.f32 %f46196, %f46194, %f49156, %f46190;
	// end inline asm
	// begin inline asm
	sin.approx.f32  %f46200, %f46196;
	// end inline asm
	// begin inline asm
	fma.rn.f32 %f46202, %f46200, %f49156, %f46196;
	// end inline asm
	// begin inline asm
	sin.approx.f32  %f46206, %f46202;
	// end inline asm
	// begin inline asm
	fma.rn.f32 %f46208, %f46206, %f49156, %f46202;
	// end inline asm
	// begin inline asm
	sin.approx.f32  %f46212, %f46208;
	// end inline asm
	// begin inline asm
	fma.rn.f32 %f46214, %f46212, %f49156, %f46208;
	// end inline asm
	// begin inline asm
	sin.approx.f32  %f46218, %f46214;
	// end inline asm
	// begin inline asm
	fma.rn.f32 %f46220, %f46218, %f49156, %f46214;
	// end inline asm
	// begin inline asm
	sin.approx.f32  %f46224, %f46220;
	// end inline asm
	// begin inline asm
	fma.rn.f32 %f46226, %f46224, %f49156, %f46220;
	// end inline asm
	// begin inline asm
	sin.approx.f32  %f46230, %f46226;
	// end inline asm
	// begin inline asm
	fma.rn.f32 %f46232, %f46230, %f49156, %f46226;
	// end inline asm
	// begin inline asm
	sin.approx.f32  %f46236, %f46232;
	// end inline asm
	// begin inline asm
	fma.rn.f32 %f46238, %f46236, %f49156, %f46232;
	// end inline asm
	// begin inline asm
	sin.approx.f32  %f46242, %f46238;
	// end inline asm
	// begin inline asm
	fma.rn.f32 %f46244, %f46242, %f49156, %f46238;
	// end inline asm
	// begin inline asm
	sin.approx.f32  %f46248, %f46244;
	// end inline asm
	// begin inline asm
	fma.rn.f32 %f46250, %f46248, %f49156, %f46244;
	// end inline asm
	// begin inline asm
	sin.approx.f32  %f46254, %f46250;
	// end inline asm
	// begin inline asm
	fma.rn.f32 %f46256, %f46254, %f49156, %f46250;
	// end inline asm
	// begin inline asm
	sin.approx.f32  %f46260, %f46256;
	// end inline asm
	// begin inline asm
	fma.rn.f32 %f46262, %f46260, %f49156, %f46256;
	// end inline asm
	// begin inline asm
	sin.approx.f32  %f46266, %f46262;
	// end inline asm
	// begin inline asm
	fma.rn.f32 %f46268, %f46266, %f49156, %f46262;
	// end inline asm
	// begin inline asm
	sin.approx.f32  %f46272, %f46268;
	// end inline asm
	// begin inline asm
	fma.rn.f32 %f46274, %f46272, %f49156, %f46268;
	// end inline asm
	// begin inline asm
	sin.approx.f32  %f46278, %f46274;
	// end inline asm
	// begin inline asm
	fma.rn.f32 %f46280, %f46278, %f49156, %f46274;
	// end inline asm
	// begin inline asm
	sin.approx.f32  %f46284, %f46280;
	// end inline asm
	// begin inline asm
	fma.rn.f32 %f46286, %f46284, %f49156, %f46280;
	// end inline asm
	// begin inline asm
	sin.approx.f32  %f46290, %f46286;
	// end inline asm
	// begin inline asm
	fma.rn.f32 %f46292, %f46290, %f49156, %f46286;
	// end inline asm
	// begin inline asm
	sin.approx.f32  %f46296, %f46292;
	// end inline asm
	// begin inline asm
	fma.rn.f32 %f46298, %f46296, %f49156, %f46292;
	// end inline asm
	// begin inline asm
	sin.approx.f32  %f46302, %f46298;
	// end inline asm
	// begin inline asm
	fma.rn.f32 %f46304, %f46302, %f49156, %f46298;
	// end inline asm
	// begin inline asm
	sin.approx.f32  %f46308, %f46304;
	// end inline asm
	// begin inline asm
	fma.rn.f32 %f46310, %f46308, %f49156, %f46304;
	// end inline asm
	// begin inline asm
	sin.approx.f32  %f46314, %f46310;
	// end inline asm
	// begin inline asm
	fma.rn.f32 %f46316, %f46314, %f49156, %f46310;
	// end inline asm
	// begin inline asm
	sin.approx.f32  %f46320, %f46316;
	// end inline asm
	// begin inline asm
	fma.rn.f32 %f46322, %f46320, %f49156, %f46316;
	// end inline asm
	// begin inline asm
	sin.approx.f32  %f46326, %f46322;
	// end inline asm
	// begin inline asm
	fma.rn.f32 %f46328, %f46326, %f49156, %f46322;
	// end inline asm
	// begin inline asm
	sin.approx.f32  %f46332, %f46328;
	// end inline asm
	// begin inline asm
	fma.rn.f32 %f46334, %f46332, %f49156, %f46328;
	// end inline asm
	// begin inline asm
	sin.approx.f32  %f46338, %f46334;
	// end inline asm
	// begin inline asm
	fma.rn.f32 %f46340, %f46338, %f49156, %f46334;
	// end inline asm
	// begin inline asm
	sin.approx.f32  %f46344, %f46340;
	// end inline asm
	// begin inline asm
	fma.rn.f32 %f46346, %f46344, %f49156, %f46340;
	// end inline asm
	// begin inline asm
	sin.approx.f32  %f46350, %f46346;
	// end inline asm
	// begin inline asm
	fma.rn.f32 %f46352, %f46350, %f49156, %f46346;
	// end inline asm
	// begin inline asm
	sin.approx.f32  %f46356, %f46352;
	// end inline asm
	// begin inline asm
	fma.rn.f32 %f46358, %f46356, %f49156, %f46352;
	// end inline asm
	// begin inline asm
	sin.approx.f32  %f46362, %f46358;
	// end inline asm
	// begin inline asm
	fma.rn.f32 %f46364, %f46362, %f49156, %f46358;
	// end inline asm
	// begin inline asm
	sin.approx.f32  %f46368, %f46364;
	// end inline asm
	// begin inline asm
	fma.rn.f32 %f46370, %f46368, %f49156, %f46364;
	// end inline asm
	// begin inline asm
	sin.approx.f32  %f46374, %f46370;
	// end inline asm
	// begin inline asm
	fma.rn.f32 %f46376, %f46374, %f49156, %f46370;
	// end inline asm
	// begin inline asm
	sin.approx.f32  %f46380, %f46376;
	// end inline asm
	// begin inline asm
	fma.rn.f32 %f46382, %f46380, %f49156, %f46376;
	// end inline asm
	// begin inline asm
	sin.approx.f32  %f46386, %f46382;
	// end inline asm
	// begin inline asm
	fma.rn.f32 %f46388, %f46386, %f49156, %f46382;
	// end inline asm
	// begin inline asm
	sin.approx.f32  %f46392, %f46388;
	// end inline asm
	// begin inline asm
	fma.rn.f32 %f46394, %f46392, %f49156, %f46388;
	// end inline asm
	// begin inline asm
	sin.approx.f32  %f46398, %f46394;
	// end inline asm
	// begin inline asm
	fma.rn.f32 %f46400, %f46398, %f49156, %f46394;
	// end inline asm
	// begin inline asm
	sin.approx.f32  %f46404, %f46400;
	// end inline asm
	// begin inline asm
	fma.rn.f32 %f46406, %f46404, %f49156, %f46400;
	// end inline asm
	// begin inline asm
	sin.approx.f32  %f46410, %f46406;
	// end inline asm
	// begin inline asm
	fma.rn.f32 %f46412, %f46410, %f49156, %f46406;
	// end inline asm
	// begin inline asm
	sin.approx.f32  %f46416, %f46412;
	// end inline asm
	// begin inline asm
	fma.rn.f32 %f46418, %f46416, %f49156, %f46412;
	// end inline asm
	// begin inline asm
	sin.approx.f32  %f46422, %f46418;
	// end inline asm
	// begin inline asm
	fma.rn.f32 %f46424, %f46422, %f49156, %f46418;
	// end inline asm
	// begin inline asm
	sin.approx.f32  %f46428, %f46424;
	// end inline asm
	// begin inline asm
	fma.rn.f32 %f46430, %f46428, %f49156, %f46424;
	// end inline asm
	// begin inline asm
	sin.approx.f32  %f46434, %f46430;
	// end inline asm
	// begin inline asm
	fma.rn.f32 %f46436, %f46434, %f49156, %f46430;
	// end inline asm
	// begin inline asm
	sin.approx.f32  %f46440, %f46436;
	// end inline asm
	// begin inline asm
	fma.rn.f32 %f46442, %f46440, %f49156, %f46436;
	// end inline asm
	// begin inline asm
	sin.approx.f32  %f46446, %f46442;
	// end inline asm
	// begin inline asm
	fma.rn.f32 %f46448, %f46446, %f49156, %f46442;
	// end inline asm
	// begin inline asm
	sin.approx.f32  %f46452, %f46448;
	// end inline asm
	// begin inline asm
	fma.rn.f32 %f46454, %f46452, %f49156, %f46448;
	// end inline asm
	// begin inline asm
	sin.approx.f32  %f46458, %f46454;
	// end inline asm
	// begin inline asm
	fma.rn.f32 %f46460, %f46458, %f49156, %f46454;
	// end inline asm
	// begin inline asm
	sin.approx.f32  %f46464, %f46460;
	// end inline asm
	// begin inline asm
	fma.rn.f32 %f46466, %f46464, %f49156, %f46460;
	// end inline asm
	// begin inline asm
	sin.approx.f32  %f46470, %f46466;
	// end inline asm
	// begin inline asm
	fma.rn.f32 %f46472, %f46470, %f49156, %f46466;
	// end inline asm
	// begin inline asm
	sin.approx.f32  %f46476, %f46472;
	// end inline asm
	// begin inline asm
	fma.rn.f32 %f46478, %f46476, %f49156, %f46472;
	// end inline asm
	// begin inline asm
	sin.approx.f32  %f46482, %f46478;
	// end inline asm
	// begin inline asm
	fma.rn.f32 %f46484, %f46482, %f49156, %f46478;
	// end inline asm
	// begin inline asm
	sin.approx.f32  %f46488, %f46484;
	// end inline asm
	// begin inline asm
	fma.rn.f32 %f46490, %f46488, %f49156, %f46484;
	// end inline asm
	// begin inline asm
	sin.approx.f32  %f46494, %f46490;
	// end inline asm
	// begin inline asm
	fma.rn.f32 %f46496, %f46494, %f49156, %f46490;
	// end inline asm
	// begin inline asm
	sin.approx.f32  %f46500, %f46496;
	// end inline asm
	// begin inline asm
	fma.rn.f32 %f46502, %f46500, %f49156, %f46496;
	// end inline asm
	// begin inline asm
	sin.approx.f32  %f46506, %f46502;
	// end inline asm
	// begin inline asm
	fma.rn.f32 %f46508, %f46506, %f49156, %f46502;
	// end inline asm
	// begin inline asm
	sin.approx.f32  %f46512, %f46508;
	// end inline asm
	// begin inline asm
	fma.rn.f32 %f46514, %f46512, %f49156, %f46508;
	// end inline asm
	// begin inline asm
	sin.approx.f32  %f46518, %f46514;
	// end inline asm
	// begin inline asm
	fma.rn.f32 %f46520, %f46518, %f49156, %f46514;
	// end inline asm
	// begin inline asm
	sin.approx.f32  %f46524, %f46520;
	// end inline asm
	// begin inline asm
	fma.rn.f32 %f46526, %f46524, %f49156, %f46520;
	// end inline asm
	// begin inline asm
	sin.approx.f32  %f46530, %f46526;
	// end inline asm
	// begin inline asm
	fma.rn.f32 %f46532, %f46530, %f49156, %f46526;
	// end inline asm
	// begin inline asm
	sin.approx.f32  %f46536, %f46532;
	// end inline asm
	// begin inline asm
	fma.rn.f32 %f46538, %f46536, %f49156, %f46532;
	// end inline asm
	// begin inline asm
	sin.approx.f32  %f46542, %f46538;
	// end inline asm
	// begin inline asm
	fma.rn.f32 %f46544, %f46542, %f49156, %f46538;
	// end inline asm
	// begin inline asm
	sin.approx.f32  %f46548, %f46544;
	// end inline asm
	// begin inline asm
	fma.rn.f32 %f46550, %f46548, %f49156, %f46544;
	// end inline asm
	// begin inline asm
	sin.approx.f32  %f46554, %f46550;
	// end inline asm
	// begin inline asm
	fma.rn.f32 %f46556, %f46554, %f49156, %f46550;
	// end inline asm
	// begin inline asm
	sin.approx.f32  %f46560, %f46556;
	// end inline asm
	// begin inline asm
	fma.rn.f32 %f46562, %f46560, %f49156, %f46556;
	// end inline asm
	// begin inline asm
	sin.approx.f32  %f46566, %f46562;
	// end inline asm
	// begin inline asm
	fma.rn.f32 %f46568, %f46566, %f49156, %f46562;
	// end inline asm
	// begin inline asm
	sin.approx.f32  %f46572, %f46568;
	// end inline asm
	// begin inline asm
	fma.rn.f32 %f46574, %f46572, %f49156, %f46568;
	// end inline asm
	// begin inline asm
	sin.approx.f32  %f46578, %f46574;
	// end inline asm
	// begin inline asm
	fma.rn.f32 %f46580, %f46578, %f49156, %f46574;
	// end inline asm
	// begin inline asm
	sin.approx.f32  %f46584, %f46580;
	// end inline asm
	// begin inline asm
	fma.rn.f32 %f46586, %f46584, %f49156, %f46580;
	// end inline asm
	// begin inline asm
	sin.approx.f32  %f46590, %f46586;
	// end inline asm
	// begin inline asm
	fma.rn.f32 %f46592, %f46590, %f49156, %f46586;
	// end inline asm
	// begin inline asm
	sin.approx.f32  %f46596, %f46592;
	// end inline asm
	// begin inline asm
	fma.rn.f32 %f46598, %f46596, %f49156, %f46592;
	// end inline asm
	// begin inline asm
	sin.approx.f32  %f46602, %f46598;
	// end inline asm
	// begin inline asm
	fma.rn.f32 %f46604, %f46602, %f49156, %f46598;
	// end inline asm
	// begin inline asm
	sin.approx.f32  %f46608, %f46604;
	// end inline asm
	// begin inline asm
	fma.rn.f32 %f46610, %f46608, %f49156, %f46604;
	// end inline asm
	// begin inline asm
	sin.approx.f32  %f46614, %f46610;
	// end inline asm
	// begin inline asm
	fma.rn.f32 %f46616, %f46614, %f49156, %f46610;
	// end inline asm
	// begin inline asm
	sin.approx.f32  %f46620, %f46616;
	// end inline asm
	// begin inline asm
	fma.rn.f32 %f46622, %f46620, %f49156, %f46616;
	// end inline asm
	// begin inline asm
	sin.approx.f32  %f46626, %f46622;
	// end inline asm
	// begin inline asm
	fma.rn.f32 %f46628, %f46626, %f49156, %f46622;
	// end inline asm
	// begin inline asm
	sin.approx.f32  %f46632, %f46628;
	// end inline asm
	// begin inline asm
	fma.rn.f32 %f46634, %f46632, %f49156, %f46628;
	// end inline asm
	// begin inline asm
	sin.approx.f32  %f46638, %f46634;
	// end inline asm
	// begin inline asm
	fma.rn.f32 %f46640, %f46638, %f49156, %f46634;
	// end inline asm
	// begin inline asm
	sin.approx.f32  %f46644, %f46640;
	// end inline asm
	// begin inline asm
	fma.rn.f32 %f46646, %f46644, %f49156, %f46640;
	// end inline asm
	// begin inline asm
	sin.approx.f32  %f46650, %f46646;
	// end inline asm
	// begin inline asm
	fma.rn.f32 %f46652, %f46650, %f49156, %f46646;
	// end inline asm
	// begin inline asm
	sin.approx.f32  %f46656, %f46652;
	// end inline asm
	// begin inline asm
	fma.rn.f32 %f46658, %f46656, %f49156, %f46652;
	// end inline asm
	// begin inline asm
	sin.approx.f32  %f46662, %f46658;
	// end inline asm
	// begin inline asm
	fma.rn.f32 %f46664, %f46662, %f49156, %f46658;
	// end inline asm
	// begin inline asm
	sin.approx.f32  %f46668, %f46664;
	// end inline asm
	// begin inline asm
	fma.rn.f32 %f46670, %f46668, %f49156, %f46664;
	// end inline asm
	// begin inline asm
	sin.approx.f32  %f46674, %f46670;
	// end inline asm
	// begin inline asm
	fma.rn.f32 %f46676, %f46674, %f49156, %f46670;
	// end inline asm
	// begin inline asm
	sin.approx.f32  %f46680, %f46676;
	// end inline asm
	// begin inline asm
	fma.rn.f32 %f46682, %f46680, %f49156, %f46676;
	// end inline asm
	// begin inline asm
	sin.approx.f32  %f46686, %f46682;
	// end inline asm
	// begin inline asm
	fma.rn.f32 %f46688, %f46686, %f49156, %f46682;
	// end inline asm
	// begin inline asm
	sin.approx.f32  %f46692, %f46688;
	// end inline asm
	// begin inline asm
	fma.rn.f32 %f46694, %f46692, %f49156, %f46688;
	// end inline asm
	// begin inline asm
	sin.approx.f32  %f46698, %f46694;
	// end inline asm
	// begin inline asm
	fma.rn.f32 %f46700, %f46698, %f49156, %f46694;
	// end inline asm
	// begin inline asm
	sin.approx.f32  %f46704, %f46700;
	// end inline asm
	// begin inline asm
	fma.rn.f32 %f46706, %f46704, %f49156, %f46700;
	// end inline asm
	// begin inline asm
	sin.approx.f32  %f46710, %f46706;
	// end inline asm
	// begin inline asm
	fma.rn.f32 %f46712, %f46710, %f49156, %f46706;
	// end inline asm
	// begin inline asm
	sin.approx.f32  %f46716, %f46712;
	// end inline asm
	// begin inline asm
	fma.rn.f32 %f46718, %f46716, %f49156, %f46712;
	// end inline asm
	// begin inline asm
	sin.approx.f32  %f46722, %f46718;
	// end inline asm
	// begin inline asm
	fma.rn.f32 %f46724, %f46722, %f49156, %f46718;
	// end inline asm
	// begin inline asm
	sin.approx.f32  %f46728, %f46724;
	// end inline asm
	// begin inline asm
	fma.rn.f32 %f46730, %f46728, %f49156, %f46724;
	// end inline asm
	// begin inline asm
	sin.approx.f32  %f46734, %f46730;
	// end inline asm
	// begin inline asm
	fma.rn.f32 %f46736, %f46734, %f49156, %f46730;
	// end inline asm
	// begin inline asm
	sin.approx.f32  %f46740, %f46736;
	// end inline asm
	// begin inline asm
	fma.rn.f32 %f46742, %f46740, %f49156, %f46736;
	// end inline asm
	// begin inline asm
	sin.approx.f32  %f46746, %f46742;
	// end inline asm
	// begin inline asm
	fma.rn.f32 %f46748, %f46746, %f49156, %f46742;
	// end inline asm
	// begin inline asm
	sin.approx.f32  %f46752, %f46748;
	// end inline asm
	// begin inline asm
	fma.rn.f32 %f46754, %f46752, %f49156, %f46748;
	// end inline asm
	// begin inline asm
	sin.approx.f32  %f46758, %f46754;
	// end inline asm
	// begin inline asm
	fma.rn.f32 %f46760, %f46758, %f49156, %f46754;
	// end inline asm
	// begin inline asm
	sin.approx.f32  %f46764, %f46760;
	// end inline asm
	// begin inline asm
	fma.rn.f32 %f46766, %f46764, %f49156, %f46760;
	// end inline asm
	// begin inline asm
	sin.approx.f32  %f46770, %f46766;
	// end inline asm
	// begin inline asm
	fma.rn.f32 %f46772, %f46770, %f49156, %f46766;
	// end inline asm
	// begin inline asm
	sin.approx.f32  %f46776, %f46772;
	// end inline asm
	// begin inline asm
	fma.rn.f32 %f46778, %f46776, %f49156, %f46772;
	// end inline asm
	// begin inline asm
	sin.approx.f32  %f46782, %f46778;
	// end inline asm
	// begin inline asm
	fma.rn.f32 %f46784, %f46782, %f49156, %f46778;
	// end inline asm
	// begin inline asm
	sin.approx.f32  %f46788, %f46784;
	// end inline asm
	// begin inline asm
	fma.rn.f32 %f46790, %f46788, %f49156, %f46784;
	// end inline asm
	// begin inline asm
	sin.approx.f32  %f46794, %f46790;
	// end inline asm
	// begin inline asm
	fma.rn.f32 %f46796, %f46794, %f49156, %f46790;
	// end inline asm
	// begin inline asm
	sin.approx.f32  %f46800, %f46796;
	// end inline asm
	// begin inline asm
	fma.rn.f32 %f46802, %f46800, %f49156, %f46796;
	// end inline asm
	// begin inline asm
	sin.approx.f32  %f46806, %f46802;
	// end inline asm
	// begin inline asm
	fma.rn.f32 %f46808, %f46806, %f49156, %f46802;
	// end inline asm
	// begin inline asm
	sin.approx.f32  %f46812, %f46808;
	// end inline asm
	// begin inline asm
	fma.rn.f32 %f46814, %f46812, %f49156, %f46808;
	// end inline asm
	// begin inline asm
	sin.approx.f32  %f46818, %f46814;
	// end inline asm
	// begin inline asm
	fma.rn.f32 %f46820, %f46818, %f49156, %f46814;
	// end inline asm
	// begin inline asm
	sin.approx.f32  %f46824, %f46820;
	// end inline asm
	// begin inline asm
	fma.rn.f32 %f46826, %f46824, %f49156, %f46820;
	// end inline asm
	// begin inline asm
	sin.approx.f32  %f46830, %f46826;
	// end inline asm
	// begin inline asm
	fma.rn.f32 %f46832, %f46830, %f49156, %f46826;
	// end inline asm
	// begin inline asm
	sin.approx.f32  %f46836, %f46832;
	// end inline asm
	// begin inline asm
	fma.rn.f32 %f46838, %f46836, %f49156, %f46832;
	// end inline asm
	// begin inline asm
	sin.approx.f32  %f46842, %f46838;
	// end inline asm
	// begin inline asm
	fma.rn.f32 %f46844, %f46842, %f49156, %f46838;
	// end inline asm
	// begin inline asm
	sin.approx.f32  %f46848, %f46844;
	// end inline asm
	// begin inline asm
	fma.rn.f32 %f46850, %f46848, %f49156, %f46844;
	// end inline asm
	// begin inline asm
	sin.approx.f32  %f46854, %f46850;
	// end inline asm
	// begin inline asm
	fma.rn.f32 %f46856, %f46854, %f49156, %f46850;
	// end inline asm
	// begin inline asm
	sin.approx.f32  %f46860, %f46856;
	// end inline asm
	// begin inline asm
	fma.rn.f32 %f46862, %f46860, %f49156, %f46856;
	// end inline asm
	// begin inline asm
	sin.approx.f32  %f46866, %f46862;
	// end inline asm
	// begin inline asm
	fma.rn.f32 %f46868, %f46866, %f49156, %f46862;
	// end inline asm
	// begin inline asm
	sin.approx.f32  %f46872, %f46868;
	// end inline asm
	// begin inline asm
	fma.rn.f32 %f46874, %f46872, %f49156, %f46868;
	// end inline asm
	// begin inline asm
	sin.approx.f32  %f46878, %f46874;
	// end inline asm
	// begin inline asm
	fma.rn.f32 %f46880, %f46878, %f49156, %f46874;
	// end inline asm
	// begin inline asm
	sin.approx.f32  %f46884, %f46880;
	// end inline asm
	// begin inline asm
	fma.rn.f32 %f46886, %f46884, %f49156, %f46880;
	// end inline asm
	// begin inline asm
	sin.approx.f32  %f46890, %f46886;
	// end inline asm
	// begin inline asm
	fma.rn.f32 %f46892, %f46890, %f49156, %f46886;
	// end inline asm
	// begin inline asm
	sin.approx.f32  %f46896, %f46892;
	// end inline asm
	// begin inline asm
	fma.rn.f32 %f46898, %f46896, %f49156, %f46892;
	// end inline asm
	// begin inline asm
	sin.approx.f32  %f46902, %f46898;
	// end inline asm
	// begin inline asm
	fma.rn.f32 %f46904, %f46902, %f49156, %f46898;
	// end inline asm
	// begin inline asm
	sin.approx.f32  %f46908, %f46904;
	// end inline asm
	// begin inline asm
	fma.rn.f32 %f46910, %f46908, %f49156, %f46904;
	// end inline asm
	// begin inline asm
	sin.approx.f32  %f46914, %f46910;
	// end inline asm
	// begin inline asm
	fma.rn.f32 %f46916, %f46914, %f49156, %f46910;
	// end inline asm
	// begin inline asm
	sin.approx.f32  %f46920, %f46916;
	// end inline asm
	// begin inline asm
	fma.rn.f32 %f46922, %f46920, %f49156, %f46916;
	// end inline asm
	// begin inline asm
	sin.approx.f32  %f46926, %f46922;
	// end inline asm
	// begin inline asm
	fma.rn.f32 %f46928, %f46926, %f49156, %f46922;
	// end inline asm
	// begin inline asm
	sin.approx.f32  %f46932, %f46928;
	// end inline asm
	// begin inline asm
	fma.rn.f32 %f46934, %f46932, %f49156, %f46928;
	// end inline asm
	// begin inline asm
	sin.approx.f32  %f46938, %f46934;
	// end inline asm
	// begin inline asm
	fma.rn.f32 %f46940, %f46938, %f49156, %f46934;
	// end inline asm
	// begin inline asm
	sin.approx.f32  %f46944, %f46940;
	// end inline asm
	// begin inline asm
	fma.rn.f32 %f46946, %f46944, %f49156, %f46940;
	// end inline asm
	// begin inline asm
	sin.approx.f32  %f46950, %f46946;
	// end inline asm
	// begin inline asm
	fma.rn.f32 %f46952, %f46950, %f49156, %f46946;
	// end inline asm
	// begin inline asm
	sin.approx.f32  %f46956, %f46952;
	// end inline asm
	// begin inline asm
	fma.rn.f32 %f46958, %f46956, %f49156, %f46952;
	// end inline asm
	// begin inline asm
	sin.approx.f32  %f46962, %f46958;
	// end inline asm
	// begin inline asm
	fma.rn.f32 %f46964, %f46962, %f49156, %f46958;
	// end inline asm
	// begin inline asm
	sin.approx.f32  %f46968, %f46964;
	// end inline asm
	// begin inline asm
	fma.rn.f32 %f46970, %f46968, %f49156, %f46964;
	// end inline asm
	// begin inline asm
	sin.approx.f32  %f46974, %f46970;
	// end inline asm
	// begin inline asm
	fma.rn.f32 %f46976, %f46974, %f49156, %f46970;
	// end inline asm
	// begin inline asm
	sin.approx.f32  %f46980, %f46976;
	// end inline asm
	// begin inline asm
	fma.rn.f32 %f46982, %f46980, %f49156, %f46976;
	// end inline asm
	// begin inline asm
	sin.approx.f32  %f46986, %f46982;
	// end inline asm
	// begin inline asm
	fma.rn.f32 %f46988, %f46986, %f49156, %f46982;
	// end inline asm
	// begin inline asm
	sin.approx.f32  %f46992, %f46988;
	// end inline asm
	// begin inline asm
	fma.rn.f32 %f46994, %f46992, %f49156, %f46988;
	// end inline asm
	// begin inline asm
	sin.approx.f32  %f46998, %f46994;
	// end inline asm
	// begin inline asm
	fma.rn.f32 %f47000, %f46998, %f49156, %f46994;
	// end inline asm
	// begin inline asm
	sin.approx.f32  %f47004, %f47000;
	// end inline asm
	// begin inline asm
	fma.rn.f32 %f47006, %f47004, %f49156, %f47000;
	// end inline asm
	// begin inline asm
	sin.approx.f32  %f47010, %f47006;
	// end inline asm
	// begin inline asm
	fma.rn.f32 %f47012, %f47010, %f49156, %f47006;
	// end inline asm
	// begin inline asm
	sin.approx.f32  %f47016, %f47012;
	// end inline asm
	// begin inline asm
	fma.rn.f32 %f47018, %f47016, %f49156, %f47012;
	// end inline asm
	// begin inline asm
	sin.approx.f32  %f47022, %f47018;
	// end inline asm
	// begin inline asm
	fma.rn.f32 %f47024, %f47022, %f49156, %f47018;
	// end inline asm
	// begin inline asm
	sin.approx.f32  %f47028, %f47024;
	// end inline asm
	// begin inline asm
	fma.rn.f32 %f47030, %f47028, %f49156, %f47024;
	// end inline asm
	// begin inline asm
	sin.approx.f32  %f47034, %f47030;
	// end inline asm
	// begin inline asm
	fma.rn.f32 %f47036, %f47034, %f49156, %f47030;
	// end inline asm
	// begin inline asm
	sin.approx.f32  %f47040, %f47036;
	// end inline asm
	// begin inline asm
	fma.rn.f32 %f47042, %f47040, %f49156, %f47036;
	// end inline asm
	// begin inline asm
	sin.approx.f32  %f47046, %f47042;
	// end inline asm
	// begin inline asm
	fma.rn.f32 %f47048, %f47046, %f49156, %f47042;
	// end inline asm
	// begin inline asm
	sin.approx.f32  %f47052, %f47048;
	// end inline asm
	// begin inline asm
	fma.rn.f32 %f47054, %f47052, %f49156, %f47048;
	// end inline asm
	// begin inline asm
	sin.approx.f32  %f47058, %f47054;
	// end inline asm
	// begin inline asm
	fma.rn.f32 %f47060, %f47058, %f49156, %f47054;
	// end inline asm
	// begin inline asm
	sin.approx.f32  %f47064, %f47060;
	// end inline asm
	// begin inline asm
	fma.rn.f32 %f47066, %f47064, %f49156, %f47060;
	// end inline asm
	// begin inline asm
	sin.approx.f32  %f47070, %f47066;
	// end inline asm
	// begin inline asm
	fma.rn.f32 %f47072, %f47070, %f49156, %f47066;
	// end inline asm
	// begin inline asm
	sin.approx.f32  %f47076, %f47072;
	// end inline asm
	// begin inline asm
	fma.rn.f32 %f47078, %f47076, %f49156, %f47072;
	// end inline asm
	// begin inline asm
	sin.approx.f32  %f47082, %f47078;
	// end inline asm
	// begin inline asm
	fma.rn.f32 %f47084, %f47082, %f49156, %f47078;
	// end inline asm
	// begin inline asm
	sin.approx.f32  %f47088, %f47084;
	// end inline asm
	// begin inline asm
	fma.rn.f32 %f47090, %f47088, %f49156, %f47084;
	// end inline asm
	// begin inline asm
	sin.approx.f32  %f47094, %f47090;
	// end inline asm
	// begin inline asm
	fma.rn.f32 %f47096, %f47094, %f49156, %f47090;
	// end inline asm
	// begin inline asm
	sin.approx.f32  %f47100, %f47096;
	// end inline asm
	// begin inline asm
	fma.rn.f32 %f47102, %f47100, %f49156, %f47096;
	// end inline asm
	// begin inline asm
	sin.approx.f32  %f47106, %f47102;
	// end inline asm
	// begin inline asm
	fma.rn.f32 %f47108, %f47106, %f49156, %f47102;
	// end inline asm
	// begin inline asm
	sin.approx.f32  %f47112, %f47108;
	// end inline asm
	// begin inline asm
	fma.rn.f32 %f47114, %f47112, %f49156, %f47108;
	// end inline asm
	// begin inline asm
	sin.approx.f32  %f47118, %f47114;
	// end inline asm
	// begin inline asm
	fma.rn.f32 %f47120, %f47118, %f49156, %f47114;
	// end inline asm
	// begin inline asm
	sin.approx.f32  %f47124, %f47120;
	// end inline asm
	// begin inline asm
	fma.rn.f32 %f47126, %f47124, %f49156, %f47120;
	// end inline asm
	// begin inline asm
	sin.approx.f32  %f47130, %f47126;
	// end inline asm
	// begin inline asm
	fma.rn.f32 %f47132, %f47130, %f49156, %f47126;
	// end inline asm
	// begin inline asm
	sin.approx.f32  %f47136, %f47132;
	// end inline asm
	// begin inline asm
	fma.rn.f32 %f47138, %f47136, %f49156, %f47132;
	// end inline asm
	// begin inline asm
	sin.approx.f32  %f47142, %f47138;
	// end inline asm
	// begin inline asm
	fma.rn.f32 %f47144, %f47142, %f49156, %f47138;
	// end inline asm
	// begin inline asm
	sin.approx.f32  %f47148, %f47144;
	// end inline asm
	// begin inline asm
	fma.rn.f32 %f47150, %f47148, %f49156, %f47144;
	// end inline asm
	// begin inline asm
	sin.approx.f32  %f47154, %f47150;
	// end inline asm
	// begin inline asm
	fma.rn.f32 %f47156, %f47154, %f49156, %f47150;
	// end inline asm
	// begin inline asm
	sin.approx.f32  %f47160, %f47156;
	// end inline asm
	// begin inline asm
	fma.rn.f32 %f47162, %f47160, %f49156, %f47156;
	// end inline asm
	// begin inline asm
	sin.approx.f32  %f47166, %f47162;
	// end inline asm
	// begin inline asm
	fma.rn.f32 %f47168, %f47166, %f49156, %f47162;
	// end inline asm
	// begin inline asm
	sin.approx.f32  %f47172, %f47168;
	// end inline asm
	// begin inline asm
	fma.rn.f32 %f47174, %f47172, %f49156, %f47168;
	// end inline asm
	// begin inline asm
	sin.approx.f32  %f47178, %f47174;
	// end inline asm
	// begin inline asm
	fma.rn.f32 %f47180, %f47178, %f49156, %f47174;
	// end inline asm
	// begin inline asm
	sin.approx.f32  %f47184, %f47180;
	// end inline asm
	// begin inline asm
	fma.rn.f32 %f47186, %f47184, %f49156, %f47180;
	// end inline asm
	// begin inline asm
	sin.approx.f32  %f47190, %f47186;
	// end inline asm
	// begin inline asm
	fma.rn.f32 %f47192, %f47190, %f49156, %f47186;
	// end inline asm
	// begin inline asm
	sin.approx.f32  %f47196, %f47192;
	// end inline asm
	// begin inline asm
	fma.rn.f32 %f47198, %f47196, %f49156, %f47192;
	// end inline asm
	// begin inline asm
	sin.approx.f32  %f47202, %f47198;
	// end inline asm
	// begin inline asm
	fma.rn.f32 %f47204, %f47202, %f49156, %f47198;
	// end inline asm
	// begin inline asm
	sin.approx.f32  %f47208, %f47204;
	// end inline asm
	// begin inline asm
	fma.rn.f32 %f47210, %f47208, %f49156, %f47204;
	// end inline asm
	// begin inline asm
	sin.approx.f32  %f47214, %f47210;
	// end inline asm
	// begin inline asm
	fma.rn.f32 %f47216, %f47214, %f49156, %f47210;
	// end inline asm
	// begin inline asm
	sin.approx.f32  %f47220, %f47216;
	// end inline asm
	// begin inline asm
	fma.rn.f32 %f47222, %f47220, %f49156, %f47216;
	// end inline asm
	// begin inline asm
	sin.approx.f32  %f47226, %f47222;
	// end inline asm
	// begin inline asm
	fma.rn.f32 %f47228, %f47226, %f49156, %f47222;
	// end inline asm
	// begin inline asm
	sin.approx.f32  %f47232, %f47228;
	// end inline asm
	// begin inline asm
	fma.rn.f32 %f47234, %f47232, %f49156, %f47228;
	// end inline asm
	// begin inline asm
	sin.approx.f32  %f47238, %f47234;
	// end inline asm
	// begin inline asm
	fma.rn.f32 %f47240, %f47238, %f49156, %f47234;
	// end inline asm
	// begin inline asm
	sin.approx.f32  %f47244, %f47240;
	// end inline asm
	// begin inline asm
	fma.rn.f32 %f47246, %f47244, %f49156, %f47240;
	// end inline asm
	// begin inline asm
	sin.approx.f32  %f47250, %f47246;
	// end inline asm
	// begin inline asm
	fma.rn.f32 %f47252, %f47250, %f49156, %f47246;
	// end inline asm
	// begin inline asm
	sin.approx.f32  %f47256, %f47252;
	// end inline asm
	// begin inline asm
	fma.rn.f32 %f47258, %f47256, %f49156, %f47252;
	// end inline asm
	// begin inline asm
	sin.approx.f32  %f47262, %f47258;
	// end inline asm
	// begin inline asm
	fma.rn.f32 %f47264, %f47262, %f49156, %f47258;
	// end inline asm
	// begin inline asm
	sin.approx.f32  %f47268, %f47264;
	// end inline asm
	// begin inline asm
	fma.rn.f32 %f47270, %f47268, %f49156, %f47264;
	// end inline asm
	// begin inline asm
	sin.approx.f32  %f47274, %f47270;
	// end inline asm
	// begin inline asm
	fma.rn.f32 %f47276, %f47274, %f49156, %f47270;
	// end inline asm
	// begin inline asm
	sin.approx.f32  %f47280, %f47276;
	// end inline asm
	// begin inline asm
	fma.rn.f32 %f47282, %f47280, %f49156, %f47276;
	// end inline asm
	// begin inline asm
	sin.approx.f32  %f47286, %f47282;
	// end inline asm
	// begin inline asm
	fma.rn.f32 %f47288, %f47286, %f49156, %f47282;
	// end inline asm
	// begin inline asm
	sin.approx.f32  %f47292, %f47288;
	// end inline asm
	// begin inline asm
	fma.rn.f32 %f47294, %f47292, %f49156, %f47288;
	// end inline asm
	// begin inline asm
	sin.approx.f32  %f47298, %f47294;
	// end inline asm
	// begin inline asm
	fma.rn.f32 %f47300, %f47298, %f49156, %f47294;
	// end inline asm
	// begin inline asm
	sin.approx.f32  %f47304, %f47300;
	// end inline asm
	// begin inline asm
	fma.rn.f32 %f47306, %f47304, %f49156, %f47300;
	// end inline asm
	// begin inline asm
	sin.approx.f32  %f47310, %f47306;
	// end inline asm
	// begin inline asm
	fma.rn.f32 %f47312, %f47310, %f49156, %f47306;
	// end inline asm
	// begin inline asm
	sin.approx.f32  %f47316, %f47312;
	// end inline asm
	// begin inline asm
	fma.rn.f32 %f47318, %f47316, %f49156, %f47312;
	// end inline asm
	// begin inline asm
	sin.approx.f32  %f47322, %f47318;
	// end inline asm
	// begin inline asm
	fma.rn.f32 %f47324, %f47322, %f49156, %f47318;
	// end inline asm
	// begin inline asm
	sin.approx.f32  %f47328, %f47324;
	// end inline asm
	// begin inline asm
	fma.rn.f32 %f47330, %f47328, %f49156, %f47324;
	// end inline asm
	// begin inline asm
	sin.approx.f32  %f47334, %f47330;
	// end inline asm
	// begin inline asm
	fma.rn.f32 %f47336, %f47334, %f49156, %f47330;
	// end inline asm
	// begin inline asm
	sin.approx.f32  %f47340, %f47336;
	// end inline asm
	// begin inline asm
	fma.rn.f32 %f47342, %f47340, %f49156, %f47336;
	// end inline asm
	// begin inline asm
	sin.approx.f32  %f47346, %f47342;
	// end inline asm
	// begin inline asm
	fma.rn.f32 %f47348, %f47346, %f49156, %f47342;
	// end inline asm
	// begin inline asm
	sin.approx.f32  %f47352, %f47348;
	// end inline asm
	// begin inline asm
	fma.rn.f32 %f47354, %f47352, %f49156, %f47348;
	// end inline asm
	// begin inline asm
	sin.approx.f32  %f47358, %f47354;
	// end inline asm
	// begin inline asm
	fma.rn.f32 %f47360, %f47358, %f49156, %f47354;
	// end inline asm
	// begin inline asm
	sin.approx.f32  %f47364, %f47360;
	// end inline asm
	// begin inline asm
	fma.rn.f32 %f47366, %f47364, %f49156, %f47360;
	// end inline asm
	// begin inline asm
	sin.approx.f32  %f47370, %f47366;
	// end inline asm
	// begin inline asm
	fma.rn.f32 %f47372, %f47370, %f49156, %f47366;
	// end inline asm
	// begin inline asm
	sin.approx.f32  %f47376, %f47372;
	// end inline asm
	// begin inline asm
	fma.rn.f32 %f47378, %f47376, %f49156, %f47372;
	// end inline asm
	// begin inline asm
	sin.approx.f32  %f47382, %f47378;
	// end inline asm
	// begin inline asm
	fma.rn.f32 %f47384, %f47382, %f49156, %f47378;
	// end inline asm
	// begin inline asm
	sin.approx.f32  %f47388, %f47384;
	// end inline asm
	// begin inline asm
	fma.rn.f32 %f47390, %f47388, %f49156, %f47384;
	// end inline asm
	// begin inline asm
	sin.approx.f32  %f47394, %f47390;
	// end inline asm
	// begin inline asm
	fma.rn.f32 %f47396, %f47394, %f49156, %f47390;
	// end inline asm
	// begin inline asm
	sin.approx.f32  %f47400, %f47396;
	// end inline asm
	// begin inline asm
	fma.rn.f32 %f47402, %f47400, %f49156, %f47396;
	// end inline asm
	// begin inline asm
	sin.approx.f32  %f47406, %f47402;
	// end inline asm
	// begin inline asm
	fma.rn.f32 %f47408, %f47406, %f49156, %f47402;
	// end inline asm
	// begin inline asm
	sin.approx.f32  %f47412, %f47408;
	// end inline asm
	// begin inline asm
	fma.rn.f32 %f47414, %f47412, %f49156, %f47408;
	// end inline asm
	// begin inline asm
	sin.approx.f32  %f47418, %f47414;
	// end inline asm
	// begin inline asm
	fma.rn.f32 %f47420, %f47418, %f49156, %f47414;
	// end inline asm
	// begin inline asm
	sin.approx.f32  %f47424, %f47420;
	// end inline asm
	// begin inline asm
	fma.rn.f32 %f47426, %f47424, %f49156, %f47420;
	// end inline asm
	// begin inline asm
	sin.approx.f32  %f47430, %f47426;
	// end inline asm
	// begin inline asm
	fma.rn.f32 %f47432, %f47430, %f49156, %f47426;
	// end inline asm
	// begin inline asm
	sin.approx.f32  %f47436, %f47432;
	// end inline asm
	// begin inline asm
	fma.rn.f32 %f47438, %f47436, %f49156, %f47432;
	// end inline asm
	// begin inline asm
	sin.approx.f32  %f47442, %f47438;
	// end inline asm
	// begin inline asm
	fma.rn.f32 %f47444, %f47442, %f49156, %f47438;
	// end inline asm
	// begin inline asm
	sin.approx.f32  %f47448, %f47444;
	// end inline asm
	// begin inline asm
	fma.rn.f32 %f47450, %f47448, %f49156, %f47444;
	// end inline asm
	// begin inline asm
	sin.approx.f32  %f47454, %f47450;
	// end inline asm
	// begin inline asm
	fma.rn.f32 %f47456, %f47454, %f49156, %f47450;
	// end inline asm
	// begin inline asm
	sin.approx.f32  %f47460, %f47456;
	// end inline asm
	// begin inline asm
	fma.rn.f32 %f47462, %f47460, %f49156, %f47456;
	// end inline asm
	// begin inline asm
	sin.approx.f32  %f47466, %f47462;
	// end inline asm
	// begin inline asm
	fma.rn.f32 %f47468, %f47466, %f49156, %f47462;
	// end inline asm
	// begin inline asm
	sin.approx.f32  %f47472, %f47468;
	// end inline asm
	// begin inline asm
	fma.rn.f32 %f47474, %f47472, %f49156, %f47468;
	// end inline asm
	// begin inline asm
	sin.approx.f32  %f47478, %f47474;
	// end inline asm
	// begin inline asm
	fma.rn.f32 %f47480, %f47478, %f49156, %f47474;
	// end inline asm
	// begin inline asm
	sin.approx.f32  %f47484, %f47480;
	// end inline asm
	// begin inline asm
	fma.rn.f32 %f47486, %f47484, %f49156, %f47480;
	// end inline asm
	// begin inline asm
	sin.approx.f32  %f47490, %f47486;
	// end inline asm
	// begin inline asm
	fma.rn.f32 %f47492, %f47490, %f49156, %f47486;
	// end inline asm
	// begin inline asm
	sin.approx.f32  %f47496, %f47492;
	// end inline asm
	// begin inline asm
	fma.rn.f32 %f47498, %f47496, %f49156, %f47492;
	// end inline asm
	// begin inline asm
	sin.approx.f32  %f47502, %f47498;
	// end inline asm
	// begin inline asm
	fma.rn.f32 %f47504, %f47502, %f49156, %f47498;
	// end inline asm
	// begin inline asm
	sin.approx.f32  %f47508, %f47504;
	// end inline asm
	// begin inline asm
	fma.rn.f32 %f47510, %f47508, %f49156, %f47504;
	// end inline asm
	// begin inline asm
	sin.approx.f32  %f47514, %f47510;
	// end inline asm
	// begin inline asm
	fma.rn.f32 %f47516, %f47514, %f49156, %f47510;
	// end inline asm
	// begin inline asm
	sin.approx.f32  %f47520, %f47516;
	// end inline asm
	// begin inline asm
	fma.rn.f32 %f47522, %f47520, %f49156, %f47516;
	// end inline asm
	// begin inline asm
	sin.approx.f32  %f47526, %f47522;
	// end inline asm
	// begin inline asm
	fma.rn.f32 %f47528, %f47526, %f49156, %f47522;
	// end inline asm
	// begin inline asm
	sin.approx.f32  %f47532, %f47528;
	// end inline asm
	// begin inline asm
	fma.rn.f32 %f47534, %f47532, %f49156, %f47528;
	// end inline asm
	// begin inline asm
	sin.approx.f32  %f47538, %f47534;
	// end inline asm
	// begin inline asm
	fma.rn.f32 %f47540, %f47538, %f49156, %f47534;
	// end inline asm
	// begin inline asm
	sin.approx.f32  %f47544, %f47540;
	// end inline asm
	// begin inline asm
	fma.rn.f32 %f47546, %f47544, %f49156, %f47540;
	// end inline asm
	// begin inline asm
	sin.approx.f32  %f47550, %f47546;
	// end inline asm
	// begin inline asm
	fma.rn.f32 %f47552, %f47550, %f49156, %f47546;
	// end inline asm
	// begin inline asm
	sin.approx.f32  %f47556, %f47552;
	// end inline asm
	// begin inline asm
	fma.rn.f32 %f47558, %f47556, %f49156, %f47552;
	// end inline asm
	// begin inline asm
	sin.approx.f32  %f47562, %f47558;
	// end inline asm
	// begin inline asm
	fma.rn.f32 %f47564, %f47562, %f49156, %f47558;
	// end inline asm
	// begin inline asm
	sin.approx.f32  %f47568, %f47564;
	// end inline asm
	// begin inline asm
	fma.rn.f32 %f47570, %f47568, %f49156, %f47564;
	// end inline asm
	// begin inline asm
	sin.approx.f32  %f47574, %f47570;
	// end inline asm
	// begin inline asm
	fma.rn.f32 %f47576, %f47574, %f49156, %f47570;
	// end inline asm
	// begin inline asm
	sin.approx.f32  %f47580, %f47576;
	// end inline asm
	// begin inline asm
	fma.rn.f32 %f47582, %f47580, %f49156, %f47576;
	// end inline asm
	// begin inline asm
	sin.approx.f32  %f47586, %f47582;
	// end inline asm
	// begin inline asm
	fma.rn.f32 %f47588, %f47586, %f49156, %f47582;
	// end inline asm
	// begin inline asm
	sin.approx.f32  %f47592, %f47588;
	// end inline asm
	// begin inline asm
	fma.rn.f32 %f47594, %f47592, %f49156, %f47588;
	// end inline asm
	// begin inline asm
	sin.approx.f32  %f47598, %f47594;
	// end inline asm
	// begin inline asm
	fma.rn.f32 %f47600, %f47598, %f49156, %f47594;
	// end inline asm
	// begin inline asm
	sin.approx.f32  %f47604, %f47600;
	// end inline asm
	// begin inline asm
	fma.rn.f32 %f47606, %f47604, %f49156, %f47600;
	// end inline asm
	// begin inline asm
	sin.approx.f32  %f47610, %f47606;
	// end inline asm
	// begin inline asm
	fma.rn.f32 %f47612, %f47610, %f49156, %f47606;
	// end inline asm
	// begin inline asm
	sin.approx.f32  %f47616, %f47612;
	// end inline asm
	// begin inline asm
	fma.rn.f32 %f47618, %f47616, %f49156, %f47612;
	// end inline asm
	// begin inline asm
	sin.approx.f32  %f47622, %f47618;
	// end inline asm
	// begin inline asm
	fma.rn.f32 %f47624, %f47622, %f49156, %f47618;
	// end inline asm
	// begin inline asm
	sin.approx.f32  %f47628, %f47624;
	// end inline asm
	// begin inline asm
	fma.rn.f32 %f47630, %f47628, %f49156, %f47624;
	// end inline asm
	// begin inline asm
	sin.approx.f32  %f47634, %f47630;
	// end inline asm
	// begin inline asm
	fma.rn.f32 %f47636, %f47634, %f49156, %f47630;
	// end inline asm
	// begin inline asm
	sin.approx.f32  %f47640, %f47636;
	// end inline asm
	// begin inline asm
	fma.rn.f32 %f47642, %f47640, %f49156, %f47636;
	// end inline asm
	// begin inline asm
	sin.approx.f32  %f47646, %f47642;
	// end inline asm
	// begin inline asm
	fma.rn.f32 %f47648, %f47646, %f49156, %f47642;
	// end inline asm
	// begin inline asm
	sin.approx.f32  %f47652, %f47648;
	// end inline asm
	// begin inline asm
	fma.rn.f32 %f47654, %f47652, %f49156, %f47648;
	// end inline asm
	// begin inline asm
	sin.approx.f32  %f47658, %f47654;
	// end inline asm
	// begin inline asm
	fma.rn.f32 %f47660, %f47658, %f49156, %f47654;
	// end inline asm
	// begin inline asm
	sin.approx.f32  %f47664, %f47660;
	// end inline asm
	// begin inline asm
	fma.rn.f32 %f47666, %f47664, %f49156, %f47660;
	// end inline asm
	// begin inline asm
	sin.approx.f32  %f47670, %f47666;
	// end inline asm
	// begin inline asm
	fma.rn.f32 %f47672, %f47670, %f49156, %f47666;
	// end inline asm
	// begin inline asm
	sin.approx.f32  %f47676, %f47672;
	// end inline asm
	// begin inline asm
	fma.rn.f32 %f47678, %f47676, %f49156, %f47672;
	// end inline asm
	// begin inline asm
	sin.approx.f32  %f47682, %f47678;
	// end inline asm
	// begin inline asm
	fma.rn.f32 %f47684, %f47682, %f49156, %f47678;
	// end inline asm
	// begin inline asm
	sin.approx.f32  %f47688, %f47684;
	// end inline asm
	// begin inline asm
	fma.rn.f32 %f47690, %f47688, %f49156, %f47684;
	// end inline asm
	// begin inline asm
	sin.approx.f32  %f47694, %f47690;
	// end inline asm
	// begin inline asm
	fma.rn.f32 %f47696, %f47694, %f49156, %f47690;
	// end inline asm
	// begin inline asm
	sin.approx.f32  %f47700, %f47696;
	// end inline asm
	// begin inline asm
	fma.rn.f32 %f47702, %f47700, %f49156, %f47696;
	// end inline asm
	// begin inline asm
	sin.approx.f32  %f47706, %f47702;
	// end inline asm
	// begin inline asm
	fma.rn.f32 %f47708, %f47706, %f49156, %f47702;
	// end inline asm
	// begin inline asm
	sin.approx.f32  %f47712, %f47708;
	// end inline asm
	// begin inline asm
	fma.rn.f32 %f47714, %f47712, %f49156, %f47708;
	// end inline asm
	// begin inline asm
	sin.approx.f32  %f47718, %f47714;
	// end inline asm
	// begin inline asm
	fma.rn.f32 %f47720, %f47718, %f49156, %f47714;
	// end inline asm
	// begin inline asm
	sin.approx.f32  %f47724, %f47720;
	// end inline asm
	// begin inline asm
	fma.rn.f32 %f47726, %f47724, %f49156, %f47720;
	// end inline asm
	// begin inline asm
	sin.approx.f32  %f47730, %f47726;
	// end inline asm
	// begin inline asm
	fma.rn.f32 %f47732, %f47730, %f49156, %f47726;
	// end inline asm
	// begin inline asm
	sin.approx.f32  %f47736, %f47732;
	// end inline asm
	// begin inline asm
	fma.rn.f32 %f47738, %f47736, %f49156, %f47732;
	// end inline asm
	// begin inline asm
	sin.approx.f32  %f47742, %f47738;
	// end inline asm
	// begin inline asm
	fma.rn.f32 %f47744, %f47742, %f49156, %f47738;
	// end inline asm
	// begin inline asm
	sin.approx.f32  %f47748, %f47744;
	// end inline asm
	// begin inline asm
	fma.rn.f32 %f47750, %f47748, %f49156, %f47744;
	// end inline asm
	// begin inline asm
	sin.approx.f32  %f47754, %f47750;
	// end inline asm
	// begin inline asm
	fma.rn.f32 %f47756, %f47754, %f49156, %f47750;
	// end inline asm
	// begin inline asm
	sin.approx.f32  %f47760, %f47756;
	// end inline asm
	// begin inline asm
	fma.rn.f32 %f47762, %f47760, %f49156, %f47756;
	// end inline asm
	// begin inline asm
	sin.approx.f32  %f47766, %f47762;
	// end inline asm
	// begin inline asm
	fma.rn.f32 %f47768, %f47766, %f49156, %f47762;
	// end inline asm
	// begin inline asm
	sin.approx.f32  %f47772, %f47768;
	// end inline asm
	// begin inline asm
	fma.rn.f32 %f47774, %f47772, %f49156, %f47768;
	// end inline asm
	// begin inline asm
	sin.approx.f32  %f47778, %f47774;
	// end inline asm
	// begin inline asm
	fma.rn.f32 %f47780, %f47778, %f49156, %f47774;
	// end inline asm
	// begin inline asm
	sin.approx.f32  %f47784, %f47780;
	// end inline asm
	// begin inline asm
	fma.rn.f32 %f47786, %f47784, %f49156, %f47780;
	// end inline asm
	// begin inline asm
	sin.approx.f32  %f47790, %f47786;
	// end inline asm
	// begin inline asm
	fma.rn.f32 %f47792, %f47790, %f49156, %f47786;
	// end inline asm
	// begin inline asm
	sin.approx.f32  %f47796, %f47792;
	// end inline asm
	// begin inline asm
	fma.rn.f32 %f47798, %f47796, %f49156, %f47792;
	// end inline asm
	// begin inline asm
	sin.approx.f32  %f47802, %f47798;
	// end inline asm
	// begin inline asm
	fma.rn.f32 %f47804, %f47802, %f49156, %f47798;
	// end inline asm
	// begin inline asm
	sin.approx.f32  %f47808, %f47804;
	// end inline asm
	// begin inline asm
	fma.rn.f32 %f47810, %f47808, %f49156, %f47804;
	// end inline asm
	// begin inline asm
	sin.approx.f32  %f47814, %f47810;
	// end inline asm
	// begin inline asm
	fma.rn.f32 %f47816, %f47814, %f49156, %f47810;
	// end inline asm
	// begin inline asm
	sin.approx.f32  %f47820, %f47816;
	// end inline asm
	// begin inline asm
	fma.rn.f32 %f47822, %f47820, %f49156, %f47816;
	// end inline asm
	// begin inline asm
	sin.approx.f32  %f47826, %f47822;
	// end inline asm
	// begin inline asm
	fma.rn.f32 %f47828, %f47826, %f49156, %f47822;
	// end inline asm
	// begin inline asm
	sin.approx.f32  %f47832, %f47828;
	// end inline asm
	// begin inline asm
	fma.rn.f32 %f47834, %f47832, %f49156, %f47828;
	// end inline asm
	// begin inline asm
	sin.approx.f32  %f47838, %f47834;
	// end inline asm
	// begin inline asm
	fma.rn.f32 %f47840, %f47838, %f49156, %f47834;
	// end inline asm
	// begin inline asm
	sin.approx.f32  %f47844, %f47840;
	// end inline asm
	// begin inline asm
	fma.rn.f32 %f47846, %f47844, %f49156, %f47840;
	// end inline asm
	// begin inline asm
	sin.approx.f32  %f47850, %f47846;
	// end inline asm
	// begin inline asm
	fma.rn.f32 %f47852, %f47850, %f49156, %f47846;
	// end inline asm
	// begin inline asm
	sin.approx.f32  %f47856, %f47852;
	// end inline asm
	// begin inline asm
	fma.rn.f32 %f47858, %f47856, %f49156, %f47852;
	// end inline asm
	// begin inline asm
	sin.approx.f32  %f47862, %f47858;
	// end inline asm
	// begin inline asm
	fma.rn.f32 %f47864, %f47862, %f49156, %f47858;
	// end inline asm
	// begin inline asm
	sin.approx.f32  %f47868, %f47864;
	// end inline asm
	// begin inline asm
	fma.rn.f32 %f47870, %f47868, %f49156, %f47864;
	// end inline asm
	// begin inline asm
	sin.approx.f32  %f47874, %f47870;
	// end inline asm
	// begin inline asm
	fma.rn.f32 %f47876, %f47874, %f49156, %f47870;
	// end inline asm
	// begin inline asm
	sin.approx.f32  %f47880, %f47876;
	// end inline asm
	// begin inline asm
	fma.rn.f32 %f47882, %f47880, %f49156, %f47876;
	// end inline asm
	// begin inline asm
	sin.approx.f32  %f47886, %f47882;
	// end inline asm
	// begin inline asm
	fma.rn.f32 %f47888, %f47886, %f49156, %f47882;
	// end inline asm
	// begin inline asm
	sin.approx.f32  %f47892, %f47888;
	// end inline asm
	// begin inline asm
	fma.rn.f32 %f47894, %f47892, %f49156, %f47888;
	// end inline asm
	// begin inline asm
	sin.approx.f32  %f47898, %f47894;
	// end inline asm
	// begin inline asm
	fma.rn.f32 %f47900, %f47898, %f49156, %f47894;
	// end inline asm
	// begin inline asm
	sin.approx.f32  %f47904, %f47900;
	// end inline asm
	// begin inline asm
	fma.rn.f32 %f47906, %f47904, %f49156, %f47900;
	// end inline asm
	// begin inline asm
	sin.approx.f32  %f47910, %f47906;
	// end inline asm
	// begin inline asm
	fma.rn.f32 %f47912, %f47910, %f49156, %f47906;
	// end inline asm
	// begin inline asm
	sin.approx.f32  %f47916, %f47912;
	// end inline asm
	// begin inline asm
	fma.rn.f32 %f47918, %f47916, %f49156, %f47912;
	// end inline asm
	// begin inline asm
	sin.approx.f32  %f47922, %f47918;
	// end inline asm
	// begin inline asm
	fma.rn.f32 %f47924, %f47922, %f49156, %f47918;
	// end inline asm
	// begin inline asm
	sin.approx.f32  %f47928, %f47924;
	// end inline asm
	// begin inline asm
	fma.rn.f32 %f47930, %f47928, %f49156, %f47924;
	// end inline asm
	// begin inline asm
	sin.approx.f32  %f47934, %f47930;
	// end inline asm
	// begin inline asm
	fma.rn.f32 %f47936, %f47934, %f49156, %f47930;
	// end inline asm
	// begin inline asm
	sin.approx.f32  %f47940, %f47936;
	// end inline asm
	// begin inline asm
	fma.rn.f32 %f47942, %f47940, %f49156, %f47936;
	// end inline asm
	// begin inline asm
	sin.approx.f32  %f47946, %f47942;
	// end inline asm
	// begin inline asm
	fma.rn.f32 %f47948, %f47946, %f49156, %f47942;
	// end inline asm
	// begin inline asm
	sin.approx.f32  %f47952, %f47948;
	// end inline asm
	// begin inline asm
	fma.rn.f32 %f47954, %f47952, %f49156, %f47948;
	// end inline asm
	// begin inline asm
	sin.approx.f32  %f47958, %f47954;
	// end inline asm
	// begin inline asm
	fma.rn.f32 %f47960, %f47958, %f49156, %f47954;
	// end inline asm
	// begin inline asm
	sin.approx.f32  %f47964, %f47960;
	// end inline asm
	// begin inline asm
	fma.rn.f32 %f47966, %f47964, %f49156, %f47960;
	// end inline asm
	// begin inline asm
	sin.approx.f32  %f47970, %f47966;
	// end inline asm
	// begin inline asm
	fma.rn.f32 %f47972, %f47970, %f49156, %f47966;
	// end inline asm
	// begin inline asm
	sin.approx.f32  %f47976, %f47972;
	// end inline asm
	// begin inline asm
	fma.rn.f32 %f47978, %f47976, %f49156, %f47972;
	// end inline asm
	// begin inline asm
	sin.approx.f32  %f47982, %f47978;
	// end inline asm
	// begin inline asm
	fma.rn.f32 %f47984, %f47982, %f49156, %f47978;
	// end inline asm
	// begin inline asm
	sin.approx.f32  %f47988, %f47984;
	// end inline asm
	// begin inline asm
	fma.rn.f32 %f47990, %f47988, %f49156, %f47984;
	// end inline asm
	// begin inline asm
	sin.approx.f32  %f47994, %f47990;
	// end inline asm
	// begin inline asm
	fma.rn.f32 %f47996, %f47994, %f49156, %f47990;
	// end inline asm
	// begin inline asm
	sin.approx.f32  %f48000, %f47996;
	// end inline asm
	// begin inline asm
	fma.rn.f32 %f48002, %f48000, %f49156, %f47996;
	// end inline asm
	// begin inline asm
	sin.approx.f32  %f48006, %f48002;
	// end inline asm
	// begin inline asm
	fma.rn.f32 %f48008, %f48006, %f49156, %f48002;
	// end inline asm
	// begin inline asm
	sin.approx.f32  %f48012, %f48008;
	// end inline asm
	// begin inline asm
	fma.rn.f32 %f48014, %f48012, %f49156, %f48008;
	// end inline asm
	// begin inline asm
	sin.approx.f32  %f48018, %f48014;
	// end inline asm
	// begin inline asm
	fma.rn.f32 %f48020, %f48018, %f49156, %f48014;
	// end inline asm
	// begin inline asm
	sin.approx.f32  %f48024, %f48020;
	// end inline asm
	// begin inline asm
	fma.rn.f32 %f48026, %f48024, %f49156, %f48020;
	// end inline asm
	// begin inline asm
	sin.approx.f32  %f48030, %f48026;
	// end inline asm
	// begin inline asm
	fma.rn.f32 %f48032, %f48030, %f49156, %f48026;
	// end inline asm
	// begin inline asm
	sin.approx.f32  %f48036, %f48032;
	// end inline asm
	// begin inline asm
	fma.rn.f32 %f48038, %f48036, %f49156, %f48032;
	// end inline asm
	// begin inline asm
	sin.approx.f32  %f48042, %f48038;
	// end inline asm
	// begin inline asm
	fma.rn.f32 %f48044, %f48042, %f49156, %f48038;
	// end inline asm
	// begin inline asm
	sin.approx.f32  %f48048, %f48044;
	// end inline asm
	// begin inline asm
	fma.rn.f32 %f48050, %f48048, %f49156, %f48044;
	// end inline asm
	// begin inline asm
	sin.approx.f32  %f48054, %f48050;
	// end inline asm
	// begin inline asm
	fma.rn.f32 %f48056, %f48054, %f49156, %f48050;
	// end inline asm
	// begin inline asm
	sin.approx.f32  %f48060, %f48056;
	// end inline asm
	// begin inline asm
	fma.rn.f32 %f48062, %f48060, %f49156, %f48056;
	// end inline asm
	// begin inline asm
	sin.approx.f32  %f48066, %f48062;
	// end inline asm
	// begin inline asm
	fma.rn.f32 %f48068, %f48066, %f49156, %f48062;
	// end inline asm
	// begin inline asm
	sin.approx.f32  %f48072, %f48068;
	// end inline asm
	// begin inline asm
	fma.rn.f32 %f48074, %f48072, %f49156, %f48068;
	// end inline asm
	// begin inline asm
	sin.approx.f32  %f48078, %f48074;
	// end inline asm
	// begin inline asm
	fma.rn.f32 %f48080, %f48078, %f49156, %f48074;
	// end inline asm
	// begin inline asm
	sin.approx.f32  %f48084, %f48080;
	// end inline asm
	// begin inline asm
	fma.rn.f32 %f48086, %f48084, %f49156, %f48080;
	// end inline asm
	// begin inline asm
	sin.approx.f32  %f48090, %f48086;
	// end inline asm
	// begin inline asm
	fma.rn.f32 %f48092, %f48090, %f49156, %f48086;
	// end inline asm
	// begin inline asm
	sin.approx.f32  %f48096, %f48092;
	// end inline asm
	// begin inline asm
	fma.rn.f32 %f48098, %f48096, %f49156, %f48092;
	// end inline asm
	// begin inline asm
	sin.approx.f32  %f48102, %f48098;
	// end inline asm
	// begin inline asm
	fma.rn.f32 %f48104, %f48102, %f49156, %f48098;
	// end inline asm
	// begin inline asm
	sin.approx.f32  %f48108, %f48104;
	// end inline asm
	// begin inline asm
	fma.rn.f32 %f48110, %f48108, %f49156, %f48104;
	// end inline asm
	// begin inline asm
	sin.approx.f32  %f48114, %f48110;
	// end inline asm
	// begin inline asm
	fma.rn.f32 %f48116, %f48114, %f49156, %f48110;
	// end inline asm
	// begin inline asm
	sin.approx.f32  %f48120, %f48116;
	// end inline asm
	// begin inline asm
	fma.rn.f32 %f48122, %f48120, %f49156, %f48116;
	// end inline asm
	// begin inline asm
	sin.approx.f32  %f48126, %f48122;
	// end inline asm
	// begin inline asm
	fma.rn.f32 %f48128, %f48126, %f49156, %f48122;
	// end inline asm
	// begin inline asm
	sin.approx.f32  %f48132, %f48128;
	// end inline asm
	// begin inline asm
	fma.rn.f32 %f48134, %f48132, %f49156, %f48128;
	// end inline asm
	// begin inline asm
	sin.approx.f32  %f48138, %f48134;
	// end inline asm
	// begin inline asm
	fma.rn.f32 %f48140, %f48138, %f49156, %f48134;
	// end inline asm
	// begin inline asm
	sin.approx.f32  %f48144, %f48140;
	// end inline asm
	// begin inline asm
	fma.rn.f32 %f48146, %f48144, %f49156, %f48140;
	// end inline asm
	// begin inline asm
	sin.approx.f32  %f48150, %f48146;
	// end inline asm
	// begin inline asm
	fma.rn.f32 %f48152, %f48150, %f49156, %f48146;
	// end inline asm
	// begin inline asm
	sin.approx.f32  %f48156, %f48152;
	// end inline asm
	// begin inline asm
	fma.rn.f32 %f48158, %f48156, %f49156, %f48152;
	// end inline asm
	// begin inline asm
	sin.approx.f32  %f48162, %f48158;
	// end inline asm
	// begin inline asm
	fma.rn.f32 %f48164, %f48162, %f49156, %f48158;
	// end inline asm
	// begin inline asm
	sin.approx.f32  %f48168, %f48164;
	// end inline asm
	// begin inline asm
	fma.rn.f32 %f48170, %f48168, %f49156, %f48164;
	// end inline asm
	// begin inline asm
	sin.approx.f32  %f48174, %f48170;
	// end inline asm
	// begin inline asm
	fma.rn.f32 %f48176, %f48174, %f49156, %f48170;
	// end inline asm
	// begin inline asm
	sin.approx.f32  %f48180, %f48176;
	// end inline asm
	// begin inline asm
	fma.rn.f32 %f48182, %f48180, %f49156, %f48176;
	// end inline asm
	// begin inline asm
	sin.approx.f32  %f48186, %f48182;
	// end inline asm
	// begin inline asm
	fma.rn.f32 %f48188, %f48186, %f49156, %f48182;
	// end inline asm
	// begin inline asm
	sin.approx.f32  %f48192, %f48188;
	// end inline asm
	// begin inline asm
	fma.rn.f32 %f48194, %f48192, %f49156, %f48188;
	// end inline asm
	// begin inline asm
	sin.approx.f32  %f48198, %f48194;
	// end inline asm
	// begin inline asm
	fma.rn.f32 %f48200, %f48198, %f49156, %f48194;
	// end inline asm
	// begin inline asm
	sin.approx.f32  %f48204, %f48200;
	// end inline asm
	// begin inline asm
	fma.rn.f32 %f48206, %f48204, %f49156, %f48200;
	// end inline asm
	// begin inline asm
	sin.approx.f32  %f48210, %f48206;
	// end inline asm
	// begin inline asm
	fma.rn.f32 %f48212, %f48210, %f49156, %f48206;
	// end inline asm
	// begin inline asm
	sin.approx.f32  %f48216, %f48212;
	// end inline asm
	// begin inline asm
	fma.rn.f32 %f48218, %f48216, %f49156, %f48212;
	// end inline asm
	// begin inline asm
	sin.approx.f32  %f48222, %f48218;
	// end inline asm
	// begin inline asm
	fma.rn.f32 %f48224, %f48222, %f49156, %f48218;
	// end inline asm
	// begin inline asm
	sin.approx.f32  %f48228, %f48224;
	// end inline asm
	// begin inline asm
	fma.rn.f32 %f48230, %f48228, %f49156, %f48224;
	// end inline asm
	// begin inline asm
	sin.approx.f32  %f48234, %f48230;
	// end inline asm
	// begin inline asm
	fma.rn.f32 %f48236, %f48234, %f49156, %f48230;
	// end inline asm
	// begin inline asm
	sin.approx.f32  %f48240, %f48236;
	// end inline asm
	// begin inline asm
	fma.rn.f32 %f48242, %f48240, %f49156, %f48236;
	// end inline asm
	// begin inline asm
	sin.approx.f32  %f48246, %f48242;
	// end inline asm
	// begin inline asm
	fma.rn.f32 %f48248, %f48246, %f49156, %f48242;
	// end inline asm
	// begin inline asm
	sin.approx.f32  %f48252, %f48248;
	// end inline asm
	// begin inline asm
	fma.rn.f32 %f48254, %f48252, %f49156, %f48248;
	// end inline asm
	// begin inline asm
	sin.approx.f32  %f48258, %f48254;
	// end inline asm
	// begin inline asm
	fma.rn.f32 %f48260, %f48258, %f49156, %f48254;
	// end inline asm
	// begin inline asm
	sin.approx.f32  %f48264, %f48260;
	// end inline asm
	// begin inline asm
	fma.rn.f32 %f48266, %f48264, %f49156, %f48260;
	// end inline asm
	// begin inline asm
	sin.approx.f32  %f48270, %f48266;
	// end inline asm
	// begin inline asm
	fma.rn.f32 %f48272, %f48270, %f49156, %f48266;
	// end inline asm
	// begin inline asm
	sin.approx.f32  %f48276, %f48272;
	// end inline asm
	// begin inline asm
	fma.rn.f32 %f48278, %f48276, %f49156, %f48272;
	// end inline asm
	// begin inline asm
	sin.approx.f32  %f48282, %f48278;
	// end inline asm
	// begin inline asm
	fma.rn.f32 %f48284, %f48282, %f49156, %f48278;
	// end inline asm
	// begin inline asm
	sin.approx.f32  %f48288, %f48284;
	// end inline asm
	// begin inline asm
	fma.rn.f32 %f48290, %f48288, %f49156, %f48284;
	// end inline asm
	// begin inline asm
	sin.approx.f32  %f48294, %f48290;
	// end inline asm
	// begin inline asm
	fma.rn.f32 %f48296, %f48294, %f49156, %f48290;
	// end inline asm
	// begin inline asm
	sin.approx.f32  %f48300, %f48296;
	// end inline asm
	// begin inline asm
	fma.rn.f32 %f48302, %f48300, %f49156, %f48296;
	// end inline asm
	// begin inline asm
	sin.approx.f32  %f48306, %f48302;
	// end inline asm
	// begin inline asm
	fma.rn.f32 %f48308, %f48306, %f49156, %f48302;
	// end inline asm
	// begin inline asm
	sin.approx.f32  %f48312, %f48308;
	// end inline asm
	// begin inline asm
	fma.rn.f32 %f48314, %f48312, %f49156, %f48308;
	// end inline asm
	// begin inline asm
	sin.approx.f32  %f48318, %f48314;
	// end inline asm
	// begin inline asm
	fma.rn.f32 %f48320, %f48318, %f49156, %f48314;
	// end inline asm
	// begin inline asm
	sin.approx.f32  %f48324, %f48320;
	// end inline asm
	// begin inline asm
	fma.rn.f32 %f48326, %f48324, %f49156, %f48320;
	// end inline asm
	// begin inline asm
	sin.approx.f32  %f48330, %f48326;
	// end inline asm
	// begin inline asm
	fma.rn.f32 %f48332, %f48330, %f49156, %f48326;
	// end inline asm
	// begin inline asm
	sin.approx.f32  %f48336, %f48332;
	// end inline asm
	// begin inline asm
	fma.rn.f32 %f48338, %f48336, %f49156, %f48332;
	// end inline asm
	// begin inline asm
	sin.approx.f32  %f48342, %f48338;
	// end inline asm
	// begin inline asm
	fma.rn.f32 %f48344, %f48342, %f49156, %f48338;
	// end inline asm
	// begin inline asm
	sin.approx.f32  %f48348, %f48344;
	// end inline asm
	// begin inline asm
	fma.rn.f32 %f48350, %f48348, %f49156, %f48344;
	// end inline asm
	// begin inline asm
	sin.approx.f32  %f48354, %f48350;
	// end inline asm
	// begin inline asm
	fma.rn.f32 %f48356, %f48354, %f49156, %f48350;
	// end inline asm
	// begin inline asm
	sin.approx.f32  %f48360, %f48356;
	// end inline asm
	// begin inline asm
	fma.rn.f32 %f48362, %f48360, %f49156, %f48356;
	// end inline asm
	// begin inline asm
	sin.approx.f32  %f48366, %f48362;
	// end inline asm
	// begin inline asm
	fma.rn.f32 %f48368, %f48366, %f49156, %f48362;
	// end inline asm
	// begin inline asm
	sin.approx.f32  %f48372, %f48368;
	// end inline asm
	// begin inline asm
	fma.rn.f32 %f48374, %f48372, %f49156, %f48368;
	// end inline asm
	// begin inline asm
	sin.approx.f32  %f48378, %f48374;
	// end inline asm
	// begin inline asm
	fma.rn.f32 %f48380, %f48378, %f49156, %f48374;
	// end inline asm
	// begin inline asm
	sin.approx.f32  %f48384, %f48380;
	// end inline asm
	// begin inline asm
	fma.rn.f32 %f48386, %f48384, %f49156, %f48380;
	// end inline asm
	// begin inline asm
	sin.approx.f32  %f48390, %f48386;
	// end inline asm
	// begin inline asm
	fma.rn.f32 %f48392, %f48390, %f49156, %f48386;
	// end inline asm
	// begin inline asm
	sin.approx.f32  %f48396, %f48392;
	// end inline asm
	// begin inline asm
	fma.rn.f32 %f48398, %f48396, %f49156, %f48392;
	// end inline asm
	// begin inline asm
	sin.approx.f32  %f48402, %f48398;
	// end inline asm
	// begin inline asm
	fma.rn.f32 %f48404, %f48402, %f49156, %f48398;
	// end inline asm
	// begin inline asm
	sin.approx.f32  %f48408, %f48404;
	// end inline asm
	// begin inline asm
	fma.rn.f32 %f48410, %f48408, %f49156, %f48404;
	// end inline asm
	// begin inline asm
	sin.approx.f32  %f48414, %f48410;
	// end inline asm
	// begin inline asm
	fma.rn.f32 %f48416, %f48414, %f49156, %f48410;
	// end inline asm
	// begin inline asm
	sin.approx.f32  %f48420, %f48416;
	// end inline asm
	// begin inline asm
	fma.rn.f32 %f48422, %f48420, %f49156, %f48416;
	// end inline asm
	// begin inline asm
	sin.approx.f32  %f48426, %f48422;
	// end inline asm
	// begin inline asm
	fma.rn.f32 %f48428, %f48426, %f49156, %f48422;
	// end inline asm
	// begin inline asm
	sin.approx.f32  %f48432, %f48428;
	// end inline asm
	// begin inline asm
	fma.rn.f32 %f48434, %f48432, %f49156, %f48428;
	// end inline asm
	// begin inline asm
	sin.approx.f32  %f48438, %f48434;
	// end inline asm
	// begin inline asm
	fma.rn.f32 %f48440, %f48438, %f49156, %f48434;
	// end inline asm
	// begin inline asm
	sin.approx.f32  %f48444, %f48440;
	// end inline asm
	// begin inline asm
	fma.rn.f32 %f48446, %f48444, %f49156, %f48440;
	// end inline asm
	// begin inline asm
	sin.approx.f32  %f48450, %f48446;
	// end inline asm
	// begin inline asm
	fma.rn.f32 %f48452, %f48450, %f49156, %f48446;
	// end inline asm
	// begin inline asm
	sin.approx.f32  %f48456, %f48452;
	// end inline asm
	// begin inline asm
	fma.rn.f32 %f48458, %f48456, %f49156, %f48452;
	// end inline asm
	// begin inline asm
	sin.approx.f32  %f48462, %f48458;
	// end inline asm
	// begin inline asm
	fma.rn.f32 %f48464, %f48462, %f49156, %f48458;
	// end inline asm
	// begin inline asm
	sin.approx.f32  %f48468, %f48464;
	// end inline asm
	// begin inline asm
	fma.rn.f32 %f48470, %f48468, %f49156, %f48464;
	// end inline asm
	// begin inline asm
	sin.approx.f32  %f48474, %f48470;
	// end inline asm
	// begin inline asm
	fma.rn.f32 %f48476, %f48474, %f49156, %f48470;
	// end inline asm
	// begin inline asm
	sin.approx.f32  %f48480, %f48476;
	// end inline asm
	// begin inline asm
	fma.rn.f32 %f48482, %f48480, %f49156, %f48476;
	// end inline asm
	// begin inline asm
	sin.approx.f32  %f48486, %f48482;
	// end inline asm
	// begin inline asm
	fma.rn.f32 %f48488, %f48486, %f49156, %f48482;
	// end inline asm
	// begin inline asm
	sin.approx.f32  %f48492, %f48488;
	// end inline asm
	// begin inline asm
	fma.rn.f32 %f48494, %f48492, %f49156, %f48488;
	// end inline asm
	// begin inline asm
	sin.approx.f32  %f48498, %f48494;
	// end inline asm
	// begin inline asm
	fma.rn.f32 %f48500, %f48498, %f49156, %f48494;
	// end inline asm
	// begin inline asm
	sin.approx.f32  %f48504, %f48500;
	// end inline asm
	// begin inline asm
	fma.rn.f32 %f48506, %f48504, %f49156, %f48500;
	// end inline asm
	// begin inline asm
	sin.approx.f32  %f48510, %f48506;
	// end inline asm
	// begin inline asm
	fma.rn.f32 %f48512, %f48510, %f49156, %f48506;
	// end inline asm
	// begin inline asm
	sin.approx.f32  %f48516, %f48512;
	// end inline asm
	// begin inline asm
	fma.rn.f32 %f48518, %f48516, %f49156, %f48512;
	// end inline asm
	// begin inline asm
	sin.approx.f32  %f48522, %f48518;
	// end inline asm
	// begin inline asm
	fma.rn.f32 %f48524, %f48522, %f49156, %f48518;
	// end inline asm
	// begin inline asm
	sin.approx.f32  %f48528, %f48524;
	// end inline asm
	// begin inline asm
	fma.rn.f32 %f48530, %f48528, %f49156, %f48524;
	// end inline asm
	// begin inline asm
	sin.approx.f32  %f48534, %f48530;
	// end inline asm
	// begin inline asm
	fma.rn.f32 %f48536, %f48534, %f49156, %f48530;
	// end inline asm
	// begin inline asm
	sin.approx.f32  %f48540, %f48536;
	// end inline asm
	// begin inline asm
	fma.rn.f32 %f48542, %f48540, %f49156, %f48536;
	// end inline asm
	// begin inline asm
	sin.approx.f32  %f48546, %f48542;
	// end inline asm
	// begin inline asm
	fma.rn.f32 %f48548, %f48546, %f49156, %f48542;
	// end inline asm
	// begin inline asm
	sin.approx.f32  %f48552, %f48548;
	// end inline asm
	// begin inline asm
	fma.rn.f32 %f48554, %f48552, %f49156, %f48548;
	// end inline asm
	// begin inline asm
	sin.approx.f32  %f48558, %f48554;
	// end inline asm
	// begin inline asm
	fma.rn.f32 %f48560, %f48558, %f49156, %f48554;
	// end inline asm
	// begin inline asm
	sin.approx.f32  %f48564, %f48560;
	// end inline asm
	// begin inline asm
	fma.rn.f32 %f48566, %f48564, %f49156, %f48560;
	// end inline asm
	// begin inline asm
	sin.approx.f32  %f48570, %f48566;
	// end inline asm
	// begin inline asm
	fma.rn.f32 %f48572, %f48570, %f49156, %f48566;
	// end inline asm
	// begin inline asm
	sin.approx.f32  %f48576, %f48572;
	// end inline asm
	// begin inline asm
	fma.rn.f32 %f48578, %f48576, %f49156, %f48572;
	// end inline asm
	// begin inline asm
	sin.approx.f32  %f48582, %f48578;
	// end inline asm
	// begin inline asm
	fma.rn.f32 %f48584, %f48582, %f49156, %f48578;
	// end inline asm
	// begin inline asm
	sin.approx.f32  %f48588, %f48584;
	// end inline asm
	// begin inline asm
	fma.rn.f32 %f48590, %f48588, %f49156, %f48584;
	// end inline asm
	// begin inline asm
	sin.approx.f32  %f48594, %f48590;
	// end inline asm
	// begin inline asm
	fma.rn.f32 %f48596, %f48594, %f49156, %f48590;
	// end inline asm
	// begin inline asm
	sin.approx.f32  %f48600, %f48596;
	// end inline asm
	// begin inline asm
	fma.rn.f32 %f48602, %f48600, %f49156, %f48596;
	// end inline asm
	// begin inline asm
	sin.approx.f32  %f48606, %f48602;
	// end inline asm
	// begin inline asm
	fma.rn.f32 %f48608, %f48606, %f49156, %f48602;
	// end inline asm
	// begin inline asm
	sin.approx.f32  %f48612, %f48608;
	// end inline asm
	// begin inline asm
	fma.rn.f32 %f48614, %f48612, %f49156, %f48608;
	// end inline asm
	// begin inline asm
	sin.approx.f32  %f48618, %f48614;
	// end inline asm
	// begin inline asm
	fma.rn.f32 %f48620, %f48618, %f49156, %f48614;
	// end inline asm
	// begin inline asm
	sin.approx.f32  %f48624, %f48620;
	// end inline asm
	// begin inline asm
	fma.rn.f32 %f48626, %f48624, %f49156, %f48620;
	// end inline asm
	// begin inline asm
	sin.approx.f32  %f48630, %f48626;
	// end inline asm
	// begin inline asm
	fma.rn.f32 %f48632, %f48630, %f49156, %f48626;
	// end inline asm
	// begin inline asm
	sin.approx.f32  %f48636, %f48632;
	// end inline asm
	// begin inline asm
	fma.rn.f32 %f48638, %f48636, %f49156, %f48632;
	// end inline asm
	// begin inline asm
	sin.approx.f32  %f48642, %f48638;
	// end inline asm
	// begin inline asm
	fma.rn.f32 %f48644, %f48642, %f49156, %f48638;
	// end inline asm
	// begin inline asm
	sin.approx.f32  %f48648, %f48644;
	// end inline asm
	// begin inline asm
	fma.rn.f32 %f48650, %f48648, %f49156, %f48644;
	// end inline asm
	// begin inline asm
	sin.approx.f32  %f48654, %f48650;
	// end inline asm
	// begin inline asm
	fma.rn.f32 %f48656, %f48654, %f49156, %f48650;
	// end inline asm
	// begin inline asm
	sin.approx.f32  %f48660, %f48656;
	// end inline asm
	// begin inline asm
	fma.rn.f32 %f48662, %f48660, %f49156, %f48656;
	// end inline asm
	// begin inline asm
	sin.approx.f32  %f48666, %f48662;
	// end inline asm
	// begin inline asm
	fma.rn.f32 %f48668, %f48666, %f49156, %f48662;
	// end inline asm
	// begin inline asm
	sin.approx.f32  %f48672, %f48668;
	// end inline asm
	// begin inline asm
	fma.rn.f32 %f48674, %f48672, %f49156, %f48668;
	// end inline asm
	// begin inline asm
	sin.approx.f32  %f48678, %f48674;
	// end inline asm
	// begin inline asm
	fma.rn.f32 %f48680, %f48678, %f49156, %f48674;
	// end inline asm
	// begin inline asm
	sin.approx.f32  %f48684, %f48680;
	// end inline asm
	// begin inline asm
	fma.rn.f32 %f48686, %f48684, %f49156, %f48680;
	// end inline asm
	// begin inline asm
	sin.approx.f32  %f48690, %f48686;
	// end inline asm
	// begin inline asm
	fma.rn.f32 %f48692, %f48690, %f49156, %f48686;
	// end inline asm
	// begin inline asm
	sin.approx.f32  %f48696, %f48692;
	// end inline asm
	// begin inline asm
	fma.rn.f32 %f48698, %f48696, %f49156, %f48692;
	// end inline asm
	// begin inline asm
	sin.approx.f32  %f48702, %f48698;
	// end inline asm
	// begin inline asm
	fma.rn.f32 %f48704, %f48702, %f49156, %f48698;
	// end inline asm
	// begin inline asm
	sin.approx.f32  %f48708, %f48704;
	// end inline asm
	// begin inline asm
	fma.rn.f32 %f48710, %f48708, %f49156, %f48704;
	// end inline asm
	// begin inline asm
	sin.approx.f32  %f48714, %f48710;
	// end inline asm
	// begin inline asm
	fma.rn.f32 %f48716, %f48714, %f49156, %f48710;
	// end inline asm
	// begin inline asm
	sin.approx.f32  %f48720, %f48716;
	// end inline asm
	// begin inline asm
	fma.rn.f32 %f48722, %f48720, %f49156, %f48716;
	// end inline asm
	// begin inline asm
	sin.approx.f32  %f48726, %f48722;
	// end inline asm
	// begin inline asm
	fma.rn.f32 %f48728, %f48726, %f49156, %f48722;
	// end inline asm
	// begin inline asm
	sin.approx.f32  %f48732, %f48728;
	// end inline asm
	// begin inline asm
	fma.rn.f32 %f48734, %f48732, %f49156, %f48728;
	// end inline asm
	// begin inline asm
	sin.approx.f32  %f48738, %f48734;
	// end inline asm
	// begin inline asm
	fma.rn.f32 %f48740, %f48738, %f49156, %f48734;
	// end inline asm
	// begin inline asm
	sin.approx.f32  %f48744, %f48740;
	// end inline asm
	// begin inline asm
	fma.rn.f32 %f48746, %f48744, %f49156, %f48740;
	// end inline asm
	// begin inline asm
	sin.approx.f32  %f48750, %f48746;
	// end inline asm
	// begin inline asm
	fma.rn.f32 %f48752, %f48750, %f49156, %f48746;
	// end inline asm
	// begin inline asm
	sin.approx.f32  %f48756, %f48752;
	// end inline asm
	// begin inline asm
	fma.rn.f32 %f48758, %f48756, %f49156, %f48752;
	// end inline asm
	// begin inline asm
	sin.approx.f32  %f48762, %f48758;
	// end inline asm
	// begin inline asm
	fma.rn.f32 %f48764, %f48762, %f49156, %f48758;
	// end inline asm
	// begin inline asm
	sin.approx.f32  %f48768, %f48764;
	// end inline asm
	// begin inline asm
	fma.rn.f32 %f48770, %f48768, %f49156, %f48764;
	// end inline asm
	// begin inline asm
	sin.approx.f32  %f48774, %f48770;
	// end inline asm
	// begin inline asm
	fma.rn.f32 %f48776, %f48774, %f49156, %f48770;
	// end inline asm
	// begin inline asm
	sin.approx.f32  %f48780, %f48776;
	// end inline asm
	// begin inline asm
	fma.rn.f32 %f48782, %f48780, %f49156, %f48776;
	// end inline asm
	// begin inline asm
	sin.approx.f32  %f48786, %f48782;
	// end inline asm
	// begin inline asm
	fma.rn.f32 %f48788, %f48786, %f49156, %f48782;
	// end inline asm
	// begin inline asm
	sin.approx.f32  %f48792, %f48788;
	// end inline asm
	// begin inline asm
	fma.rn.f32 %f48794, %f48792, %f49156, %f48788;
	// end inline asm
	// begin inline asm
	sin.approx.f32  %f48798, %f48794;
	// end inline asm
	// begin inline asm
	fma.rn.f32 %f48800, %f48798, %f49156, %f48794;
	// end inline asm
	// begin inline asm
	sin.approx.f32  %f48804, %f48800;
	// end inline asm
	// begin inline asm
	fma.rn.f32 %f48806, %f48804, %f49156, %f48800;
	// end inline asm
	// begin inline asm
	sin.approx.f32  %f48810, %f48806;
	// end inline asm
	// begin inline asm
	fma.rn.f32 %f48812, %f48810, %f49156, %f48806;
	// end inline asm
	// begin inline asm
	sin.approx.f32  %f48816, %f48812;
	// end inline asm
	// begin inline asm
	fma.rn.f32 %f48818, %f48816, %f49156, %f48812;
	// end inline asm
	// begin inline asm
	sin.approx.f32  %f48822, %f48818;
	// end inline asm
	// begin inline asm
	fma.rn.f32 %f48824, %f48822, %f49156, %f48818;
	// end inline asm
	// begin inline asm
	sin.approx.f32  %f48828, %f48824;
	// end inline asm
	// begin inline asm
	fma.rn.f32 %f48830, %f48828, %f49156, %f48824;
	// end inline asm
	// begin inline asm
	sin.approx.f32  %f48834, %f48830;
	// end inline asm
	// begin inline asm
	fma.rn.f32 %f48836, %f48834, %f49156, %f48830;
	// end inline asm
	// begin inline asm
	sin.approx.f32  %f48840, %f48836;
	// end inline asm
	// begin inline asm
	fma.rn.f32 %f48842, %f48840, %f49156, %f48836;
	// end inline asm
	// begin inline asm
	sin.approx.f32  %f48846, %f48842;
	// end inline asm
	// begin inline asm
	fma.rn.f32 %f48848, %f48846, %f49156, %f48842;
	// end inline asm
	// begin inline asm
	sin.approx.f32  %f48852, %f48848;
	// end inline asm
	// begin inline asm
	fma.rn.f32 %f48854, %f48852, %f49156, %f48848;
	// end inline asm
	// begin inline asm
	sin.approx.f32  %f48858, %f48854;
	// end inline asm
	// begin inline asm
	fma.rn.f32 %f48860, %f48858, %f49156, %f48854;
	// end inline asm
	// begin inline asm
	sin.approx.f32  %f48864, %f48860;
	// end inline asm
	// begin inline asm
	fma.rn.f32 %f48866, %f48864, %f49156, %f48860;
	// end inline asm
	// begin inline asm
	sin.approx.f32  %f48870, %f48866;
	// end inline asm
	// begin inline asm
	fma.rn.f32 %f48872, %f48870, %f49156, %f48866;
	// end inline asm
	// begin inline asm
	sin.approx.f32  %f48876, %f48872;
	// end inline asm
	// begin inline asm
	fma.rn.f32 %f48878, %f48876, %f49156, %f48872;
	// end inline asm
	// begin inline asm
	sin.approx.f32  %f48882, %f48878;
	// end inline asm
	// begin inline asm
	fma.rn.f32 %f48884, %f48882, %f49156, %f48878;
	// end inline asm
	// begin inline asm
	sin.approx.f32  %f48888, %f48884;
	// end inline asm
	// begin inline asm
	fma.rn.f32 %f48890, %f48888, %f49156, %f48884;
	// end inline asm
	// begin inline asm
	sin.approx.f32  %f48894, %f48890;
	// end inline asm
	// begin inline asm
	fma.rn.f32 %f48896, %f48894, %f49156, %f48890;
	// end inline asm
	// begin inline asm
	sin.approx.f32  %f48900, %f48896;
	// end inline asm
	// begin inline asm
	fma.rn.f32 %f48902, %f48900, %f49156, %f48896;
	// end inline asm
	// begin inline asm
	sin.approx.f32  %f48906, %f48902;
	// end inline asm
	// begin inline asm
	fma.rn.f32 %f48908, %f48906, %f49156, %f48902;
	// end inline asm
	// begin inline asm
	sin.approx.f32  %f48912, %f48908;
	// end inline asm
	// begin inline asm
	fma.rn.f32 %f48914, %f48912, %f49156, %f48908;
	// end inline asm
	// begin inline asm
	sin.approx.f32  %f48918, %f48914;
	// end inline asm
	// begin inline asm
	fma.rn.f32 %f48920, %f48918, %f49156, %f48914;
	// end inline asm
	// begin inline asm
	sin.approx.f32  %f48924, %f48920;
	// end inline asm
	// begin inline asm
	fma.rn.f32 %f48926, %f48924, %f49156, %f48920;
	// end inline asm
	// begin inline asm
	sin.approx.f32  %f48930, %f48926;
	// end inline asm
	// begin inline asm
	fma.rn.f32 %f48932, %f48930, %f49156, %f48926;
	// end inline asm
	// begin inline asm
	sin.approx.f32  %f48936, %f48932;
	// end inline asm
	// begin inline asm
	fma.rn.f32 %f48938, %f48936, %f49156, %f48932;
	// end inline asm
	// begin inline asm
	sin.approx.f32  %f48942, %f48938;
	// end inline asm
	// begin inline asm
	fma.rn.f32 %f48944, %f48942, %f49156, %f48938;
	// end inline asm
	// begin inline asm
	sin.approx.f32  %f48948, %f48944;
	// end inline asm
	// begin inline asm
	fma.rn.f32 %f48950, %f48948, %f49156, %f48944;
	// end inline asm
	// begin inline asm
	sin.approx.f32  %f48954, %f48950;
	// end inline asm
	// begin inline asm
	fma.rn.f32 %f48956, %f48954, %f49156, %f48950;
	// end inline asm
	// begin inline asm
	sin.approx.f32  %f48960, %f48956;
	// end inline asm
	// begin inline asm
	fma.rn.f32 %f48962, %f48960, %f49156, %f48956;
	// end inline asm
	// begin inline asm
	sin.approx.f32  %f48966, %f48962;
	// end inline asm
	// begin inline asm
	fma.rn.f32 %f48968, %f48966, %f49156, %f48962;
	// end inline asm
	// begin inline asm
	sin.approx.f32  %f48972, %f48968;
	// end inline asm
	// begin inline asm
	fma.rn.f32 %f48974, %f48972, %f49156, %f48968;
	// end inline asm
	// begin inline asm
	sin.approx.f32  %f48978, %f48974;
	// end inline asm
	// begin inline asm
	fma.rn.f32 %f48980, %f48978, %f49156, %f48974;
	// end inline asm
	// begin inline asm
	sin.approx.f32  %f48984, %f48980;
	// end inline asm
	// begin inline asm
	fma.rn.f32 %f48986, %f48984, %f49156, %f48980;
	// end inline asm
	// begin inline asm
	sin.approx.f32  %f48990, %f48986;
	// end inline asm
	// begin inline asm
	fma.rn.f32 %f48992, %f48990, %f49156, %f48986;
	// end inline asm
	// begin inline asm
	sin.approx.f32  %f48996, %f48992;
	// end inline asm
	// begin inline asm
	fma.rn.f32 %f48998, %f48996, %f49156, %f48992;
	// end inline asm
	// begin inline asm
	sin.approx.f32  %f49002, %f48998;
	// end inline asm
	// begin inline asm
	fma.rn.f32 %f49004, %f49002, %f49156, %f48998;
	// end inline asm
	// begin inline asm
	sin.approx.f32  %f49008, %f49004;
	// end inline asm
	// begin inline asm
	fma.rn.f32 %f49010, %f49008, %f49156, %f49004;
	// end inline asm
	// begin inline asm
	sin.approx.f32  %f49014, %f49010;
	// end inline asm
	// begin inline asm
	fma.rn.f32 %f49016, %f49014, %f49156, %f49010;
	// end inline asm
	// begin inline asm
	sin.approx.f32  %f49020, %f49016;
	// end inline asm
	// begin inline asm
	fma.rn.f32 %f49022, %f49020, %f49156, %f49016;
	// end inline asm
	// begin inline asm
	sin.approx.f32  %f49026, %f49022;
	// end inline asm
	// begin inline asm
	fma.rn.f32 %f49028, %f49026, %f49156, %f49022;
	// end inline asm
	// begin inline asm
	sin.approx.f32  %f49032, %f49028;
	// end inline asm
	// begin inline asm
	fma.rn.f32 %f49034, %f49032, %f49156, %f49028;
	// end inline asm
	// begin inline asm
	sin.approx.f32  %f49038, %f49034;
	// end inline asm
	// begin inline asm
	fma.rn.f32 %f49040, %f49038, %f49156, %f49034;
	// end inline asm
	// begin inline asm
	sin.approx.f32  %f49044, %f49040;
	// end inline asm
	// begin inline asm
	fma.rn.f32 %f49046, %f49044, %f49156, %f49040;
	// end inline asm
	// begin inline asm
	sin.approx.f32  %f49050, %f49046;
	// end inline asm
	// begin inline asm
	fma.rn.f32 %f49052, %f49050, %f49156, %f49046;
	// end inline asm
	// begin inline asm
	sin.approx.f32  %f49056, %f49052;
	// end inline asm
	// begin inline asm
	fma.rn.f32 %f49058, %f49056, %f49156, %f49052;
	// end inline asm
	// begin inline asm
	sin.approx.f32  %f49062, %f49058;
	// end inline asm
	// begin inline asm
	fma.rn.f32 %f49064, %f49062, %f49156, %f49058;
	// end inline asm
	// begin inline asm
	sin.approx.f32  %f49068, %f49064;
	// end inline asm
	// begin inline asm
	fma.rn.f32 %f49070, %f49068, %f49156, %f49064;
	// end inline asm
	// begin inline asm
	sin.approx.f32  %f49074, %f49070;
	// end inline asm
	// begin inline asm
	fma.rn.f32 %f49076, %f49074, %f49156, %f49070;
	// end inline asm
	// begin inline asm
	sin.approx.f32  %f49080, %f49076;
	// end inline asm
	// begin inline asm
	fma.rn.f32 %f49082, %f49080, %f49156, %f49076;
	// end inline asm
	// begin inline asm
	sin.approx.f32  %f49086, %f49082;
	// end inline asm
	// begin inline asm
	fma.rn.f32 %f49088, %f49086, %f49156, %f49082;
	// end inline asm
	// begin inline asm
	sin.approx.f32  %f49092, %f49088;
	// end inline asm
	// begin inline asm
	fma.rn.f32 %f49094, %f49092, %f49156, %f49088;
	// end inline asm
	// begin inline asm
	sin.approx.f32  %f49098, %f49094;
	// end inline asm
	// begin inline asm
	fma.rn.f32 %f49100, %f49098, %f49156, %f49094;
	// end inline asm
	// begin inline asm
	sin.approx.f32  %f49104, %f49100;
	// end inline asm
	// begin inline asm
	fma.rn.f32 %f49106, %f49104, %f49156, %f49100;
	// end inline asm
	// begin inline asm
	sin.approx.f32  %f49110, %f49106;
	// end inline asm
	// begin inline asm
	fma.rn.f32 %f49112, %f49110, %f49156, %f49106;
	// end inline asm
	// begin inline asm
	sin.approx.f32  %f49116, %f49112;
	// end inline asm
	// begin inline asm
	fma.rn.f32 %f49118, %f49116, %f49156, %f49112;
	// end inline asm
	// begin inline asm
	sin.approx.f32  %f49122, %f49118;
	// end inline asm
	// begin inline asm
	fma.rn.f32 %f49124, %f49122, %f49156, %f49118;
	// end inline asm
	// begin inline asm
	sin.approx.f32  %f49128, %f49124;
	// end inline asm
	// begin inline asm
	fma.rn.f32 %f49130, %f49128, %f49156, %f49124;
	// end inline asm
	// begin inline asm
	sin.approx.f32  %f49134, %f49130;
	// end inline asm
	// begin inline asm
	fma.rn.f32 %f49136, %f49134, %f49156, %f49130;
	// end inline asm
	// begin inline asm
	sin.approx.f32  %f49140, %f49136;
	// end inline asm
	// begin inline asm
	fma.rn.f32 %f49142, %f49140, %f49156, %f49136;
	// end inline asm
	// begin inline asm
	sin.approx.f32  %f49146, %f49142;
	// end inline asm
	// begin inline asm
	fma.rn.f32 %f49148, %f49146, %f49156, %f49142;
	// end inline asm
	// begin inline asm
	sin.approx.f32  %f49152, %f49148;
	// end inline asm
	// begin inline asm
	fma.rn.f32 %f49168, %f49152, %f49156, %f49148;
	// end inline asm
	// begin inline asm
	sin.approx.f32  %f49169, %f49168;
	// end inline asm
	// begin inline asm
	cos.approx.f32  %f49160, %f49168;
	// end inline asm
	add.s32 	%r9, %r9, 1;
	setp.ne.s32 	%p1, %r9, 512;
	@%p1 bra 	$L__BB3_1;
	add.s32 	%r5, %r1, 1;
	cvt.rn.f32.u32 	%f49162, %r5;
	cvta.to.global.u64 	%rd2, %rd1;
	add.f32 	%f49163, %f49168, %f49162;
	add.f32 	%f49164, %f49169, %f49163;
	add.f32 	%f49165, %f49160, %f49164;
	add.f32 	%f49166, %f49165, 0f40400000;
	add.f32 	%f49167, %f49166, 0f40800000;
	mov.u32 	%r6, %ctaid.x;
	mov.u32 	%r7, %ntid.x;
	mad.lo.s32 	%r8, %r6, %r7, %r1;
	mul.wide.u32 	%rd3, %r8, 4;
	add.s64 	%rd4, %rd2, %rd3;
	st.global.f32 	[%rd4], %f49167;
	ret;

}
	// .globl	_Z19fp32_sincos_sfu_2_1Pf
.visible .entry _Z19fp32_sincos_sfu_2_1Pf(
	.param .u64 .ptr .align 1 _Z19fp32_sincos_sfu_2_1Pf_param_0
)
{
	.reg .pred 	%p<3>;
	.reg .b32 	%r<14>;
	.reg .b32 	%f<793>;
	.reg .b64 	%rd<5>;

	ld.param.u64 	%rd1, [_Z19fp32_sincos_sfu_2_1Pf_param_0];
	mov.u32 	%r1, %tid.x;
	cvt.rn.f32.u32 	%f790, %r1;
	mov.f32 	%f792, 0f3F800000;
	mov.f32 	%f791, 0f40000000;
	mov.b32 	%r12, 0;
$L__BB4_1:
	mov.b32 	%r13, 0;
$L__BB4_2:
	mov.f32 	%f771, 0f40400000;
	// begin inline asm
	fma.rn.f32 %f13, %f792, %f771, %f790;
	// end inline asm
	neg.f32 	%f18, %f791;
	mov.f32 	%f775, 0f40800000;
	// begin inline asm
	fma.rn.f32 %f17, %f18, %f775, %f13;
	// end inline asm
	// begin inline asm
	sin.approx.f32  %f21, %f17;
	// end inline asm
	// begin inline asm
	cos.approx.f32  %f23, %f17;
	// end inline asm
	// begin inline asm
	fma.rn.f32 %f25, %f21, %f771, %f17;
	// end inline asm
	neg.f32 	%f30, %f23;
	// begin inline asm
	fma.rn.f32 %f29, %f30, %f775, %f25;
	// end inline asm
	// begin inline asm
	sin.approx.f32  %f33, %f29;
	// end inline asm
	// begin inline asm
	cos.approx.f32  %f35, %f29;
	// end inline asm
	// begin inline asm
	fma.rn.f32 %f37, %f33, %f771, %f29;
	// end inline asm
	neg.f32 	%f42, %f35;
	// begin inline asm
	fma.rn.f32 %f41, %f42, %f775, %f37;
	// end inline asm
	// begin inline asm
	sin.approx.f32  %f45, %f41;
	// end inline asm
	// begin inline asm
	cos.approx.f32  %f47, %f41;
	// end inline asm
	// begin inline asm
	fma.rn.f32 %f49, %f45, %f771, %f41;
	// end inline asm
	neg.f32 	%f54, %f47;
	// begin inline asm
	fma.rn.f32 %f53, %f54, %f775, %f49;
	// end inline asm
	// begin inline asm
	sin.approx.f32  %f57, %f53;
	// end inline asm
	// begin inline asm
	cos.approx.f32  %f59, %f53;
	// end inline asm
	// begin inline asm
	fma.rn.f32 %f61, %f57, %f771, %f53;
	// end inline asm
	neg.f32 	%f66, %f59;
	// begin inline asm
	fma.rn.f32 %f65, %f66, %f775, %f61;
	// end inline asm
	// begin inline asm
	sin.approx.f32  %f69, %f65;
	// end inline asm
	// begin inline asm
	cos.approx.f32  %f71, %f65;
	// end inline asm
	// begin inline asm
	fma.rn.f32 %f73, %f69, %f771, %f65;
	// end inline asm
	neg.f32 	%f78, %f71;
	// begin inline asm
	fma.rn.f32 %f77, %f78, %f775, %f73;
	// end inline asm
	// begin inline asm
	sin.approx.f32  %f81, %f77;
	// end inline asm
	// begin inline asm
	cos.approx.f32  %f83, %f77;
	// end inline asm
	// begin inline asm
	fma.rn.f32 %f85, %f81, %f771, %f77;
	// end inline asm
	neg.f32 	%f90, %f83;
	// begin inline asm
	fma.rn.f32 %f89, %f90, %f775, %f85;
	// end inline asm
	// begin inline asm
	sin.approx.f32  %f93, %f89;
	// end inline asm
	// begin inline asm
	cos.approx.f32  %f95, %f89;
	// end inline asm
	// begin inline asm
	fma.rn.f32 %f97, %f93, %f771, %f89;
	// end inline asm
	neg.f32 	%f102, %f95;
	// begin inline asm
	fma.rn.f32 %f101, %f102, %f775, %f97;
	// end inline asm
	// begin inline asm
	sin.approx.f32  %f105, %f101;
	// end inline asm
	// begin inline asm
	cos.approx.f32  %f107, %f101;
	// end inline asm
	// begin inline asm
	fma.rn.f32 %f109, %f105, %f771, %f101;
	// end inline asm
	neg.f32 	%f114, %f107;
	// begin inline asm
	fma.rn.f32 %f113, %f114, %f775, %f109;
	// end inline asm
	// begin inline asm
	sin.approx.f32  %f117, %f113;
	// end inline asm
	// begin inline asm
	cos.approx.f32  %f119, %f113;
	// end inline asm
	// begin inline asm
	fma.rn.f32 %f121, %f117, %f771, %f113;
	// end inline asm
	neg.f32 	%f126, %f119;
	// begin inline asm
	fma.rn.f32 %f125, %f126, %f775, %f121;
	// end inline asm
	// begin inline asm
	sin.approx.f32  %f129, %f125;
	// end inline asm
	// begin inline asm
	cos.approx.f32  %f131, %f125;
	// end inline asm
	// begin inline asm
	fma.rn.f32 %f133, %f129, %f771, %f125;
	// end inline asm
	neg.f32 	%f138, %f131;
	// begin inline asm
	fma.rn.f32 %f137, %f138, %f775, %f133;
	// end inline asm
	// begin inline asm
	sin.approx.f32  %f141, %f137;
	// end inline asm
	// begin inline asm
	cos.approx.f32  %f143, %f137;
	// end inline asm
	// begin inline asm
	fma.rn.f32 %f145, %f141, %f771, %f137;
	// end inline asm
	neg.f32 	%f150, %f143;
	// begin inline asm
	fma.rn.f32 %f149, %f150, %f775, %f145;
	// end inline asm
	// begin inline asm
	sin.approx.f32  %f153, %f149;
	// end inline asm
	// begin inline asm
	cos.approx.f32  %f155, %f149;
	// end inline asm
	// begin inline asm
	fma.rn.f32 %f157, %f153, %f771, %f149;
	// end inline asm
	neg.f32 	%f162, %f155;
	// begin inline asm
	fma.rn.f32 %f161, %f162, %f775, %f157;
	// end inline asm
	// begin inline asm
	sin.approx.f32  %f165, %f161;
	// end inline asm
	// begin inline asm
	cos.approx.f32  %f167, %f161;
	// end inline asm
	// begin inline asm
	fma.rn.f32 %f169, %f165, %f771, %f161;
	// end inline asm
	neg.f32 	%f174, %f167;
	// begin inline asm
	fma.rn.f32 %f173, %f174, %f775, %f169;
	// end inline asm
	// begin inline asm
	sin.approx.f32  %f177, %f173;
	// end inline asm
	// begin inline asm
	cos.approx.f32  %f179, %f173;
	// end inline asm
	// begin inline asm
	fma.rn.f32 %f181, %f177, %f771, %f173;
	// end inline asm
	neg.f32 	%f186, %f179;
	// begin inline asm
	fma.rn.f32 %f185, %f186, %f775, %f181;
	// end inline asm
	// begin inline asm
	sin.approx.f32  %f189, %f185;
	// end inline asm
	// begin inline asm
	cos.approx.f32  %f191, %f185;
	// end inline asm
	// begin inline asm
	fma.rn.f32 %f193, %f189, %f771, %f185;
	// end inline asm
	neg.f32 	%f198, %f191;
	// begin inline asm
	fma.rn.f32 %f197, %f198, %f775, %f193;
	// end inline asm
	// begin inline asm
	sin.approx.f32  %f201, %f197;
	// end inline asm
	// begin inline asm
	cos.approx.f32  %f203, %f197;
	// end inline asm
	// begin inline asm
	fma.rn.f32 %f205, %f201, %f771, %f197;
	// end inline asm
	neg.f32 	%f210, %f203;
	// begin inline asm
	fma.rn.f32 %f209, %f210, %f775, %f205;
	// end inline asm
	// begin inline asm
	sin.approx.f32  %f213, %f209;
	// end inline asm
	// begin inline asm
	cos.approx.f32  %f215, %f209;
	// end inline asm
	// begin inline asm
	fma.rn.f32 %f217, %f213, %f771, %f209;
	// end inline asm
	neg.f32 	%f222, %f215;
	// begin inline asm
	fma.rn.f32 %f221, %f222, %f775, %f217;
	// end inline asm
	// begin inline asm
	sin.approx.f32  %f225, %f221;
	// end inline asm
	// begin inline asm
	cos.approx.f32  %f227, %f221;
	// end inline asm
	// begin inline asm
	fma.rn.f32 %f229, %f225, %f771, %f221;
	// end inline asm
	neg.f32 	%f234, %f227;
	// begin inline asm
	fma.rn.f32 %f233, %f234, %f775, %f229;
	// end inline asm
	// begin inline asm
	sin.approx.f32  %f237, %f233;
	// end inline asm
	// begin inline asm
	cos.approx.f32  %f239, %f233;
	// end inline asm
	// begin inline asm
	fma.rn.f32 %f241, %f237, %f771, %f233;
	// end inline asm
	neg.f32 	%f246, %f239;
	// begin inline asm
	fma.rn.f32 %f245, %f246, %f775, %f241;
	// end inline asm
	// begin inline asm
	sin.approx.f32  %f249, %f245;
	// end inline asm
	// begin inline asm
	cos.approx.f32  %f251, %f245;
	// end inline asm
	// begin inline asm
	fma.rn.f32 %f253, %f249, %f771, %f245;
	// end inline asm
	neg.f32 	%f258, %f251;
	// begin inline asm
	fma.rn.f32 %f257, %f258, %f775, %f253;
	// end inline asm
	// begin inline asm
	sin.approx.f32  %f261, %f257;
	// end inline asm
	// begin inline asm
	cos.approx.f32  %f263, %f257;
	// end inline asm
	// begin inline asm
	fma.rn.f32 %f265, %f261, %f771, %f257;
	// end inline asm
	neg.f32 	%f270, %f263;
	// begin inline asm
	fma.rn.f32 %f269, %f270, %f775, %f265;
	// end inline asm
	// begin inline asm
	sin.approx.f32  %f273, %f269;
	// end inline asm
	// begin inline asm
	cos.approx.f32  %f275, %f269;
	// end inline asm
	// begin inline asm
	fma.rn.f32 %f277, %f273, %f771, %f269;
	// end inline asm
	neg.f32 	%f282, %f275;
	// begin inline asm
	fma.rn.f32 %f281, %f282, %f775, %f277;
	// end inline asm
	// begin inline asm
	sin.approx.f32  %f285, %f281;
	// end inline asm
	// begin inline asm
	cos.approx.f32  %f287, %f281;
	// end inline asm
	// begin inline asm
	fma.rn.f32 %f289, %f285, %f771, %f281;
	// end inline asm
	neg.f32 	%f294, %f287;
	// begin inline asm
	fma.rn.f32 %f293, %f294, %f775, %f289;
	// end inline asm
	// begin inline asm
	sin.approx.f32  %f297, %f293;
	// end inline asm
	// begin inline asm
	cos.approx.f32  %f299, %f293;
	// end inline asm
	// begin inline asm
	fma.rn.f32 %f301, %f297, %f771, %f293;
	// end inline asm
	neg.f32 	%f306, %f299;
	// begin inline asm
	fma.rn.f32 %f305, %f306, %f775, %f301;
	// end inline asm
	// begin inline asm
	sin.approx.f32  %f309, %f305;
	// end inline asm
	// begin inline asm
	cos.approx.f32  %f311, %f305;
	// end inline asm
	// begin inline asm
	fma.rn.f32 %f313, %f309, %f771, %f305;
	// end inline asm
	neg.f32 	%f318, %f311;
	// begin inline asm
	fma.rn.f32 %f317, %f318, %f775, %f313;
	// end inline asm
	// begin inline asm
	sin.approx.f32  %f321, %f317;
	// end inline asm
	// begin inline asm
	cos.approx.f32  %f323, %f317;
	// end inline asm
	// begin inline asm
	fma.rn.f32 %f325, %f321, %f771, %f317;
	// end inline asm
	neg.f32 	%f330, %f323;
	// begin inline asm
	fma.rn.f32 %f329, %f330, %f775, %f325;
	// end inline asm
	// begin inline asm
	sin.approx.f32  %f333, %f329;
	// end inline asm
	// begin inline asm
	cos.approx.f32  %f335, %f329;
	// end inline asm
	// begin inline asm
	fma.rn.f32 %f337, %f333, %f771, %f329;
	// end inline asm
	neg.f32 	%f342, %f335;
	// begin inline asm
	fma.rn.f32 %f341, %f342, %f775, %f337;
	// end inline asm
	// begin inline asm
	sin.approx.f32  %f345, %f341;
	// end inline asm
	// begin inline asm
	cos.approx.f32  %f347, %f341;
	// end inline asm
	// begin inline asm
	fma.rn.f32 %f349, %f345, %f771, %f341;
	// end inline asm
	neg.f32 	%f354, %f347;
	// begin inline asm
	fma.rn.f32 %f353, %f354, %f775, %f349;
	// end inline asm
	// begin inline asm
	sin.approx.f32  %f357, %f353;
	// end inline asm
	// begin inline asm
	cos.approx.f32  %f359, %f353;
	// end inline asm
	// begin inline asm
	fma.rn.f32 %f361, %f357, %f771, %f353;
	// end inline asm
	neg.f32 	%f366, %f359;
	// begin inline asm
	fma.rn.f32 %f365, %f366, %f775, %f361;
	// end inline asm
	// begin inline asm
	sin.approx.f32  %f369, %f365;
	// end inline asm
	// begin inline asm
	cos.approx.f32  %f371, %f365;
	// end inline asm
	// begin inline asm
	fma.rn.f32 %f373, %f369, %f771, %f365;
	// end inline asm
	neg.f32 	%f378, %f371;
	// begin inline asm
	fma.rn.f32 %f377, %f378, %f775, %f373;
	// end inline asm
	// begin inline asm
	sin.approx.f32  %f381, %f377;
	// end inline asm
	// begin inline asm
	cos.approx.f32  %f383, %f377;
	// end inline asm
	// begin inline asm
	fma.rn.f32 %f385, %f381, %f771, %f377;
	// end inline asm
	neg.f32 	%f390, %f383;
	// begin inline asm
	fma.rn.f32 %f389, %f390, %f775, %f385;
	// end inline asm
	// begin inline asm
	sin.approx.f32  %f393, %f389;
	// end inline asm
	// begin inline asm
	cos.approx.f32  %f395, %f389;
	// end inline asm
	// begin inline asm
	fma.rn.f32 %f397, %f393, %f771, %f389;
	// end inline asm
	neg.f32 	%f402, %f395;
	// begin inline asm
	fma.rn.f32 %f401, %f402, %f775, %f397;
	// end inline asm
	// begin inline asm
	sin.approx.f32  %f405, %f401;
	// end inline asm
	// begin inline asm
	cos.approx.f32  %f407, %f401;
	// end inline asm
	// begin inline asm
	fma.rn.f32 %f409, %f405, %f771, %f401;
	// end inline asm
	neg.f32 	%f414, %f407;
	// begin inline asm
	fma.rn.f32 %f413, %f414, %f775, %f409;
	// end inline asm
	// begin inline asm
	sin.approx.f32  %f417, %f413;
	// end inline asm
	// begin inline asm
	cos.approx.f32  %f419, %f413;
	// end inline asm
	// begin inline asm
	fma.rn.f32 %f421, %f417, %f771, %f413;
	// end inline asm
	neg.f32 	%f426, %f419;
	// begin inline asm
	fma.rn.f32 %f425, %f426, %f775, %f421;
	// end inline asm
	// begin inline asm
	sin.approx.f32  %f429, %f425;
	// end inline asm
	// begin inline asm
	cos.approx.f32  %f431, %f425;
	// end inline asm
	// begin inline asm
	fma.rn.f32 %f433, %f429, %f771, %f425;
	// end inline asm
	neg.f32 	%f438, %f431;
	// begin inline asm
	fma.rn.f32 %f437, %f438, %f775, %f433;
	// end inline asm
	// begin inline asm
	sin.approx.f32  %f441, %f437;
	// end inline asm
	// begin inline asm
	cos.approx.f32  %f443, %f437;
	// end inline asm
	// begin inline asm
	fma.rn.f32 %f445, %f441, %f771, %f437;
	// end inline asm
	neg.f32 	%f450, %f443;
	// begin inline asm
	fma.rn.f32 %f449, %f450, %f775, %f445;
	// end inline asm
	// begin inline asm
	sin.approx.f32  %f453, %f449;
	// end inline asm
	// begin inline asm
	cos.approx.f32  %f455, %f449;
	// end inline asm
	// begin inline asm
	fma.rn.f32 %f457, %f453, %f771, %f449;
	// end inline asm
	neg.f32 	%f462, %f455;
	// begin inline asm
	fma.rn.f32 %f461, %f462, %f775, %f457;
	// end inline asm
	// begin inline asm
	sin.approx.f32  %f465, %f461;
	// end inline asm
	// begin inline asm
	cos.approx.f32  %f467, %f461;
	// end inline asm
	// begin inline asm
	fma.rn.f32 %f469, %f465, %f771, %f461;
	// end inline asm
	neg.f32 	%f474, %f467;
	// begin inline asm
	fma.rn.f32 %f473, %f474, %f775, %f469;
	// end inline asm
	// begin inline asm
	sin.approx.f32  %f477, %f473;
	// end inline asm
	// begin inline asm
	cos.approx.f32  %f479, %f473;
	// end inline asm
	// begin inline asm
	fma.rn.f32 %f481, %f477, %f771, %f473;
	// end inline asm
	neg.f32 	%f486, %f479;
	// begin inline asm
	fma.rn.f32 %f485, %f486, %f775, %f481;
	// end inline asm
	// begin inline asm
	sin.approx.f32  %f489, %f485;
	// end inline asm
	// begin inline asm
	cos.approx.f32  %f491, %f485;
	// end inline asm
	// begin inline asm
	fma.rn.f32 %f493, %f489, %f771, %f485;
	// end inline asm
	neg.f32 	%f498, %f491;
	// begin inline asm
	fma.rn.f32 %f497, %f498, %f775, %f493;
	// end inline asm
	// begin inline asm
	sin.approx.f32  %f501, %f497;
	// end inline asm
	// begin inline asm
	cos.approx.f32  %f503, %f497;
	// end inline asm
	// begin inline asm
	fma.rn.f32 %f505, %f501, %f771, %f497;
	// end inline asm
	neg.f32 	%f510, %f503;
	// begin inline asm
	fma.rn.f32 %f509, %f510, %f775, %f505;
	// end inline asm
	// begin inline asm
	sin.approx.f32  %f513, %f509;
	// end inline asm
	// begin inline asm
	cos.approx.f32  %f515, %f509;
	// end inline asm
	// begin inline asm
	fma.rn.f32 %f517, %f513, %f771, %f509;
	// end inline asm
	neg.f32 	%f522, %f515;
	// begin inline asm
	fma.rn.f32 %f521, %f522, %f775, %f517;
	// end inline asm
	// begin inline asm
	sin.approx.f32  %f525, %f521;
	// end inline asm
	// begin inline asm
	cos.approx.f32  %f527, %f521;
	// end inline asm
	// begin inline asm
	fma.rn.f32 %f529, %f525, %f771, %f521;
	// end inline asm
	neg.f32 	%f534, %f527;
	// begin inline asm
	fma.rn.f32 %f533, %f534, %f775, %f529;
	// end inline asm
	// begin inline asm
	sin.approx.f32  %f537, %f533;
	// end inline asm
	// begin inline asm
	cos.approx.f32  %f539, %f533;
	// end inline asm
	// begin inline asm
	fma.rn.f32 %f541, %f537, %f771, %f533;
	// end inline asm
	neg.f32 	%f546, %f539;
	// begin inline asm
	fma.rn.f32 %f545, %f546, %f775, %f541;
	// end inline asm
	// begin inline asm
	sin.approx.f32  %f549, %f545;
	// end inline asm
	// begin inline asm
	cos.approx.f32  %f551, %f545;
	// end inline asm
	// begin inline asm
	fma.rn.f32 %f553, %f549, %f771, %f545;
	// end inline asm
	neg.f32 	%f558, %f551;
	// begin inline asm
	fma.rn.f32 %f557, %f558, %f775, %f553;
	// end inline asm
	// begin inline asm
	sin.approx.f32  %f561, %f557;
	// end inline asm
	// begin inline asm
	cos.approx.f32  %f563, %f557;
	// end inline asm
	// begin inline asm
	fma.rn.f32 %f565, %f561, %f771, %f557;
	// end inline asm
	neg.f32 	%f570, %f563;
	// begin inline asm
	fma.rn.f32 %f569, %f570, %f775, %f565;
	// end inline asm
	// begin inline asm
	sin.approx.f32  %f573, %f569;
	// end inline asm
	// begin inline asm
	cos.approx.f32  %f575, %f569;
	// end inline asm
	// begin inline asm
	fma.rn.f32 %f577, %f573, %f771, %f569;
	// end inline asm
	neg.f32 	%f582, %f575;
	// begin inline asm
	fma.rn.f32 %f581, %f582, %f775, %f577;
	// end inline asm
	// begin inline asm
	sin.approx.f32  %f585, %f581;
	// end inline asm
	// begin inline asm
	cos.approx.f32  %f587, %f581;
	// end inline asm
	// begin inline asm
	fma.rn.f32 %f589, %f585, %f771, %f581;
	// end inline asm
	neg.f32 	%f594, %f587;
	// begin inline asm
	fma.rn.f32 %f593, %f594, %f775, %f589;
	// end inline asm
	// begin inline asm
	sin.approx.f32  %f597, %f593;
	// end inline asm
	// begin inline asm
	cos.approx.f32  %f599, %f593;
	// end inline asm
	// begin inline asm
	fma.rn.f32 %f601, %f597, %f771, %f593;
	// end inline asm
	neg.f32 	%f606, %f599;
	// begin inline asm
	fma.rn.f32 %f605, %f606, %f775, %f601;
	// end inline asm
	// begin inline asm
	sin.approx.f32  %f609, %f605;
	// end inline asm
	// begin inline asm
	cos.approx.f32  %f611, %f605;
	// end inline asm
	// begin inline asm
	fma.rn.f32 %f613, %f609, %f771, %f605;
	// end inline asm
	neg.f32 	%f618, %f611;
	// begin inline asm
	fma.rn.f32 %f617, %f618, %f775, %f613;
	// end inline asm
	// begin inline asm
	sin.approx.f32  %f621, %f617;
	// end inline asm
	// begin inline asm
	cos.approx.f32  %f623, %f617;
	// end inline asm
	// begin inline asm
	fma.rn.f32 %f625, %f621, %f771, %f617;
	// end inline asm
	neg.f32 	%f630, %f623;
	// begin inline asm
	fma.rn.f32 %f629, %f630, %f775, %f625;
	// end inline asm
	// begin inline asm
	sin.approx.f32  %f633, %f629;
	// end inline asm
	// begin inline asm
	cos.approx.f32  %f635, %f629;
	// end inline asm
	// begin inline asm
	fma.rn.f32 %f637, %f633, %f771, %f629;
	// end inline asm
	neg.f32 	%f642, %f635;
	// begin inline asm
	fma.rn.f32 %f641, %f642, %f775, %f637;
	// end inline asm
	// begin inline asm
	sin.approx.f32  %f645, %f641;
	// end inline asm
	// begin inline asm
	cos.approx.f32  %f647, %f641;
	// end inline asm
	// begin inline asm
	fma.rn.f32 %f649, %f645, %f771, %f641;
	// end inline asm
	neg.f32 	%f654, %f647;
	// begin inline asm
	fma.rn.f32 %f653, %f654, %f775, %f649;
	// end inline asm
	// begin inline asm
	sin.approx.f32  %f657, %f653;
	// end inline asm
	// begin inline asm
	cos.approx.f32  %f659, %f653;
	// end inline asm
	// begin inline asm
	fma.rn.f32 %f661, %f657, %f771, %f653;
	// end inline asm
	neg.f32 	%f666, %f659;
	// begin inline asm
	fma.rn.f32 %f665, %f666, %f775, %f661;
	// end inline asm
	// begin inline asm
	sin.approx.f32  %f669, %f665;
	// end inline asm
	// begin inline asm
	cos.approx.f32  %f671, %f665;
	// end inline asm
	// begin inline asm
	fma.rn.f32 %f673, %f669, %f771, %f665;
	// end inline asm
	neg.f32 	%f678, %f671;
	// begin inline asm
	fma.rn.f32 %f677, %f678, %f775, %f673;
	// end inline asm
	// begin inline asm
	sin.approx.f32  %f681, %f677;
	// end inline asm
	// begin inline asm
	cos.approx.f32  %f683, %f677;
	// end inline asm
	// begin inline asm
	fma.rn.f32 %f685, %f681, %f771, %f677;
	// end inline asm
	neg.f32 	%f690, %f683;
	// begin inline asm
	fma.rn.f32 %f689, %f690, %f775, %f685;
	// end inline asm
	// begin inline asm
	sin.approx.f32  %f693, %f689;
	// end inline asm
	// begin inline asm
	cos.approx.f32  %f695, %f689;
	// end inline asm
	// begin inline asm
	fma.rn.f32 %f697, %f693, %f771, %f689;
	// end inline asm
	neg.f32 	%f702, %f695;
	// begin inline asm
	fma.rn.f32 %f701, %f702, %f775, %f697;
	// end inline asm
	// begin inline asm
	sin.approx.f32  %f705, %f701;
	// end inline asm
	// begin inline asm
	cos.approx.f32  %f707, %f701;
	// end inline asm
	// begin inline asm
	fma.rn.f32 %f709, %f705, %f771, %f701;
	// end inline asm
	neg.f32 	%f714, %f707;
	// begin inline asm
	fma.rn.f32 %f713, %f714, %f775, %f709;
	// end inline asm
	// begin inline asm
	sin.approx.f32  %f717, %f713;
	// end inline asm
	// begin inline asm
	cos.approx.f32  %f719, %f713;
	// end inline asm
	// begin inline asm
	fma.rn.f32 %f721, %f717, %f771, %f713;
	// end inline asm
	neg.f32 	%f726, %f719;
	// begin inline asm
	fma.rn.f32 %f725, %f726, %f775, %f721;
	// end inline asm
	// begin inline asm
	sin.approx.f32  %f729, %f725;
	// end inline asm
	// begin inline asm
	cos.approx.f32  %f731, %f725;
	// end inline asm
	// begin inline asm
	fma.rn.f32 %f733, %f729, %f771, %f725;
	// end inline asm
	neg.f32 	%f738, %f731;
	// begin inline asm
	fma.rn.f32 %f737, %f738, %f775, %f733;
	// end inline asm
	// begin inline asm
	sin.approx.f32  %f741, %f737;
	// end inline asm
	// begin inline asm
	cos.approx.f32  %f743, %f737;
	// end inline asm
	// begin inline asm
	fma.rn.f32 %f745, %f741, %f771, %f737;
	// end inline asm
	neg.f32 	%f750, %f743;
	// begin inline asm
	fma.rn.f32 %f749, %f750, %f775, %f745;
	// end inline asm
	// begin inline asm
	sin.approx.f32  %f753, %f749;
	// end inline asm
	// begin inline asm
	cos.approx.f32  %f755, %f749;
	// end inline asm
	// begin inline asm
	fma.rn.f32 %f757, %f753, %f771, %f749;
	// end inline asm
	neg.f32 	%f762, %f755;
	// begin inline asm
	fma.rn.f32 %f761, %f762, %f775, %f757;
	// end inline asm
	// begin inline asm
	sin.approx.f32  %f765, %f761;
	// end inline asm
	// begin inline asm
	cos.approx.f32  %f767, %f761;
	// end inline asm
	// begin inline asm
	fma.rn.f32 %f769, %f765, %f771, %f761;
	// end inline asm
	neg.f32 	%f774, %f767;
	// begin inline asm
	fma.rn.f32 %f790, %f774, %f775, %f769;
	// end inline asm
	// begin inline asm
	sin.approx.f32  %f792, %f790;
	// end inline asm
	// begin inline asm
	cos.approx.f32  %f791, %f790;
	// end inline asm
	add.s32 	%r13, %r13, 64;
	setp.ne.s32 	%p1, %r13, 4096;
	@%p1 bra 	$L__BB4_2;
	add.s32 	%r12, %r12, 1;
	setp.ne.s32 	%p2, %r12, 512;
	@%p2 bra 	$L__BB4_1;
	add.s32 	%r8, %r1, 1;
	cvt.rn.f32.u32 	%f781, %r8;
	cvta.to.global.u64 	%rd2, %rd1;
	add.f32 	%f782, %f790, %f781;
	add.f32 	%f783, %f792, %f782;
	add.f32 	%f784, %f791, %f783;
	add.f32 	%f785, %f784, 0f40400000;
	add.f32 	%f786, %f785, 0f40800000;
	mov.u32 	%r9, %ctaid.x;
	mov.u32 	%r10, %ntid.x;
	mad.lo.s32 	%r11, %r9, %r10, %r1;
	mul.wide.u32 	%rd3, %r11, 4;
	add.s64 	%rd4, %rd2, %rd3;
	st.global.f32 	[%rd4], %f786;
	ret;

}
	// .globl	_Z19fp32_sincos_sfu_4_1Pf
.visible .entry _Z19fp32_sincos_sfu_4_1Pf(
	.param .u64 .ptr .align 1 _Z19fp32_sincos_sfu_4_1Pf_param_0
)
{
	.reg .pred 	%p<3>;
	.reg .b32 	%r<14>;
	.reg .b32 	%f<1310>;
	.reg .b64 	%rd<5>;

	ld.param.u64 	%rd1, [_Z19fp32_sincos_sfu_4_1Pf_param_0];
	mov.u32 	%r1, %tid.x;
	cvt.rn.f32.u32 	%f1307, %r1;
	add.s32 	%r7, %r1, 1;
	cvt.rn.f32.u32 	%f1306, %r7;
	mov.f32 	%f1309, 0f40000000;
	mov.f32 	%f1308, 0f3F800000;
	mov.b32 	%r12, 0;
$L__BB5_1:
	mov.b32 	%r13, 0;
$L__BB5_2:
	mov.f32 	%f1291, 0f40400000;
	// begin inline asm
	fma.rn.f32 %f17, %f1308, %f1291, %f1307;
	// end inline asm
	neg.f32 	%f22, %f1309;
	mov.f32 	%f1287, 0f40800000;
	// begin inline asm
	fma.rn.f32 %f21, %f22, %f1287, %f17;
	// end inline asm
	// begin inline asm
	fma.rn.f32 %f25, %f1308, %f1287, %f1306;
	// end inline asm
	// begin inline asm
	fma.rn.f32 %f29, %f1309, %f1291, %f25;
	// end inline asm
	// begin inline asm
	sin.approx.f32  %f33, %f21;
	// end inline asm
	// begin inline asm
	cos.approx.f32  %f35, %f21;
	// end inline asm
	// begin inline asm
	fma.rn.f32 %f37, %f33, %f1291, %f21;
	// end inline asm
	neg.f32 	%f42, %f35;
	// begin inline asm
	fma.rn.f32 %f41, %f42, %f1287, %f37;
	// end inline asm
	// begin inline asm
	fma.rn.f32 %f45, %f33, %f1287, %f29;
	// end inline asm
	// begin inline asm
	fma.rn.f32 %f49, %f35, %f1291, %f45;
	// end inline asm
	// begin inline asm
	sin.approx.f32  %f53, %f41;
	// end inline asm
	// begin inline asm
	cos.approx.f32  %f55, %f41;
	// end inline asm
	// begin inline asm
	fma.rn.f32 %f57, %f53, %f1291, %f41;
	// end inline asm
	neg.f32 	%f62, %f55;
	// begin inline asm
	fma.rn.f32 %f61, %f62, %f1287, %f57;
	// end inline asm
	// begin inline asm
	fma.rn.f32 %f65, %f53, %f1287, %f49;
	// end inline asm
	// begin inline asm
	fma.rn.f32 %f69, %f55, %f1291, %f65;
	// end inline asm
	// begin inline asm
	sin.approx.f32  %f73, %f61;
	// end inline asm
	// begin inline asm
	cos.approx.f32  %f75, %f61;
	// end inline asm
	// begin inline asm
	fma.rn.f32 %f77, %f73, %f1291, %f61;
	// end inline asm
	neg.f32 	%f82, %f75;
	// begin inline asm
	fma.rn.f32 %f81, %f82, %f1287, %f77;
	// end inline asm
	// begin inline asm
	fma.rn.f32 %f85, %f73, %f1287, %f69;
	// end inline asm
	// begin inline asm
	fma.rn.f32 %f89, %f75, %f1291, %f85;
	// end inline asm
	// begin inline asm
	sin.approx.f32  %f93, %f81;
	// end inline asm
	// begin inline asm
	cos.approx.f32  %f95, %f81;
	// end inline asm
	// begin inline asm
	fma.rn.f32 %f97, %f93, %f1291, %f81;
	// end inline asm
	neg.f32 	%f102, %f95;
	// begin inline asm
	fma.rn.f32 %f101, %f102, %f1287, %f97;
	// end inline asm
	// begin inline asm
	fma.rn.f32 %f105, %f93, %f1287, %f89;
	// end inline asm
	// begin inline asm
	fma.rn.f32 %f109, %f95, %f1291, %f105;
	// end inline asm
	// begin inline asm
	sin.approx.f32  %f113, %f101;
	// end inline asm
	// begin inline asm
	cos.approx.f32  %f115, %f101;
	// end inline asm
	// begin inline asm
	fma.rn.f32 %f117, %f113, %f1291, %f101;
	// end inline asm
	neg.f32 	%f122, %f115;
	// begin inline asm
	fma.rn.f32 %f121, %f122, %f1287, %f117;
	// end inline asm
	// begin inline asm
	fma.rn.f32 %f125, %f113, %f1287, %f109;
	// end inline asm
	// begin inline asm
	fma.rn.f32 %f129, %f115, %f1291, %f125;
	// end inline asm
	// begin inline asm
	sin.approx.f32  %f133, %f121;
	// end inline asm
	// begin inline asm
	cos.approx.f32  %f135, %f121;
	// end inline asm
	// begin inline asm
	fma.rn.f32 %f137, %f133, %f1291, %f121;
	// end inline asm
	neg.f32 	%f142, %f135;
	// begin inline asm
	fma.rn.f32 %f141, %f142, %f1287, %f137;
	// end inline asm
	// begin inline asm
	fma.rn.f32 %f145, %f133, %f1287, %f129;
	// end inline asm
	// begin inline asm
	fma.rn.f32 %f149, %f135, %f1291, %f145;
	// end inline asm
	// begin inline asm
	sin.approx.f32  %f153, %f141;
	// end inline asm
	// begin inline asm
	cos.approx.f32  %f155, %f141;
	// end inline asm
	// begin inline asm
	fma.rn.f32 %f157, %f153, %f1291, %f141;
	// end inline asm
	neg.f32 	%f162, %f155;
	// begin inline asm
	fma.rn.f32 %f161, %f162, %f1287, %f157;
	// end inline asm
	// begin inline asm
	fma.rn.f32 %f165, %f153, %f1287, %f149;
	// end inline asm
	// begin inline asm
	fma.rn.f32 %f169, %f155, %f1291, %f165;
	// end inline asm
	// begin inline asm
	sin.approx.f32  %f173, %f161;
	// end inline asm
	// begin inline asm
	cos.approx.f32  %f175, %f161;
	// end inline asm
	// begin inline asm
	fma.rn.f32 %f177, %f173, %f1291, %f161;
	// end inline asm
	neg.f32 	%f182, %f175;
	// begin inline asm
	fma.rn.f32 %f181, %f182, %f1287, %f177;
	// end inline asm
	// begin inline asm
	fma.rn.f32 %f185, %f173, %f1287, %f169;
	// end inline asm
	// begin inline asm
	fma.rn.f32 %f189, %f175, %f1291, %f185;
	// end inline asm
	// begin inline asm
	sin.approx.f32  %f193, %f181;
	// end inline asm
	// begin inline asm
	cos.approx.f32  %f195, %f181;
	// end inline asm
	// begin inline asm
	fma.rn.f32 %f197, %f193, %f1291, %f181;
	// end inline asm
	neg.f32 	%f202, %f195;
	// begin inline asm
	fma.rn.f32 %f201, %f202, %f1287, %f197;
	// end inline asm
	// begin inline asm
	fma.rn.f32 %f205, %f193, %f1287, %f189;
	// end inline asm
	// begin inline asm
	fma.rn.f32 %f209, %f195, %f1291, %f205;
	// end inline asm
	// begin inline asm
	sin.approx.f32  %f213, %f201;
	// end inline asm
	// begin inline asm
	cos.approx.f32  %f215, %f201;
	// end inline asm
	// begin inline asm
	fma.rn.f32 %f217, %f213, %f1291, %f201;
	// end inline asm
	neg.f32 	%f222, %f215;
	// begin inline asm
	fma.rn.f32 %f221, %f222, %f1287, %f217;
	// end inline asm
	// begin inline asm
	fma.rn.f32 %f225, %f213, %f1287, %f209;
	// end inline asm
	// begin inline asm
	fma.rn.f32 %f229, %f215, %f1291, %f225;
	// end inline asm
	// begin inline asm
	sin.approx.f32  %f233, %f221;
	// end inline asm
	// begin inline asm
	cos.approx.f32  %f235, %f221;
	// end inline asm
	// begin inline asm
	fma.rn.f32 %f237, %f233, %f1291, %f221;
	// end inline asm
	neg.f32 	%f242, %f235;
	// begin inline asm
	fma.rn.f32 %f241, %f242, %f1287, %f237;
	// end inline asm
	// begin inline asm
	fma.rn.f32 %f245, %f233, %f1287, %f229;
	// end inline asm
	// begin inline asm
	fma.rn.f32 %f249, %f235, %f1291, %f245;
	// end inline asm
	// begin inline asm
	sin.approx.f32  %f253, %f241;
	// end inline asm
	// begin inline asm
	cos.approx.f32  %f255, %f241;
	// end inline asm
	// begin inline asm
	fma.rn.f32 %f257, %f253, %f1291, %f241;
	// end inline asm
	neg.f32 	%f262, %f255;
	// begin inline asm
	fma.rn.f32 %f261, %f262, %f1287, %f257;
	// end inline asm
	// begin inline asm
	fma.rn.f32 %f265, %f253, %f1287, %f249;
	// end inline asm
	// begin inline asm
	fma.rn.f32 %f269, %f255, %f1291, %f265;
	// end inline asm
	// begin inline asm
	sin.approx.f32  %f273, %f261;
	// end inline asm
	// begin inline asm
	cos.approx.f32  %f275, %f261;
	// end inline asm
	// begin inline asm
	fma.rn.f32 %f277, %f273, %f1291, %f261;
	// end inline asm
	neg.f32 	%f282, %f275;
	// begin inline asm
	fma.rn.f32 %f281, %f282, %f1287, %f277;
	// end inline asm
	// begin inline asm
	fma.rn.f32 %f285, %f273, %f1287, %f269;
	// end inline asm
	// begin inline asm
	fma.rn.f32 %f289, %f275, %f1291, %f285;
	// end inline asm
	// begin inline asm
	sin.approx.f32  %f293, %f281;
	// end inline asm
	// begin inline asm
	cos.approx.f32  %f295, %f281;
	// end inline asm
	// begin inline asm
	fma.rn.f32 %f297, %f293, %f1291, %f281;
	// end inline asm
	neg.f32 	%f302, %f295;
	// begin inline asm
	fma.rn.f32 %f301, %f302, %f1287, %f297;
	// end inline asm
	// begin inline asm
	fma.rn.f32 %f305, %f293, %f1287, %f289;
	// end inline asm
	// begin inline asm
	fma.rn.f32 %f309, %f295, %f1291, %f305;
	// end inline asm
	// begin inline asm
	sin.approx.f32  %f313, %f301;
	// end inline asm
	// begin inline asm
	cos.approx.f32  %f315, %f301;
	// end inline asm
	// begin inline asm
	fma.rn.f32 %f317, %f313, %f1291, %f301;
	// end inline asm
	neg.f32 	%f322, %f315;
	// begin inline asm
	fma.rn.f32 %f321, %f322, %f1287, %f317;
	// end inline asm
	// begin inline asm
	fma.rn.f32 %f325, %f313, %f1287, %f309;
	// end inline asm
	// begin inline asm
	fma.rn.f32 %f329, %f315, %f1291, %f325;
	// end inline asm
	// begin inline asm
	sin.approx.f32  %f333, %f321;
	// end inline asm
	// begin inline asm
	cos.approx.f32  %f335, %f321;
	// end inline asm
	// begin inline asm
	fma.rn.f32 %f337, %f333, %f1291, %f321;
	// end inline asm
	neg.f32 	%f342, %f335;
	// begin inline asm
	fma.rn.f32 %f341, %f342, %f1287, %f337;
	// end inline asm
	// begin inline asm
	fma.rn.f32 %f345, %f333, %f1287, %f329;
	// end inline asm
	// begin inline asm
	fma.rn.f32 %f349, %f335, %f1291, %f345;
	// end inline asm
	// begin inline asm
	sin.approx.f32  %f353, %f341;
	// end inline asm
	// begin inline asm
	cos.approx.f32  %f355, %f341;
	// end inline asm
	// begin inline asm
	fma.rn.f32 %f357, %f353, %f1291, %f341;
	// end inline asm
	neg.f32 	%f362, %f355;
	// begin inline asm
	fma.rn.f32 %f361, %f362, %f1287, %f357;
	// end inline asm
	// begin inline asm
	fma.rn.f32 %f365, %f353, %f1287, %f349;
	// end inline asm
	// begin inline asm
	fma.rn.f32 %f369, %f355, %f1291, %f365;
	// end inline asm
	// begin inline asm
	sin.approx.f32  %f373, %f361;
	// end inline asm
	// begin inline asm
	cos.approx.f32  %f375, %f361;
	// end inline asm
	// begin inline asm
	fma.rn.f32 %f377, %f373, %f1291, %f361;
	// end inline asm
	neg.f32 	%f382, %f375;
	// begin inline asm
	fma.rn.f32 %f381, %f382, %f1287, %f377;
	// end inline asm
	// begin inline asm
	fma.rn.f32 %f385, %f373, %f1287, %f369;
	// end inline asm
	// begin inline asm
	fma.rn.f32 %f389, %f375, %f1291, %f385;
	// end inline asm
	// begin inline asm
	sin.approx.f32  %f393, %f381;
	// end inline asm
	// begin inline asm
	cos.approx.f32  %f395, %f381;
	// end inline asm
	// begin inline asm
	fma.rn.f32 %f397, %f393, %f1291, %f381;
	// end inline asm
	neg.f32 	%f402, %f395;
	// begin inline asm
	fma.rn.f32 %f401, %f402, %f1287, %f397;
	// end inline asm
	// begin inline asm
	fma.rn.f32 %f405, %f393, %f1287, %f389;
	// end inline asm
	// begin inline asm
	fma.rn.f32 %f409, %f395, %f1291, %f405;
	// end inline asm
	// begin inline asm
	sin.approx.f32  %f413, %f401;
	// end inline asm
	// begin inline asm
	cos.approx.f32  %f415, %f401;
	// end inline asm
	// begin inline asm
	fma.rn.f32 %f417, %f413, %f1291, %f401;
	// end inline asm
	neg.f32 	%f422, %f415;
	// begin inline asm
	fma.rn.f32 %f421, %f422, %f1287, %f417;
	// end inline asm
	// begin inline asm
	fma.rn.f32 %f425, %f413, %f1287, %f409;
	// end inline asm
	// begin inline asm
	fma.rn.f32 %f429, %f415, %f1291, %f425;
	// end inline asm
	// begin inline asm
	sin.approx.f32  %f433, %f421;
	// end inline asm
	// begin inline asm
	cos.approx.f32  %f435, %f421;
	// end inline asm
	// begin inline asm
	fma.rn.f32 %f437, %f433, %f1291, %f421;
	// end inline asm
	neg.f32 	%f442, %f435;
	// begin inline asm
	fma.rn.f32 %f441, %f442, %f1287, %f437;
	// end inline asm
	// begin inline asm
	fma.rn.f32 %f445, %f433, %f1287, %f429;
	// end inline asm
	// begin inline asm
	fma.rn.f32 %f449, %f435, %f1291, %f445;
	// end inline asm
	// begin inline asm
	sin.approx.f32  %f453, %f441;
	// end inline asm
	// begin inline asm
	cos.approx.f32  %f455, %f441;
	// end inline asm
	// begin inline asm
	fma.rn.f32 %f457, %f453, %f1291, %f441;
	// end inline asm
	neg.f32 	%f462, %f455;
	// begin inline asm
	fma.rn.f32 %f461, %f462, %f1287, %f457;
	// end inline asm
	// begin inline asm
	fma.rn.f32 %f465, %f453, %f1287, %f449;
	// end inline asm
	// begin inline asm
	fma.rn.f32 %f469, %f455, %f1291, %f465;
	// end inline asm
	// begin inline asm
	sin.approx.f32  %f473, %f461;
	// end inline asm
	// begin inline asm
	cos.approx.f32  %f475, %f461;
	// end inline asm
	// begin inline asm
	fma.rn.f32 %f477, %f473, %f1291, %f461;
	// end inline asm
	neg.f32 	%f482, %f475;
	// begin inline asm
	fma.rn.f32 %f481, %f482, %f1287, %f477;
	// end inline asm
	// begin inline asm
	fma.rn.f32 %f485, %f473, %f1287, %f469;
	// end inline asm
	// begin inline asm
	fma.rn.f32 %f489, %f475, %f1291, %f485;
	// end inline asm
	// begin inline asm
	sin.approx.f32  %f493, %f481;
	// end inline asm
	// begin inline asm
	cos.approx.f32  %f495, %f481;
	// end inline asm
	// begin inline asm
	fma.rn.f32 %f497, %f493, %f1291, %f481;
	// end inline asm
	neg.f32 	%f502, %f495;
	// begin inline asm
	fma.rn.f32 %f501, %f502, %f1287, %f497;
	// end inline asm
	// begin inline asm
	fma.rn.f32 %f505, %f493, %f1287, %f489;
	// end inline asm
	// begin inline asm
	fma.rn.f32 %f509, %f495, %f1291, %f505;
	// end inline asm
	// begin inline asm
	sin.approx.f32  %f513, %f501;
	// end inline asm
	// begin inline asm
	cos.approx.f32  %f515, %f501;
	// end inline asm
	// begin inline asm
	fma.rn.f32 %f517, %f513, %f1291, %f501;
	// end inline asm
	neg.f32 	%f522, %f515;
	// begin inline asm
	fma.rn.f32 %f521, %f522, %f1287, %f517;
	// end inline asm
	// begin inline asm
	fma.rn.f32 %f525, %f513, %f1287, %f509;
	// end inline asm
	// begin inline asm
	fma.rn.f32 %f529, %f515, %f1291, %f525;
	// end inline asm
	// begin inline asm
	sin.approx.f32  %f533, %f521;
	// end inline asm
	// begin inline asm
	cos.approx.f32  %f535, %f521;
	// end inline asm
	// begin inline asm
	fma.rn.f32 %f537, %f533, %f1291, %f521;
	// end inline asm
	neg.f32 	%f542, %f535;
	// begin inline asm
	fma.rn.f32 %f541, %f542, %f1287, %f537;
	// end inline asm
	// begin inline asm
	fma.rn.f32 %f545, %f533, %f1287, %f529;
	// end inline asm
	// begin inline asm
	fma.rn.f32 %f549, %f535, %f1291, %f545;
	// end inline asm
	// begin inline asm
	sin.approx.f32  %f553, %f541;
	// end inline asm
	// begin inline asm
	cos.approx.f32  %f555, %f541;
	// end inline asm
	// begin inline asm
	fma.rn.f32 %f557, %f553, %f1291, %f541;
	// end inline asm
	neg.f32 	%f562, %f555;
	// begin inline asm
	fma.rn.f32 %f561, %f562, %f1287, %f557;
	// end inline asm
	// begin inline asm
	fma.rn.f32 %f565, %f553, %f1287, %f549;
	// end inline asm
	// begin inline asm
	fma.rn.f32 %f569, %f555, %f1291, %f565;
	// end inline asm
	// begin inline asm
	sin.approx.f32  %f573, %f561;
	// end inline asm
	// begin inline asm
	cos.approx.f32  %f575, %f561;
	// end inline asm
	// begin inline asm
	fma.rn.f32 %f577, %f573, %f1291, %f561;
	// end inline asm
	neg.f32 	%f582, %f575;
	// begin inline asm
	fma.rn.f32 %f581, %f582, %f1287, %f577;
	// end inline asm
	// begin inline asm
	fma.rn.f32 %f585, %f573, %f1287, %f569;
	// end inline asm
	// begin inline asm
	fma.rn.f32 %f589, %f575, %f1291, %f585;
	// end inline asm
	// begin inline asm
	sin.approx.f32  %f593, %f581;
	// end inline asm
	// begin inline asm
	cos.approx.f32  %f595, %f581;
	// end inline asm
	// begin inline asm
	fma.rn.f32 %f597, %f593, %f1291, %f581;
	// end inline asm
	neg.f32 	%f602, %f595;
	// begin inline asm
	fma.rn.f32 %f601, %f602, %f1287, %f597;
	// end inline asm
	// begin inline asm
	fma.rn.f32 %f605, %f593, %f1287, %f589;
	// end inline asm
	// begin inline asm
	fma.rn.f32 %f609, %f595, %f1291, %f605;
	// end inline asm
	// begin inline asm
	sin.approx.f32  %f613, %f601;
	// end inline asm
	// begin inline asm
	cos.approx.f32  %f615, %f601;
	// end inline asm
	// begin inline asm
	fma.rn.f32 %f617, %f613, %f1291, %f601;
	// end inline asm
	neg.f32 	%f622, %f615;
	// begin inline asm
	fma.rn.f32 %f621, %f622, %f1287, %f617;
	// end inline asm
	// begin inline asm
	fma.rn.f32 %f625, %f613, %f1287, %f609;
	// end inline asm
	// begin inline asm
	fma.rn.f32 %f629, %f615, %f1291, %f625;
	// end inline asm
	// begin inline asm
	sin.approx.f32  %f633, %f621;
	// end inline asm
	// begin inline asm
	cos.approx.f32  %f635, %f621;
	// end inline asm
	// begin inline asm
	fma.rn.f32 %f637, %f633, %f1291, %f621;
	// end inline asm
	neg.f32 	%f642, %f635;
	// begin inline asm
	fma.rn.f32 %f641, %f642, %f1287, %f637;
	// end inline asm
	// begin inline asm
	fma.rn.f32 %f645, %f633, %f1287, %f629;
	// end inline asm
	// begin inline asm
	fma.rn.f32 %f649, %f635, %f1291, %f645;
	// end inline asm
	// begin inline asm
	sin.approx.f32  %f653, %f641;
	// end inline asm
	// begin inline asm
	cos.approx.f32  %f655, %f641;
	// end inline asm
	// begin inline asm
	fma.rn.f32 %f657, %f653, %f1291, %f641;
	// end inline asm
	neg.f32 	%f662, %f655;
	// begin inline asm
	fma.rn.f32 %f661, %f662, %f1287, %f657;
	// end inline asm
	// begin inline asm
	fma.rn.f32 %f665, %f653, %f1287, %f649;
	// end inline asm
	// begin inline asm
	fma.rn.f32 %f669, %f655, %f1291, %f665;
	// end inline asm
	// begin inline asm
	sin.approx.f32  %f673, %f661;
	// end inline asm
	// begin inline asm
	cos.approx.f32  %f675, %f661;
	// end inline asm
	// begin inline asm
	fma.rn.f32 %f677, %f673, %f1291, %f661;
	// end inline asm
	neg.f32 	%f682, %f675;
	// begin inline asm
	fma.rn.f32 %f681, %f682, %f1287, %f677;
	// end inline asm
	// begin inline asm
	fma.rn.f32 %f685, %f673, %f1287, %f669;
	// end inline asm
	// begin inline asm
	fma.rn.f32 %f689, %f675, %f1291, %f685;
	// end inline asm
	// begin inline asm
	sin.approx.f32  %f693, %f681;
	// end inline asm
	// begin inline asm
	cos.approx.f32  %f695, %f681;
	// end inline asm
	// begin inline asm
	fma.rn.f32 %f697, %f693, %f1291, %f681;
	// end inline asm
	neg.f32 	%f702, %f695;
	// begin inline asm
	fma.rn.f32 %f701, %f702, %f1287, %f697;
	// end inline asm
	// begin inline asm
	fma.rn.f32 %f705, %f693, %f1287, %f689;
	// end inline asm
	// begin inline asm
	fma.rn.f32 %f709, %f695, %f1291, %f705;
	// end inline asm
	// begin inline asm
	sin.approx.f32  %f713, %f701;
	// end inline asm
	// begin inline asm
	cos.approx.f32  %f715, %f701;
	// end inline asm
	// begin inline asm
	fma.rn.f32 %f717, %f713, %f1291, %f701;
	// end inline asm
	neg.f32 	%f722, %f715;
	// begin inline asm
	fma.rn.f32 %f721, %f722, %f1287, %f717;
	// end inline asm
	// begin inline asm
	fma.rn.f32 %f725, %f713, %f1287, %f709;
	// end inline asm
	// begin inline asm
	fma.rn.f32 %f729, %f715, %f1291, %f725;
	// end inline asm
	// begin inline asm
	sin.approx.f32  %f733, %f721;
	// end inline asm
	// begin inline asm
	cos.approx.f32  %f735, %f721;
	// end inline asm
	// begin inline asm
	fma.rn.f32 %f737, %f733, %f1291, %f721;
	// end inline asm
	neg.f32 	%f742, %f735;
	// begin inline asm
	fma.rn.f32 %f741, %f742, %f1287, %f737;
	// end inline asm
	// begin inline asm
	fma.rn.f32 %f745, %f733, %f1287, %f729;
	// end inline asm
	// begin inline asm
	fma.rn.f32 %f749, %f735, %f1291, %f745;
	// end inline asm
	// begin inline asm
	sin.approx.f32  %f753, %f741;
	// end inline asm
	// begin inline asm
	cos.approx.f32  %f755, %f741;
	// end inline asm
	// begin inline asm
	fma.rn.f32 %f757, %f753, %f1291, %f741;
	// end inline asm
	neg.f32 	%f762, %f755;
	// begin inline asm
	fma.rn.f32 %f761, %f762, %f1287, %f757;
	// end inline asm
	// begin inline asm
	fma.rn.f32 %f765, %f753, %f1287, %f749;
	// end inline asm
	// begin inline asm
	fma.rn.f32 %f769, %f755, %f1291, %f765;
	// end inline asm
	// begin inline asm
	sin.approx.f32  %f773, %f761;
	// end inline asm
	// begin inline asm
	cos.approx.f32  %f775, %f761;
	// end inline asm
	// begin inline asm
	fma.rn.f32 %f777, %f773, %f1291, %f761;
	// end inline asm
	neg.f32 	%f782, %f775;
	// begin inline asm
	fma.rn.f32 %f781, %f782, %f1287, %f777;
	// end inline asm
	// begin inline asm
	fma.rn.f32 %f785, %f773, %f1287, %f769;
	// end inline asm
	// begin inline asm
	fma.rn.f32 %f789, %f775, %f1291, %f785;
	// end inline asm
	// begin inline asm
	sin.approx.f32  %f793, %f781;
	// end inline asm
	// begin inline asm
	cos.approx.f32  %f795, %f781;
	// end inline asm
	// begin inline asm
	fma.rn.f32 %f797, %f793, %f1291, %f781;
	// end inline asm
	neg.f32 	%f802, %f795;
	// begin inline asm
	fma.rn.f32 %f801, %f802, %f1287, %f797;
	// end inline asm
	// begin inline asm
	fma.rn.f32 %f805, %f793, %f1287, %f789;
	// end inline asm
	// begin inline asm
	fma.rn.f32 %f809, %f795, %f1291, %f805;
	// end inline asm
	// begin inline asm
	sin.approx.f32  %f813, %f801;
	// end inline asm
	// begin inline asm
	cos.approx.f32  %f815, %f801;
	// end inline asm
	// begin inline asm
	fma.rn.f32 %f817, %f813, %f1291, %f801;
	// end inline asm
	neg.f32 	%f822, %f815;
	// begin inline asm
	fma.rn.f32 %f821, %f822, %f1287, %f817;
	// end inline asm
	// begin inline asm
	fma.rn.f32 %f825, %f813, %f1287, %f809;
	// end inline asm
	// begin inline asm
	fma.rn.f32 %f829, %f815, %f1291, %f825;
	// end inline asm
	// begin inline asm
	sin.approx.f32  %f833, %f821;
	// end inline asm
	// begin inline asm
	cos.approx.f32  %f835, %f821;
	// end inline asm
	// begin inline asm
	fma.rn.f32 %f837, %f833, %f1291, %f821;
	// end inline asm
	neg.f32 	%f842, %f835;
	// begin inline asm
	fma.rn.f32 %f841, %f842, %f1287, %f837;
	// end inline asm
	// begin inline asm
	fma.rn.f32 %f845, %f833, %f1287, %f829;
	// end inline asm
	// begin inline asm
	fma.rn.f32 %f849, %f835, %f1291, %f845;
	// end inline asm
	// begin inline asm
	sin.approx.f32  %f853, %f841;
	// end inline asm
	// begin inline asm
	cos.approx.f32  %f855, %f841;
	// end inline asm
	// begin inline asm
	fma.rn.f32 %f857, %f853, %f1291, %f841;
	// end inline asm
	neg.f32 	%f862, %f855;
	// begin inline asm
	fma.rn.f32 %f861, %f862, %f1287, %f857;
	// end inline asm
	// begin inline asm
	fma.rn.f32 %f865, %f853, %f1287, %f849;
	// end inline asm
	// begin inline asm
	fma.rn.f32 %f869, %f855, %f1291, %f865;
	// end inline asm
	// begin inline asm
	sin.approx.f32  %f873, %f861;
	// end inline asm
	// begin inline asm
	cos.approx.f32  %f875, %f861;
	// end inline asm
	// begin inline asm
	fma.rn.f32 %f877, %f873, %f1291, %f861;
	// end inline asm
	neg.f32 	%f882, %f875;
	// begin inline asm
	fma.rn.f32 %f881, %f882, %f1287, %f877;
	// end inline asm
	// begin inline asm
	fma.rn.f32 %f885, %f873, %f1287, %f869;
	// end inline asm
	// begin inline asm
	fma.rn.f32 %f889, %f875, %f1291, %f885;
	// end inline asm
	// begin inline asm
	sin.approx.f32  %f893, %f881;
	// end inline asm
	// begin inline asm
	cos.approx.f32  %f895, %f881;
	// end inline asm
	// begin inline asm
	fma.rn.f32 %f897, %f893, %f1291, %f881;
	// end inline asm
	neg.f32 	%f902, %f895;
	// begin inline asm
	fma.rn.f32 %f901, %f902, %f1287, %f897;
	// end inline asm
	// begin inline asm
	fma.rn.f32 %f905, %f893, %f1287, %f889;
	// end inline asm
	// begin inline asm
	fma.rn.f32 %f909, %f895, %f1291, %f905;
	// end inline asm
	// begin inline asm
	sin.approx.f32  %f913, %f901;
	// end inline asm
	// begin inline asm
	cos.approx.f32  %f915, %f901;
	// end inline asm
	// begin inline asm
	fma.rn.f32 %f917, %f913, %f1291, %f901;
	// end inline asm
	neg.f32 	%f922, %f915;
	// begin inline asm
	fma.rn.f32 %f921, %f922, %f1287, %f917;
	// end inline asm
	// begin inline asm
	fma.rn.f32 %f925, %f913, %f1287, %f909;
	// end inline asm
	// begin inline asm
	fma.rn.f32 %f929, %f915, %f1291, %f925;
	// end inline asm
	// begin inline asm
	sin.approx.f32  %f933, %f921;
	// end inline asm
	// begin inline asm
	cos.approx.f32  %f935, %f921;
	// end inline asm
	// begin inline asm
	fma.rn.f32 %f937, %f933, %f1291, %f921;
	// end inline asm
	neg.f32 	%f942, %f935;
	// begin inline asm
	fma.rn.f32 %f941, %f942, %f1287, %f937;
	// end inline asm
	// begin inline asm
	fma.rn.f32 %f945, %f933, %f1287, %f929;
	// end inline asm
	// begin inline asm
	fma.rn.f32 %f949, %f935, %f1291, %f945;
	// end inline asm
	// begin inline asm
	sin.approx.f32  %f953, %f941;
	// end inline asm
	// begin inline asm
	cos.approx.f32  %f955, %f941;
	// end inline asm
	// begin inline asm
	fma.rn.f32 %f957, %f953, %f1291, %f941;
	// end inline asm
	neg.f32 	%f962, %f955;
	// begin inline asm
	fma.rn.f32 %f961, %f962, %f1287, %f957;
	// end inline asm
	// begin inline asm
	fma.rn.f32 %f965, %f953, %f1287, %f949;
	// end inline asm
	// begin inline asm
	fma.rn.f32 %f969, %f955, %f1291, %f965;
	// end inline asm
	// begin inline asm
	sin.approx.f32  %f973, %f961;
	// end inline asm
	// begin inline asm
	cos.approx.f32  %f975, %f961;
	// end inline asm
	// begin inline asm
	fma.rn.f32 %f977, %f973, %f1291, %f961;
	// end inline asm
	neg.f32 	%f982, %f975;
	// begin inline asm
	fma.rn.f32 %f981, %f982, %f1287, %f977;
	// end inline asm
	// begin inline asm
	fma.rn.f32 %f985, %f973, %f1287, %f969;
	// end inline asm
	// begin inline asm
	fma.rn.f32 %f989, %f975, %f1291, %f985;
	// end inline asm
	// begin inline asm
	sin.approx.f32  %f993, %f981;
	// end inline asm
	// begin inline asm
	cos.approx.f32  %f995, %f981;
	// end inline asm
	// begin inline asm
	fma.rn.f32 %f997, %f993, %f1291, %f981;
	// end inline asm
	neg.f32 	%f1002, %f995;
	// begin inline asm
	fma.rn.f32 %f1001, %f1002, %f1287, %f997;
	// end inline asm
	// begin inline asm
	fma.rn.f32 %f1005, %f993, %f1287, %f989;
	// end inline asm
	// begin inline asm
	fma.rn.f32 %f1009, %f995, %f1291, %f1005;
	// end inline asm
	// begin inline asm
	sin.approx.f32  %f1013, %f1001;
	// end inline asm
	// begin inline asm
	cos.approx.f32  %f1015, %f1001;
	// end inline asm
	// begin inline asm
	fma.rn.f32 %f1017, %f1013, %f1291, %f1001;
	// end inline asm
	neg.f32 	%f1022, %f1015;
	// begin inline asm
	fma.rn.f32 %f1021, %f1022, %f1287, %f1017;
	// end inline asm
	// begin inline asm
	fma.rn.f32 %f1025, %f1013, %f1287, %f1009;
	// end inline asm
	// begin inline asm
	fma.rn.f32 %f1029, %f1015, %f1291, %f1025;
	// end inline asm
	// begin inline asm
	sin.approx.f32  %f1033, %f1021;
	// end inline asm
	// begin inline asm
	cos.approx.f32  %f1035, %f1021;
	// end inline asm
	// begin inline asm
	fma.rn.f32 %f1037, %f1033, %f1291, %f1021;
	// end inline asm
	neg.f32 	%f1042, %f1035;
	// begin inline asm
	fma.rn.f32 %f1041, %f1042, %f1287, %f1037;
	// end inline asm
	// begin inline asm
	fma.rn.f32 %f1045, %f1033, %f1287, %f1029;
	// end inline asm
	// begin inline asm
	fma.rn.f32 %f1049, %f1035, %f1291, %f1045;
	// end inline asm
	// begin inline asm
	sin.approx.f32  %f1053, %f1041;
	// end inline asm
	// begin inline asm
	cos.approx.f32  %f1055, %f1041;
	// end inline asm
	// begin inline asm
	fma.rn.f32 %f1057, %f1053, %f1291, %f1041;
	// end inline asm
	neg.f32 	%f1062, %f1055;
	// begin inline asm
	fma.rn.f32 %f1061, %f1062, %f1287, %f1057;
	// end inline asm
	// begin inline asm
	fma.rn.f32 %f1065, %f1053, %f1287, %f1049;
	// end inline asm
	// begin inline asm
	fma.rn.f32 %f1069, %f1055, %f1291, %f1065;
	// end inline asm
	// begin inline asm
	sin.approx.f32  %f1073, %f1061;
	// end inline asm
	// begin inline asm
	cos.approx.f32  %f1075, %f1061;
	// end inline asm
	// begin inline asm
	fma.rn.f32 %f1077, %f1073, %f1291, %f1061;
	// end inline asm
	neg.f32 	%f1082, %f1075;
	// begin inline asm
	fma.rn.f32 %f1081, %f1082, %f1287, %f1077;
	// end inline asm
	// begin inline asm
	fma.rn.f32 %f1085, %f1073, %f1287, %f1069;
	// end inline asm
	// begin inline asm
	fma.rn.f32 %f1089, %f1075, %f1291, %f1085;
	// end inline asm
	// begin inline asm
	sin.approx.f32  %f1093, %f1081;
	// end inline asm
	// begin inline asm
	cos.approx.f32  %f1095, %f1081;
	// end inline asm
	// begin inline asm
	fma.rn.f32 %f1097, %f1093, %f1291, %f1081;
	// end inline asm
	neg.f32 	%f1102, %f1095;
	// begin inline asm
	fma.rn.f32 %f1101, %f1102, %f1287, %f1097;
	// end inline asm
	// begin inline asm
	fma.rn.f32 %f1105, %f1093, %f1287, %f1089;
	// end inline asm
	// begin inline asm
	fma.rn.f32 %f1109, %f1095, %f1291, %f1105;
	// end inline asm
	// begin inline asm
	sin.approx.f32  %f1113, %f1101;
	// end inline asm
	// begin inline asm
	cos.approx.f32  %f1115, %f1101;
	// end inline asm
	// begin inline asm
	fma.rn.f32 %f1117, %f1113, %f1291, %f1101;
	// end inline asm
	neg.f32 	%f1122, %f1115;
	// begin inline asm
	fma.rn.f32 %f1121, %f1122, %f1287, %f1117;
	// end inline asm
	// begin inline asm
	fma.rn.f32 %f1125, %f1113, %f1287, %f1109;
	// end inline asm
	// begin inline asm
	fma.rn.f32 %f1129, %f1115, %f1291, %f1125;
	// end inline asm
	// begin inline asm
	sin.approx.f32  %f1133, %f1121;
	// end inline asm
	// begin inline asm
	cos.approx.f32  %f1135, %f1121;
	// end inline asm
	// begin inline asm
	fma.rn.f32 %f1137, %f1133, %f1291, %f1121;
	// end inline asm
	neg.f32 	%f1142, %f1135;
	// begin inline asm
	fma.rn.f32 %f1141, %f1142, %f1287, %f1137;
	// end inline asm
	// begin inline asm
	fma.rn.f32 %f1145, %f1133, %f1287, %f1129;
	// end inline asm
	// begin inline asm
	fma.rn.f32 %f1149, %f1135, %f1291, %f1145;
	// end inline asm
	// begin inline asm
	sin.approx.f32  %f1153, %f1141;
	// end inline asm
	// begin inline asm
	cos.approx.f32  %f1155, %f1141;
	// end inline asm
	// begin inline asm
	fma.rn.f32 %f1157, %f1153, %f1291, %f1141;
	// end inline asm
	neg.f32 	%f1162, %f1155;
	// begin inline asm
	fma.rn.f32 %f1161, %f1162, %f1287, %f1157;
	// end inline asm
	// begin inline asm
	fma.rn.f32 %f1165, %f1153, %f1287, %f1149;
	// end inline asm
	// begin inline asm
	fma.rn.f32 %f1169, %f1155, %f1291, %f1165;
	// end inline asm
	// begin inline asm
	sin.approx.f32  %f1173, %f1161;
	// end inline asm
	// begin inline asm
	cos.approx.f32  %f1175, %f1161;
	// end inline asm
	// begin inline asm
	fma.rn.f32 %f1177, %f1173, %f1291, %f1161;
	// end inline asm
	neg.f32 	%f1182, %f1175;
	// begin inline asm
	fma.rn.f32 %f1181, %f1182, %f1287, %f1177;
	// end inline asm
	// begin inline asm
	fma.rn.f32 %f1185, %f1173, %f1287, %f1169;
	// end inline asm
	// begin inline asm
	fma.rn.f32 %f1189, %f1175, %f1291, %f1185;
	// end inline asm
	// begin inline asm
	sin.approx.f32  %f1193, %f1181;
	// end inline asm
	// begin inline asm
	cos.approx.f32  %f1195, %f1181;
	// end inline asm
	// begin inline asm
	fma.rn.f32 %f1197, %f1193, %f1291, %f1181;
	// end inline asm
	neg.f32 	%f1202, %f1195;
	// begin inline asm
	fma.rn.f32 %f1201, %f1202, %f1287, %f1197;
	// end inline asm
	// begin inline asm
	fma.rn.f32 %f1205, %f1193, %f1287, %f1189;
	// end inline asm
	// begin inline asm
	fma.rn.f32 %f1209, %f1195, %f1291, %f1205;
	// end inline asm
	// begin inline asm
	sin.approx.f32  %f1213, %f1201;
	// end inline asm
	// begin inline asm
	cos.approx.f32  %f1215, %f1201;
	// end inline asm
	// begin inline asm
	fma.rn.f32 %f1217, %f1213, %f1291, %f1201;
	// end inline asm
	neg.f32 	%f1222, %f1215;
	// begin inline asm
	fma.rn.f32 %f1221, %f1222, %f1287, %f1217;
	// end inline asm
	// begin inline asm
	fma.rn.f32 %f1225, %f1213, %f1287, %f1209;
	// end inline asm
	// begin inline asm
	fma.rn.f32 %f1229, %f1215, %f1291, %f1225;
	// end inline asm
	// begin inline asm
	sin.approx.f32  %f1233, %f1221;
	// end inline asm
	// begin inline asm
	cos.approx.f32  %f1235, %f1221;
	// end inline asm
	// begin inline asm
	fma.rn.f32 %f1237, %f1233, %f1291, %f1221;
	// end inline asm
	neg.f32 	%f1242, %f1235;
	// begin inline asm
	fma.rn.f32 %f1241, %f1242, %f1287, %f1237;
	// end inline asm
	// begin inline asm
	fma.rn.f32 %f1245, %f1233, %f1287, %f1229;
	// end inline asm
	// begin inline asm
	fma.rn.f32 %f1249, %f1235, %f1291, %f1245;
	// end inline asm
	// begin inline asm
	sin.approx.f32  %f1253, %f1241;
	// end inline asm
	// begin inline asm
	cos.approx.f32  %f1255, %f1241;
	// end inline asm
	// begin inline asm
	fma.rn.f32 %f1257, %f1253, %f1291, %f1241;
	// end inline asm
	neg.f32 	%f1262, %f1255;
	// begin inline asm
	fma.rn.f32 %f1261, %f1262, %f1287, %f1257;
	// end inline asm
	// begin inline asm
	fma.rn.f32 %f1265, %f1253, %f1287, %f1249;
	// end inline asm
	// begin inline asm
	fma.rn.f32 %f1269, %f1255, %f1291, %f1265;
	// end inline asm
	// begin inline asm
	sin.approx.f32  %f1273, %f1261;
	// end inline asm
	// begin inline asm
	cos.approx.f32  %f1275, %f1261;
	// end inline asm
	// begin inline asm
	fma.rn.f32 %f1277, %f1273, %f1291, %f1261;
	// end inline asm
	neg.f32 	%f1282, %f1275;
	// begin inline asm
	fma.rn.f32 %f1307, %f1282, %f1287, %f1277;
	// end inline asm
	// begin inline asm
	fma.rn.f32 %f1285, %f1273, %f1287, %f1269;
	// end inline asm
	// begin inline asm
	fma.rn.f32 %f1306, %f1275, %f1291, %f1285;
	// end inline asm
	// begin inline asm
	sin.approx.f32  %f1308, %f1307;
	// end inline asm
	// begin inline asm
	cos.approx.f32  %f1309, %f1307;
	// end inline asm
	add.s32 	%r13, %r13, 64;
	setp.ne.s32 	%p1, %r13, 2048;
	@%p1 bra 	$L__BB5_2;
	add.s32 	%r12, %r12, 1;
	setp.ne.s32 	%p2, %r12, 512;
	@%p2 bra 	$L__BB5_1;
	cvta.to.global.u64 	%rd2, %rd1;
	add.f32 	%f1297, %f1307, %f1306;
	add.f32 	%f1298, %f1308, %f1297;
	add.f32 	%f1299, %f1309, %f1298;
	add.f32 	%f1300, %f1299, 0f40400000;
	add.f32 	%f1301, %f1300, 0f40800000;
	mov.u32 	%r9, %ctaid.x;
	mov.u32 	%r10, %ntid.x;
	mad.lo.s32 	%r11, %r9, %r10, %r1;
	mul.wide.u32 	%rd3, %r11, 4;
	add.s64 	%rd4, %rd2, %rd3;
	st.global.f32 	[%rd4], %f1301;
	ret;

}
	// .globl	_Z19fp32_sincos_sfu_8_1Pf
.visible .entry _Z19fp32_sincos_sfu_8_1Pf(
	.param .u64 .ptr .align 1 _Z19fp32_sincos_sfu_8_1Pf_param_0
)
{
	.reg .pred 	%p<3>;
	.reg .b32 	%r<14>;
	.reg .b32 	%f<66>;
	.reg .b64 	%rd<5>;

	ld.param.u64 	%rd1, [_Z19fp32_sincos_sfu_8_1Pf_param_0];
	mov.u32 	%r1, %tid.x;
	cvt.rn.f32.u32 	%f63, %r1;
	add.s32 	%r7, %r1, 1;
	cvt.rn.f32.u32 	%f62, %r7;
	mov.f32 	%f65, 0f40000000;
	mov.f32 	%f64, 0f3F800000;
	mov.b32 	%r12, 0;
$L__BB6_1:
	mov.b32 	%r13, 0;
$L__BB6_2:
	neg.f32 	%f38, %f65;
	mov.f32 	%f47, 0f40400000;
	// begin inline asm
	fma.rn.f32 %f17, %f64, %f47, %f63;
	// end inline asm
	mov.f32 	%f43, 0f40800000;
	// begin inline asm
	fma.rn.f32 %f21, %f38, %f43, %f17;
	// end inline asm
	// begin inline asm
	fma.rn.f32 %f25, %f64, %f43, %f62;
	// end inline asm
	// begin inline asm
	fma.rn.f32 %f29, %f65, %f47, %f25;
	// end inline asm
	// begin inline asm
	fma.rn.f32 %f33, %f64, %f47, %f21;
	// end inline asm
	// begin inline asm
	fma.rn.f32 %f63, %f38, %f43, %f33;
	// end inline asm
	// begin inline asm
	fma.rn.f32 %f41, %f64, %f43, %f29;
	// end inline asm
	// begin inline asm
	fma.rn.f32 %f62, %f65, %f47, %f41;
	// end inline asm
	// begin inline asm
	sin.approx.f32  %f64, %f63;
	// end inline asm
	// begin inline asm
	cos.approx.f32  %f65, %f63;
	// end inline asm
	add.s32 	%r13, %r13, 1;
	setp.ne.s32 	%p1, %r13, 1024;
	@%p1 bra 	$L__BB6_2;
	add.s32 	%r12, %r12, 1;
	setp.ne.s32 	%p2, %r12, 512;
	@%p2 bra 	$L__BB6_1;
	cvta.to.global.u64 	%rd2, %rd1;
	add.f32 	%f53, %f63, %f62;
	add.f32 	%f54, %f64, %f53;
	add.f32 	%f55, %f65, %f54;
	add.f32 	%f56, %f55, 0f40400000;
	add.f32 	%f57, %f56, 0f40800000;
	mov.u32 	%r9, %ctaid.x;
	mov.u32 	%r10, %ntid.x;
	mad.lo.s32 	%r11, %r9, %r10, %r1;
	mul.wide.u32 	%rd3, %r11, 4;
	add.s64 	%rd4, %rd2, %rd3;
	st.global.f32 	[%rd4], %f57;
	ret;

}
	// .globl	_Z20fp32_sincos_sfu_16_1Pf
.visible .entry _Z20fp32_sincos_sfu_16_1Pf(
	.param .u64 .ptr .align 1 _Z20fp32_sincos_sfu_16_1Pf_param_0
)
{
	.reg .pred 	%p<3>;
	.reg .b32 	%r<14>;
	.reg .b32 	%f<98>;
	.reg .b64 	%rd<5>;

	ld.param.u64 	%rd1, [_Z20fp32_sincos_sfu_16_1Pf_param_0];
	mov.u32 	%r1, %tid.x;
	cvt.rn.f32.u32 	%f95, %r1;
	add.s32 	%r7, %r1, 1;
	cvt.rn.f32.u32 	%f94, %r7;
	mov.f32 	%f97, 0f40000000;
	mov.f32 	%f96, 0f3F800000;
	mov.b32 	%r12, 0;
$L__BB7_1:
	mov.b32 	%r13, 0;
$L__BB7_2:
	neg.f32 	%f70, %f97;
	mov.f32 	%f79, 0f40400000;
	// begin inline asm
	fma.rn.f32 %f17, %f96, %f79, %f95;
	// end inline asm
	mov.f32 	%f75, 0f40800000;
	// begin inline asm
	fma.rn.f32 %f21, %f70, %f75, %f17;
	// end inline asm
	// begin inline asm
	fma.rn.f32 %f25, %f96, %f75, %f94;
	// end inline asm
	// begin inline asm
	fma.rn.f32 %f29, %f97, %f79, %f25;
	// end inline asm
	// begin inline asm
	fma.rn.f32 %f33, %f96, %f79, %f21;
	// end inline asm
	// begin inline asm
	fma.rn.f32 %f37, %f70, %f75, %f33;
	// end inline asm
	// begin inline asm
	fma.rn.f32 %f41, %f96, %f75, %f29;
	// end inline asm
	// begin inline asm
	fma.rn.f32 %f45, %f97, %f79, %f41;
	// end inline asm
	// begin inline asm
	fma.rn.f32 %f49, %f96, %f79, %f37;
	// end inline asm
	// begin inline asm
	fma.rn.f32 %f53, %f70, %f75, %f49;
	// end inline asm
	// begin inline asm
	fma.rn.f32 %f57, %f96, %f75, %f45;
	// end inline asm
	// begin inline asm
	fma.rn.f32 %f61, %f97, %f79, %f57;
	// end inline asm
	// begin inline asm
	fma.rn.f32 %f65, %f96, %f79, %f53;
	// end inline asm
	// begin inline asm
	fma.rn.f32 %f95, %f70, %f75, %f65;
	// end inline asm
	// begin inline asm
	fma.rn.f32 %f73, %f96, %f75, %f61;
	// end inline asm
	// begin inline asm
	fma.rn.f32 %f94, %f97, %f79, %f73;
	// end inline asm
	// begin inline asm
	sin.approx.f32  %f96, %f95;
	// end inline asm
	// begin inline asm
	cos.approx.f32  %f97, %f95;
	// end inline asm
	add.s32 	%r13, %r13, 1;
	setp.ne.s32 	%p1, %r13, 512;
	@%p1 bra 	$L__BB7_2;
	add.s32 	%r12, %r12, 1;
	setp.ne.s32 	%p2, %r12, 512;
	@%p2 bra 	$L__BB7_1;
	cvta.to.global.u64 	%rd2, %rd1;
	add.f32 	%f85, %f95, %f94;
	add.f32 	%f86, %f96, %f85;
	add.f32 	%f87, %f97, %f86;
	add.f32 	%f88, %f87, 0f40400000;
	add.f32 	%f89, %f88, 0f40800000;
	mov.u32 	%r9, %ctaid.x;
	mov.u32 	%r10, %ntid.x;
	mad.lo.s32 	%r11, %r9, %r10, %r1;
	mul.wide.u32 	%rd3, %r11, 4;
	add.s64 	%rd4, %rd2, %rd3;
	st.global.f32 	[%rd4], %f89;
	ret;

}
	// .globl	_Z20fp32_sincos_sfu_32_1Pf
.visible .entry _Z20fp32_sincos_sfu_32_1Pf(
	.param .u64 .ptr .align 1 _Z20fp32_sincos_sfu_32_1Pf_param_0
)
{
	.reg .pred 	%p<3>;
	.reg .b32 	%r<14>;
	.reg .b32 	%f<162>;
	.reg .b64 	%rd<5>;

	ld.param.u64 	%rd1, [_Z20fp32_sincos_sfu_32_1Pf_param_0];
	mov.u32 	%r1, %tid.x;
	cvt.rn.f32.u32 	%f159, %r1;
	add.s32 	%r7, %r1, 1;
	cvt.rn.f32.u32 	%f158, %r7;
	mov.f32 	%f161, 0f40000000;
	mov.f32 	%f160, 0f3F800000;
	mov.b32 	%r12, 0;
$L__BB8_1:
	mov.b32 	%r13, 0;
$L__BB8_2:
	neg.f32 	%f134, %f161;
	mov.f32 	%f143, 0f40400000;
	// begin inline asm
	fma.rn.f32 %f17, %f160, %f143, %f159;
	// end inline asm
	mov.f32 	%f139, 0f40800000;
	// begin inline asm
	fma.rn.f32 %f21, %f134, %f139, %f17;
	// end inline asm
	// begin inline asm
	fma.rn.f32 %f25, %f160, %f139, %f158;
	// end inline asm
	// begin inline asm
	fma.rn.f32 %f29, %f161, %f143, %f25;
	// end inline asm
	// begin inline asm
	fma.rn.f32 %f33, %f160, %f143, %f21;
	// end inline asm
	// begin inline asm
	fma.rn.f32 %f37, %f134, %f139, %f33;
	// end inline asm
	// begin inline asm
	fma.rn.f32 %f41, %f160, %f139, %f29;
	// end inline asm
	// begin inline asm
	fma.rn.f32 %f45, %f161, %f143, %f41;
	// end inline asm
	// begin inline asm
	fma.rn.f32 %f49, %f160, %f143, %f37;
	// end inline asm
	// begin inline asm
	fma.rn.f32 %f53, %f134, %f139, %f49;
	// end inline asm
	// begin inline asm
	fma.rn.f32 %f57, %f160, %f139, %f45;
	// end inline asm
	// begin inline asm
	fma.rn.f32 %f61, %f161, %f143, %f57;
	// end inline asm
	// begin inline asm
	fma.rn.f32 %f65, %f160, %f143, %f53;
	// end inline asm
	// begin inline asm
	fma.rn.f32 %f69, %f134, %f139, %f65;
	// end inline asm
	// begin inline asm
	fma.rn.f32 %f73, %f160, %f139, %f61;
	// end inline asm
	// begin inline asm
	fma.rn.f32 %f77, %f161, %f143, %f73;
	// end inline asm
	// begin inline asm
	fma.rn.f32 %f81, %f160, %f143, %f69;
	// end inline asm
	// begin inline asm
	fma.rn.f32 %f85, %f134, %f139, %f81;
	// end inline asm
	// begin inline asm
	fma.rn.f32 %f89, %f160, %f139, %f77;
	// end inline asm
	// begin inline asm
	fma.rn.f32 %f93, %f161, %f143, %f89;
	// end inline asm
	// begin inline asm
	fma.rn.f32 %f97, %f160, %f143, %f85;
	// end inline asm
	// begin inline asm
	fma.rn.f32 %f101, %f134, %f139, %f97;
	// end inline asm
	// begin inline asm
	fma.rn.f32 %f105, %f160, %f139, %f93;
	// end inline asm
	// begin inline asm
	fma.rn.f32 %f109, %f161, %f143, %f105;
	// end inline asm
	// begin inline asm
	fma.rn.f32 %f113, %f160, %f143, %f101;
	// end inline asm
	// begin inline asm
	fma.rn.f32 %f117, %f134, %f139, %f113;
	// end inline asm
	// begin inline asm
	fma.rn.f32 %f121, %f160, %f139, %f109;
	// end inline asm
	// begin inline asm
	fma.rn.f32 %f125, %f161, %f143, %f121;
	// end inline asm
	// begin inline asm
	fma.rn.f32 %f129, %f160, %f143, %f117;
	// end inline asm
	// begin inline asm
	fma.rn.f32 %f159, %f134, %f139, %f129;
	// end inline asm
	// begin inline asm
	fma.rn.f32 %f137, %f160, %f139, %f125;
	// end inline asm
	// begin inline asm
	fma.rn.f32 %f158, %f161, %f143, %f137;
	// end inline asm
	// begin inline asm
	sin.approx.f32  %f160, %f159;
	// end inline asm
	// begin inline asm
	cos.approx.f32  %f161, %f159;
	// end inline asm
	add.s32 	%r13, %r13, 1;
	setp.ne.s32 	%p1, %r13, 256;
	@%p1 bra 	$L__BB8_2;
	add.s32 	%r12, %r12, 1;
	setp.ne.s32 	%p2, %r12, 512;
	@%p2 bra 	$L__BB8_1;
	cvta.to.global.u64 	%rd2, %rd1;
	add.f32 	%f149, %f159, %f158;
	add.f32 	%f150, %f160, %f149;
	add.f32 	%f151, %f161, %f150;
	add.f32 	%f152, %f151, 0f40400000;
	add.f32 	%f153, %f152, 0f40800000;
	mov.u32 	%r9, %ctaid.x;
	mov.u32 	%r10, %ntid.x;
	mad.lo.s32 	%r11, %r9, %r10, %r1;
	mul.wide.u32 	%rd3, %r11, 4;
	add.s64 	%rd4, %rd2, %rd3;
	st.global.f32 	[%rd4], %f153;
	ret;

}
	// .globl	_Z20fp32_sincos_sfu_64_1Pf
.visible .entry _Z20fp32_sincos_sfu_64_1Pf(
	.param .u64 .ptr .align 1 _Z20fp32_sincos_sfu_64_1Pf_param_0
)
{
	.reg .pred 	%p<3>;
	.reg .b32 	%r<14>;
	.reg .b32 	%f<290>;
	.reg .b64 	%rd<5>;

	ld.param.u64 	%rd1, [_Z20fp32_sincos_sfu_64_1Pf_param_0];
	mov.u32 	%r1, %tid.x;
	cvt.rn.f32.u32 	%f287, %r1;
	add.s32 	%r7, %r1, 1;
	cvt.rn.f32.u32 	%f286, %r7;
	mov.f32 	%f289, 0f40000000;
	mov.f32 	%f288, 0f3F800000;
	mov.b32 	%r12, 0;
$L__BB9_1:
	mov.b32 	%r13, 0;
$L__BB9_2:
	neg.f32 	%f262, %f289;
	mov.f32 	%f271, 0f40400000;
	// begin inline asm
	fma.rn.f32 %f17, %f288, %f271, %f287;
	// end inline asm
	mov.f32 	%f267, 0f40800000;
	// begin inline asm
	fma.rn.f32 %f21, %f262, %f267, %f17;
	// end inline asm
	// begin inline asm
	fma.rn.f32 %f25, %f288, %f267, %f286;
	// end inline asm
	// begin inline asm
	fma.rn.f32 %f29, %f289, %f271, %f25;
	// end inline asm
	// begin inline asm
	fma.rn.f32 %f33, %f288, %f271, %f21;
	// end inline asm
	// begin inline asm
	fma.rn.f32 %f37, %f262, %f267, %f33;
	// end inline asm
	// begin inline asm
	fma.rn.f32 %f41, %f288, %f267, %f29;
	// end inline asm
	// begin inline asm
	fma.rn.f32 %f45, %f289, %f271, %f41;
	// end inline asm
	// begin inline asm
	fma.rn.f32 %f49, %f288, %f271, %f37;
	// end inline asm
	// begin inline asm
	fma.rn.f32 %f53, %f262, %f267, %f49;
	// end inline asm
	// begin inline asm
	fma.rn.f32 %f57, %f288, %f267, %f45;
	// end inline asm
	// begin inline asm
	fma.rn.f32 %f61, %f289, %f271, %f57;
	// end inline asm
	// begin inline asm
	fma.rn.f32 %f65, %f288, %f271, %f53;
	// end inline asm
	// begin inline asm
	fma.rn.f32 %f69, %f262, %f267, %f65;
	// end inline asm
	// begin inline asm
	fma.rn.f32 %f73, %f288, %f267, %f61;
	// end inline asm
	// begin inline asm
	fma.rn.f32 %f77, %f289, %f271, %f73;
	// end inline asm
	// begin inline asm
	fma.rn.f32 %f81, %f288, %f271, %f69;
	// end inline asm
	// begin inline asm
	fma.rn.f32 %f85, %f262, %f267, %f81;
	// end inline asm
	// begin inline asm
	fma.rn.f32 %f89, %f288, %f267, %f77;
	// end inline asm
	// begin inline asm
	fma.rn.f32 %f93, %f289, %f271, %f89;
	// end inline asm
	// begin inline asm
	fma.rn.f32 %f97, %f288, %f271, %f85;
	// end inline asm
	// begin inline asm
	fma.rn.f32 %f101, %f262, %f267, %f97;
	// end inline asm
	// begin inline asm
	fma.rn.f32 %f105, %f288, %f267, %f93;
	// end inline asm
	// begin inline asm
	fma.rn.f32 %f109, %f289, %f271, %f105;
	// end inline asm
	// begin inline asm
	fma.rn.f32 %f113, %f288, %f271, %f101;
	// end inline asm
	// begin inline asm
	fma.rn.f32 %f117, %f262, %f267, %f113;
	// end inline asm
	// begin inline asm
	fma.rn.f32 %f121, %f288, %f267, %f109;
	// end inline asm
	// begin inline asm
	fma.rn.f32 %f125, %f289, %f271, %f121;
	// end inline asm
	// begin inline asm
	fma.rn.f32 %f129, %f288, %f271, %f117;
	// end inline asm
	// begin inline asm
	fma.rn.f32 %f133, %f262, %f267, %f129;
	// end inline asm
	// begin inline asm
	fma.rn.f32 %f137, %f288, %f267, %f125;
	// end inline asm
	// begin inline asm
	fma.rn.f32 %f141, %f289, %f271, %f137;
	// end inline asm
	// begin inline asm
	fma.rn.f32 %f145, %f288, %f271, %f133;
	// end inline asm
	// begin inline asm
	fma.rn.f32 %f149, %f262, %f267, %f145;
	// end inline asm
	// begin inline asm
	fma.rn.f32 %f153, %f288, %f267, %f141;
	// end inline asm
	// begin inline asm
	fma.rn.f32 %f157, %f289, %f271, %f153;
	// end inline asm
	// begin inline asm
	fma.rn.f32 %f161, %f288, %f271, %f149;
	// end inline asm
	// begin inline asm
	fma.rn.f32 %f165, %f262, %f267, %f161;
	// end inline asm
	// begin inline asm
	fma.rn.f32 %f169, %f288, %f267, %f157;
	// end inline asm
	// begin inline asm
	fma.rn.f32 %f173, %f289, %f271, %f169;
	// end inline asm
	// begin inline asm
	fma.rn.f32 %f177, %f288, %f271, %f165;
	// end inline asm
	// begin inline asm
	fma.rn.f32 %f181, %f262, %f267, %f177;
	// end inline asm
	// begin inline asm
	fma.rn.f32 %f185, %f288, %f267, %f173;
	// end inline asm
	// begin inline asm
	fma.rn.f32 %f189, %f289, %f271, %f185;
	// end inline asm
	// begin inline asm
	fma.rn.f32 %f193, %f288, %f271, %f181;
	// end inline asm
	// begin inline asm
	fma.rn.f32 %f197, %f262, %f267, %f193;
	// end inline asm
	// begin inline asm
	fma.rn.f32 %f201, %f288, %f267, %f189;
	// end inline asm
	// begin inline asm
	fma.rn.f32 %f205, %f289, %f271, %f201;
	// end inline asm
	// begin inline asm
	fma.rn.f32 %f209, %f288, %f271, %f197;
	// end inline asm
	// begin inline asm
	fma.rn.f32 %f213, %f262, %f267, %f209;
	// end inline asm
	// begin inline asm
	fma.rn.f32 %f217, %f288, %f267, %f205;
	// end inline asm
	// begin inline asm
	fma.rn.f32 %f221, %f289, %f271, %f217;
	// end inline asm
	// begin inline asm
	fma.rn.f32 %f225, %f288, %f271, %f213;
	// end inline asm
	// begin inline asm
	fma.rn.f32 %f229, %f262, %f267, %f225;
	// end inline asm
	// begin inline asm
	fma.rn.f32 %f233, %f288, %f267, %f221;
	// end inline asm
	// begin inline asm
	fma.rn.f32 %f237, %f289, %f271, %f233;
	// end inline asm
	// begin inline asm
	fma.rn.f32 %f241, %f288, %f271, %f229;
	// end inline asm
	// begin inline asm
	fma.rn.f32 %f245, %f262, %f267, %f241;
	// end inline asm
	// begin inline asm
	fma.rn.f32 %f249, %f288, %f267, %f237;
	// end inline asm
	// begin inline asm
	fma.rn.f32 %f253, %f289, %f271, %f249;
	// end inline asm
	// begin inline asm
	fma.rn.f32 %f257, %f288, %f271, %f245;
	// end inline asm
	// begin inline asm
	fma.rn.f32 %f287, %f262, %f267, %f257;
	// end inline asm
	// begin inline asm
	fma.rn.f32 %f265, %f288, %f267, %f253;
	// end inline asm
	// begin inline asm
	fma.rn.f32 %f286, %f289, %f271, %f265;
	// end inline asm
	// begin inline asm
	sin.approx.f32  %f288, %f287;
	// end inline asm
	// begin inline asm
	cos.approx.f32  %f289, %f287;
	// end inline asm
	add.s32 	%r13, %r13, 1;
	setp.ne.s32 	%p1, %r13, 128;
	@%p1 bra 	$L__BB9_2;
	add.s32 	%r12, %r12, 1;
	setp.ne.s32 	%p2, %r12, 512;
	@%p2 bra 	$L__BB9_1;
	cvta.to.global.u64 	%rd2, %rd1;
	add.f32 	%f277, %f287, %f286;
	add.f32 	%f278, %f288, %f277;
	add.f32 	%f279, %f289, %f278;
	add.f32 	%f280, %f279, 0f40400000;
	add.f32 	%f281, %f280, 0f40800000;
	mov.u32 	%r9, %ctaid.x;
	mov.u32 	%r10, %ntid.x;
	mad.lo.s32 	%r11, %r9, %r10, %r1;
	mul.wide.u32 	%rd3, %r11, 4;
	add.s64 	%rd4, %rd2, %rd3;
	st.global.f32 	[%rd4], %f281;
	ret;

}
	// .globl	_Z21fp32_sincos_sfu_128_1Pf
.visible .entry _Z21fp32_sincos_sfu_128_1Pf(
	.param .u64 .ptr .align 1 _Z21fp32_sincos_sfu_128_1Pf_param_0
)
{
	.reg .pred 	%p<2>;
	.reg .b32 	%r<10>;
	.reg .b32 	%f<33046>;
	.reg .b64 	%rd<5>;

	ld.param.u64 	%rd1, [_Z21fp32_sincos_sfu_128_1Pf_param_0];
	mov.u32 	%r1, %tid.x;
	cvt.rn.f32.u32 	%f33043, %r1;
	add.s32 	%r5, %r1, 1;
	cvt.rn.f32.u32 	%f33042, %r5;
	mov.f32 	%f33045, 0f40000000;
	mov.f32 	%f33044, 0f3F800000;
	mov.b32 	%r9, 0;
$L__BB10_1:
	neg.f32 	%f514, %f33045;
	mov.f32 	%f33031, 0f40400000;
	// begin inline asm
	fma.rn.f32 %f13, %f33044, %f33031, %f33043;
	// end inline asm
	mov.f32 	%f33027, 0f40800000;
	// begin inline asm
	fma.rn.f32 %f17, %f514, %f33027, %f13;
	// end inline asm
	// begin inline asm
	fma.rn.f32 %f21, %f33044, %f33027, %f33042;
	// end inline asm
	// begin inline asm
	fma.rn.f32 %f25, %f33045, %f33031, %f21;
	// end inline asm
	// begin inline asm
	fma.rn.f32 %f29, %f33044, %f33031, %f17;
	// end inline asm
	// begin inline asm
	fma.rn.f32 %f33, %f514, %f33027, %f29;
	// end inline asm
	// begin inline asm
	fma.rn.f32 %f37, %f33044, %f33027, %f25;
	// end inline asm
	// begin inline asm
	fma.rn.f32 %f41, %f33045, %f33031, %f37;
	// end inline asm
	// begin inline asm
	fma.rn.f32 %f45, %f33044, %f33031, %f33;
	// end inline asm
	// begin inline asm
	fma.rn.f32 %f49, %f514, %f33027, %f45;
	// end inline asm
	// begin inline asm
	fma.rn.f32 %f53, %f33044, %f33027, %f41;
	// end inline asm
	// begin inline asm
	fma.rn.f32 %f57, %f33045, %f33031, %f53;
	// end inline asm
	// begin inline asm
	fma.rn.f32 %f61, %f33044, %f33031, %f49;
	// end inline asm
	// begin inline asm
	fma.rn.f32 %f65, %f514, %f33027, %f61;
	// end inline asm
	// begin inline asm
	fma.rn.f32 %f69, %f33044, %f33027, %f57;
	// end inline asm
	// begin inline asm
	fma.rn.f32 %f73, %f33045, %f33031, %f69;
	// end inline asm
	// begin inline asm
	fma.rn.f32 %f77, %f33044, %f33031, %f65;
	// end inline asm
	// begin inline asm
	fma.rn.f32 %f81, %f514, %f33027, %f77;
	// end inline asm
	// begin inline asm
	fma.rn.f32 %f85, %f33044, %f33027, %f73;
	// end inline asm
	// begin inline asm
	fma.rn.f32 %f89, %f33045, %f33031, %f85;
	// end inline asm
	// begin inline asm
	fma.rn.f32 %f93, %f33044, %f33031, %f81;
	// end inline asm
	// begin inline asm
	fma.rn.f32 %f97, %f514, %f33027, %f93;
	// end inline asm
	// begin inline asm
	fma.rn.f32 %f101, %f33044, %f33027, %f89;
	// end inline asm
	// begin inline asm
	fma.rn.f32 %f105, %f33045, %f33031, %f101;
	// end inline asm
	// begin inline asm
	fma.rn.f32 %f109, %f33044, %f33031, %f97;
	// end inline asm
	// begin inline asm
	fma.rn.f32 %f113, %f514, %f33027, %f109;
	// end inline asm
	// begin inline asm
	fma.rn.f32 %f117, %f33044, %f33027, %f105;
	// end inline asm
	// begin inline asm
	fma.rn.f32 %f121, %f33045, %f33031, %f117;
	// end inline asm
	// begin inline asm
	fma.rn.f32 %f125, %f33044, %f33031, %f113;
	// end inline asm
	// begin inline asm
	fma.rn.f32 %f129, %f514, %f33027, %f125;
	// end inline asm
	// begin inline asm
	fma.rn.f32 %f133, %f33044, %f33027, %f121;
	// end inline asm
	// begin inline asm
	fma.rn.f32 %f137, %f33045, %f33031, %f133;
	// end inline asm
	// begin inline asm
	fma.rn.f32 %f141, %f33044, %f33031, %f129;
	// end inline asm
	// begin inline asm
	fma.rn.f32 %f145, %f514, %f33027, %f141;
	// end inline asm
	// begin inline asm
	fma.rn.f32 %f149, %f33044, %f33027, %f137;
	// end inline asm
	// begin inline asm
	fma.rn.f32 %f153, %f33045, %f33031, %f149;
	// end inline asm
	// begin inline asm
	fma.rn.f32 %f157, %f33044, %f33031, %f145;
	// end inline asm
	// begin inline asm
	fma.rn.f32 %f161, %f514, %f33027, %f157;
	// end inline asm
	// begin inline asm
	fma.rn.f32 %f165, %f33044, %f33027, %f153;
	// end inline asm
	// begin inline asm
	fma.rn.f32 %f169, %f33045, %f33031, %f165;
	// end inline asm
	// begin inline asm
	fma.rn.f32 %f173, %f33044, %f33031, %f161;
	// end inline asm
	// begin inline asm
	fma.rn.f32 %f177, %f514, %f33027, %f173;
	// end inline asm
	// begin inline asm
	fma.rn.f32 %f181, %f33044, %f33027, %f169;
	// end inline asm
	// begin inline asm
	fma.rn.f32 %f185, %f33045, %f33031, %f181;
	// end inline asm
	// begin inline asm
	fma.rn.f32 %f189, %f33044, %f33031, %f177;
	// end inline asm
	// begin inline asm
	fma.rn.f32 %f193, %f514, %f33027, %f189;
	// end inline asm
	// begin inline asm
	fma.rn.f32 %f197, %f33044, %f33027, %f185;
	// end inline asm
	// begin inline asm
	fma.rn.f32 %f201, %f33045, %f33031, %f197;
	// end inline asm
	// begin inline asm
	fma.rn.f32 %f205, %f33044, %f33031, %f193;
	// end inline asm
	// begin inline asm
	fma.rn.f32 %f209, %f514, %f33027, %f205;
	// end inline asm
	// begin inline asm
	fma.rn.f32 %f213, %f33044, %f33027, %f201;
	// end inline asm
	// begin inline asm
	fma.rn.f32 %f217, %f33045, %f33031, %f213;
	// end inline asm
	// begin inline asm
	fma.rn.f32 %f221, %f33044, %f33031, %f209;
	// end inline asm
	// begin inline asm
	fma.rn.f32 %f225, %f514, %f33027, %f221;
	// end inline asm
	// begin inline asm
	fma.rn.f32 %f229, %f33044, %f33027, %f217;
	// end inline asm
	// begin inline asm
	fma.rn.f32 %f233, %f33045, %f33031, %f229;
	// end inline asm
	// begin inline asm
	fma.rn.f32 %f237, %f33044, %f33031, %f225;
	// end inline asm
	// begin inline asm
	fma.rn.f32 %f241, %f514, %f33027, %f237;
	// end inline asm
	// begin inline asm
	fma.rn.f32 %f245, %f33044, %f33027, %f233;
	// end inline asm
	// begin inline asm
	fma.rn.f32 %f249, %f33045, %f33031, %f245;
	// end inline asm
	// begin inline asm
	fma.rn.f32 %f253, %f33044, %f33031, %f241;
	// end inline asm
	// begin inline asm
	fma.rn.f32 %f257, %f514, %f33027, %f253;
	// end inline asm
	// begin inline asm
	fma.rn.f32 %f261, %f33044, %f33027, %f249;
	// end inline asm
	// begin inline asm
	fma.rn.f32 %f265, %f33045, %f33031, %f261;
	// end inline asm
	// begin inline asm
	fma.rn.f32 %f269, %f33044, %f33031, %f257;
	// end inline asm
	// begin inline asm
	fma.rn.f32 %f273, %f514, %f33027, %f269;
	// end inline asm
	// begin inline asm
	fma.rn.f32 %f277, %f33044, %f33027, %f265;
	// end inline asm
	// begin inline asm
	fma.rn.f32 %f281, %f33045, %f33031, %f277;
	// end inline asm
	// begin inline asm
	fma.rn.f32 %f285, %f33044, %f33031, %f273;
	// end inline asm
	// begin inline asm
	fma.rn.f32 %f289, %f514, %f33027, %f285;
	// end inline asm
	// begin inline asm
	fma.rn.f32 %f293, %f33044, %f33027, %f281;
	// end inline asm
	// begin inline asm
	fma.rn.f32 %f297, %f33045, %f33031, %f293;
	// end inline asm
	// begin inline asm
	fma.rn.f32 %f301, %f33044, %f33031, %f289;
	// end inline asm
	// begin inline asm
	fma.rn.f32 %f305, %f514, %f33027, %f301;
	// end inline asm
	// begin inline asm
	fma.rn.f32 %f309, %f33044, %f33027, %f297;
	// end inline asm
	// begin inline asm
	fma.rn.f32 %f313, %f33045, %f33031, %f309;
	// end inline asm
	// begin inline asm
	fma.rn.f32 %f317, %f33044, %f33031, %f305;
	// end inline asm
	// begin inline asm
	fma.rn.f32 %f321, %f514, %f33027, %f317;
	// end inline asm
	// begin inline asm
	fma.rn.f32 %f325, %f33044, %f33027, %f313;
	// end inline asm
	// begin inline asm
	fma.rn.f32 %f329, %f33045, %f33031, %f325;
	// end inline asm
	// begin inline asm
	fma.rn.f32 %f333, %f33044, %f33031, %f321;
	// end inline asm
	// begin inline asm
	fma.rn.f32 %f337, %f514, %f33027, %f333;
	// end inline asm
	// begin inline asm
	fma.rn.f32 %f341, %f33044, %f33027, %f329;
	// end inline asm
	// begin inline asm
	fma.rn.f32 %f345, %f33045, %f33031, %f341;
	// end inline asm
	// begin inline asm
	fma.rn.f32 %f349, %f33044, %f33031, %f337;
	// end inline asm
	// begin inline asm
	fma.rn.f32 %f353, %f514, %f33027, %f349;
	// end inline asm
	// begin inline asm
	fma.rn.f32 %f357, %f33044, %f33027, %f345;
	// end inline asm
	// begin inline asm
	fma.rn.f32 %f361, %f33045, %f33031, %f357;
	// end inline asm
	// begin inline asm
	fma.rn.f32 %f365, %f33044, %f33031, %f353;
	// end inline asm
	// begin inline asm
	fma.rn.f32 %f369, %f514, %f33027, %f365;
	// end inline asm
	// begin inline asm
	fma.rn.f32 %f373, %f33044, %f33027, %f361;
	// end inline asm
	// begin inline asm
	fma.rn.f32 %f377, %f33045, %f33031, %f373;
	// end inline asm
	// begin inline asm
	fma.rn.f32 %f381, %f33044, %f33031, %f369;
	// end inline asm
	// begin inline asm
	fma.rn.f32 %f385, %f514, %f33027, %f381;
	// end inline asm
	// begin inline asm
	fma.rn.f32 %f389, %f33044, %f33027, %f377;
	// end inline asm
	// begin inline asm
	fma.rn.f32 %f393, %f33045, %f33031, %f389;
	// end inline asm
	// begin inline asm
	fma.rn.f32 %f397, %f33044, %f33031, %f385;
	// end inline asm
	// begin inline asm
	fma.rn.f32 %f401, %f514, %f33027, %f397;
	// end inline asm
	// begin inline asm
	fma.rn.f32 %f405, %f33044, %f33027, %f393;
	// end inline asm
	// begin inline asm
	fma.rn.f32 %f409, %f33045, %f33031, %f405;
	// end inline asm
	// begin inline asm
	fma.rn.f32 %f413, %f33044, %f33031, %f401;
	// end inline asm
	// begin inline asm
	fma.rn.f32 %f417, %f514, %f33027, %f413;
	// end inline asm
	// begin inline asm
	fma.rn.f32 %f421, %f33044, %f33027, %f409;
	// end inline asm
	// begin inline asm
	fma.rn.f32 %f425, %f33045, %f33031, %f421;
	// end inline asm
	// begin inline asm
	fma.rn.f32 %f429, %f33044, %f33031, %f417;
	// end inline asm
	// begin inline asm
	fma.rn.f32 %f433, %f514, %f33027, %f429;
	// end inline asm
	// begin inline asm
	fma.rn.f32 %f437, %f33044, %f33027, %f425;
	// end inline asm
	// begin inline asm
	fma.rn.f32 %f441, %f33045, %f33031, %f437;
	// end inline asm
	// begin inline asm
	fma.rn.f32 %f445, %f33044, %f33031, %f433;
	// end inline asm
	// begin inline asm
	fma.rn.f32 %f449, %f514, %f33027, %f445;
	// end inline asm
	// begin inline asm
	fma.rn.f32 %f453, %f33044, %f33027, %f441;
	// end inline asm
	// begin inline asm
	fma.rn.f32 %f457, %f33045, %f33031, %f453;
	// end inline asm
	// begin inline asm
	fma.rn.f32 %f461, %f33044, %f33031, %f449;
	// end inline asm
	// begin inline asm
	fma.rn.f32 %f465, %f514, %f33027, %f461;
	// end inline asm
	// begin inline asm
	fma.rn.f32 %f469, %f33044, %f33027, %f457;
	// end inline asm
	// begin inline asm
	fma.rn.f32 %f473, %f33045, %f33031, %f469;
	// end inline asm
	// begin inline asm
	fma.rn.f32 %f477, %f33044, %f33031, %f465;
	// end inline asm
	// begin inline asm
	fma.rn.f32 %f481, %f514, %f33027, %f477;
	// end inline asm
	// begin inline asm
	fma.rn.f32 %f485, %f33044, %f33027, %f473;
	// end inline asm
	// begin inline asm
	fma.rn.f32 %f489, %f33045, %f33031, %f485;
	// end inline asm
	// begin inline asm
	fma.rn.f32 %f493, %f33044, %f33031, %f481;
	// end inline asm
	// begin inline asm
	fma.rn.f32 %f497, %f514, %f33027, %f493;
	// end inline asm
	// begin inline asm
	fma.rn.f32 %f501, %f33044, %f33027, %f489;
	// end inline asm
	// begin inline asm
	fma.rn.f32 %f505, %f33045, %f33031, %f501;
	// end inline asm
	// begin inline asm
	fma.rn.f32 %f509, %f33044, %f33031, %f497;
	// end inline asm
	// begin inline asm
	fma.rn.f32 %f513, %f514, %f33027, %f509;
	// end inline asm
	// begin inline asm
	fma.rn.f32 %f517, %f33044, %f33027, %f505;
	// end inline asm
	// begin inline asm
	fma.rn.f32 %f521, %f33045, %f33031, %f517;
	// end inline asm
	// begin inline asm
	sin.approx.f32  %f525, %f513;
	// end inline asm
	// begin inline asm
	cos.approx.f32  %f527, %f513;
	// end inline asm
	neg.f32 	%f1030, %f527;
	// begin inline asm
	fma.rn.f32 %f529, %f525, %f33031, %f513;
	// end inline asm
	// begin inline asm
	fma.rn.f32 %f533, %f1030, %f33027, %f529;
	// end inline asm
	// begin inline asm
	fma.rn.f32 %f537, %f525, %f33027, %f521;
	// end inline asm
	// begin inline asm
	fma.rn.f32 %f541, %f527, %f33031, %f537;
	// end inline asm
	// begin inline asm
	fma.rn.f32 %f545, %f525, %f33031, %f533;
	// end inline asm
	// begin inline asm
	fma.rn.f32 %f549, %f1030, %f33027, %f545;
	// end inline asm
	// begin inline asm
	fma.rn.f32 %f553, %f525, %f33027, %f541;
	// end inline asm
	// begin inline asm
	fma.rn.f32 %f557, %f527, %f33031, %f553;
	// end inline asm
	// begin inline asm
	fma.rn.f32 %f561, %f525, %f33031, %f549;
	// end inline asm
	// begin inline asm
	fma.rn.f32 %f565, %f1030, %f33027, %f561;
	// end inline asm
	// begin inline asm
	fma.rn.f32 %f569, %f525, %f33027, %f557;
	// end inline asm
	// begin inline asm
	fma.rn.f32 %f573, %f527, %f33031, %f569;
	// end inline asm
	// begin inline asm
	fma.rn.f32 %f577, %f525, %f33031, %f565;
	// end inline asm
	// begin inline asm
	fma.rn.f32 %f581, %f1030, %f33027, %f577;
	// end inline asm
	// begin inline asm
	fma.rn.f32 %f585, %f525, %f33027, %f573;
	// end inline asm
	// begin inline asm
	fma.rn.f32 %f589, %f527, %f33031, %f585;
	// end inline asm
	// begin inline asm
	fma.rn.f32 %f593, %f525, %f33031, %f581;
	// end inline asm
	// begin inline asm
	fma.rn.f32 %f597, %f1030, %f33027, %f593;
	// end inline asm
	// begin inline asm
	fma.rn.f32 %f601, %f525, %f33027, %f589;
	// end inline asm
	// begin inline asm
	fma.rn.f32 %f605, %f527, %f33031, %f601;
	// end inline asm
	// begin inline asm
	fma.rn.f32 %f609, %f525, %f33031, %f597;
	// end inline asm
	// begin inline asm
	fma.rn.f32 %f613, %f1030, %f33027, %f609;
	// end inline asm
	// begin inline asm
	fma.rn.f32 %f617, %f525, %f33027, %f605;
	// end inline asm
	// begin inline asm
	fma.rn.f32 %f621, %f527, %f33031, %f617;
	// end inline asm
	// begin inline asm
	fma.rn.f32 %f625, %f525, %f33031, %f613;
	// end inline asm
	// begin inline asm
	fma.rn.f32 %f629, %f1030, %f33027, %f625;
	// end inline asm
	// begin inline asm
	fma.rn.f32 %f633, %f525, %f33027, %f621;
	// end inline asm
	// begin inline asm
	fma.rn.f32 %f637, %f527, %f33031, %f633;
	// end inline asm
	// begin inline asm
	fma.rn.f32 %f641, %f525, %f33031, %f629;
	// end inline asm
	// begin inline asm
	fma.rn.f32 %f645, %f1030, %f33027, %f641;
	// end inline asm
	// begin inline asm
	fma.rn.f32 %f649, %f525, %f33027, %f637;
	// end inline asm
	// begin inline asm
	fma.rn.f32 %f653, %f527, %f33031, %f649;
	// end inline asm
	// begin inline asm
	fma.rn.f32 %f657, %f525, %f33031, %f645;
	// end inline asm
	// begin inline asm
	fma.rn.f32 %f661, %f1030, %f33027, %f657;
	// end inline asm
	// begin inline asm
	fma.rn.f32 %f665, %f525, %f33027, %f653;
	// end inline asm
	// begin inline asm
	fma.rn.f32 %f669, %f527, %f33031, %f665;
	// end inline asm
	// begin inline asm
	fma.rn.f32 %f673, %f525, %f33031, %f661;
	// end inline asm
	// begin inline asm
	fma.rn.f32 %f677, %f1030, %f33027, %f673;
	// end inline asm
	// begin inline asm
	fma.rn.f32 %f681, %f525, %f33027, %f669;
	// end inline asm
	// begin inline asm
	fma.rn.f32 %f685, %f527, %f33031, %f681;
	// end inline asm
	// begin inline asm
	fma.rn.f32 %f689, %f525, %f33031, %f677;
	// end inline asm
	// begin inline asm
	fma.rn.f32 %f693, %f1030, %f33027, %f689;
	// end inline asm
	// begin inline asm
	fma.rn.f32 %f697, %f525, %f33027, %f685;
	// end inline asm
	// begin inline asm
	fma.rn.f32 %f701, %f527, %f33031, %f697;
	// end inline asm
	// begin inline asm
	fma.rn.f32 %f705, %f525, %f33031, %f693;
	// end inline asm
	// begin inline asm
	fma.rn.f32 %f709, %f1030, %f33027, %f705;
	// end inline asm
	// begin inline asm
	fma.rn.f32 %f713, %f525, %f33027, %f701;
	// end inline asm
	// begin inline asm
	fma.rn.f32 %f717, %f527, %f33031, %f713;
	// end inline asm
	// begin inline asm
	fma.rn.f32 %f721, %f525, %f33031, %f709;
	// end inline asm
	// begin inline asm
	fma.rn.f32 %f725, %f1030, %f33027, %f721;
	// end inline asm
	// begin inline asm
	fma.rn.f32 %f729, %f525, %f33027, %f717;
	// end inline asm
	// begin inline asm
	fma.rn.f32 %f733, %f527, %f33031, %f729;
	// end inline asm
	// begin inline asm
	fma.rn.f32 %f737, %f525, %f33031, %f725;
	// end inline asm
	// begin inline asm
	fma.rn.f32 %f741, %f1030, %f33027, %f737;
	// end inline asm
	// begin inline asm
	fma.rn.f32 %f745, %f525, %f33027, %f733;
	// end inline asm
	// begin inline asm
	fma.rn.f32 %f749, %f527, %f33031, %f745;
	// end inline asm
	// begin inline asm
	fma.rn.f32 %f753, %f525, %f33031, %f741;
	// end inline asm
	// begin inline asm
	fma.rn.f32 %f757, %f1030, %f33027, %f753;
	// end inline asm
	// begin inline asm
	fma.rn.f32 %f761, %f525, %f33027, %f749;
	// end inline asm
	// begin inline asm
	fma.rn.f32 %f765, %f527, %f33031, %f761;
	// end inline asm
	// begin inline asm
	fma.rn.f32 %f769, %f525, %f33031, %f757;
	// end inline asm
	// begin inline asm
	fma.rn.f32 %f773, %f1030, %f33027, %f769;
	// end inline asm
	// begin inline asm
	fma.rn.f32 %f777, %f525, %f33027, %f765;
	// end inline asm
	// begin inline asm
	fma.rn.f32 %f781, %f527, %f33031, %f777;
	// end inline asm
	// begin inline asm
	fma.rn.f32 %f785, %f525, %f33031, %f773;
	// end inline asm
	// begin inline asm
	fma.rn.f32 %f789, %f1030, %f33027, %f785;
	// end inline asm
	// begin inline asm
	fma.rn.f32 %f793, %f525, %f33027, %f781;
	// end inline asm
	// begin inline asm
	fma.rn.f32 %f797, %f527, %f33031, %f793;
	// end inline asm
	// begin inline asm
	fma.rn.f32 %f801, %f525, %f33031, %f789;
	// end inline asm
	// begin inline asm
	fma.rn.f32 %f805, %f1030, %f33027, %f801;
	// end inline asm
	// begin inline asm
	fma.rn.f32 %f809, %f525, %f33027, %f797;
	// end inline asm
	// begin inline asm
	fma.rn.f32 %f813, %f527, %f33031, %f809;
	// end inline asm
	// begin inline asm
	fma.rn.f32 %f817, %f525, %f33031, %f805;
	// end inline asm
	// begin inline asm
	fma.rn.f32 %f821, %f1030, %f33027, %f817;
	// end inline asm
	// begin inline asm
	fma.rn.f32 %f825, %f525, %f33027, %f813;
	// end inline asm
	// begin inline asm
	fma.rn.f32 %f829, %f527, %f33031, %f825;
	// end inline asm
	// begin inline asm
	fma.rn.f32 %f833, %f525, %f33031, %f821;
	// end inline asm
	// begin inline asm
	fma.rn.f32 %f837, %f1030, %f33027, %f833;
	// end inline asm
	// begin inline asm
	fma.rn.f32 %f841, %f525, %f33027, %f829;
	// end inline asm
	// begin inline asm
	fma.rn.f32 %f845, %f527, %f33031, %f841;
	// end inline asm
	// begin inline asm
	fma.rn.f32 %f849, %f525, %f33031, %f837;
	// end inline asm
	// begin inline asm
	fma.rn.f32 %f853, %f1030, %f33027, %f849;
	// end inline asm
	// begin inline asm
	fma.rn.f32 %f857, %f525, %f33027, %f845;
	// end inline asm
	// begin inline asm
	fma.rn.f32 %f861, %f527, %f33031, %f857;
	// end inline asm
	// begin inline asm
	fma.rn.f32 %f865, %f525, %f33031, %f853;
	// end inline asm
	// begin inline asm
	fma.rn.f32 %f869, %f1030, %f33027, %f865;
	// end inline asm
	// begin inline asm
	fma.rn.f32 %f873, %f525, %f33027, %f861;
	// end inline asm
	// begin inline asm
	fma.rn.f32 %f877, %f527, %f33031, %f873;
	// end inline asm
	// begin inline asm
	fma.rn.f32 %f881, %f525, %f33031, %f869;
	// end inline asm
	// begin inline asm
	fma.rn.f32 %f885, %f1030, %f33027, %f881;
	// end inline asm
	// begin inline asm
	fma.rn.f32 %f889, %f525, %f33027, %f877;
	// end inline asm
	// begin inline asm
	fma.rn.f32 %f893, %f527, %f33031, %f889;
	// end inline asm
	// begin inline asm
	fma.rn.f32 %f897, %f525, %f33031, %f885;
	// end inline asm
	// begin inline asm
	fma.rn.f32 %f901, %f1030, %f33027, %f897;
	// end inline asm
	// begin inline asm
	fma.rn.f32 %f905, %f525, %f33027, %f893;
	// end inline asm
	// begin inline asm
	fma.rn.f32 %f909, %f527, %f33031, %f905;
	// end inline asm
	// begin inline asm
	fma.rn.f32 %f913, %f525, %f33031, %f901;
	// end inline asm
	// begin inline asm
	fma.rn.f32 %f917, %f1030, %f33027, %f913;
	// end inline asm
	// begin inline asm
	fma.rn.f32 %f921, %f525, %f33027, %f909;
	// end inline asm
	// begin inline asm
	fma.rn.f32 %f925, %f527, %f33031, %f921;
	// end inline asm
	// begin inline asm
	fma.rn.f32 %f929, %f525, %f33031, %f917;
	// end inline asm
	// begin inline asm
	fma.rn.f32 %f933, %f1030, %f33027, %f929;
	// end inline asm
	// begin inline asm
	fma.rn.f32 %f937, %f525, %f33027, %f925;
	// end inline asm
	// begin inline asm
	fma.rn.f32 %f941, %f527, %f33031, %f937;
	// end inline asm
	// begin inline asm
	fma.rn.f32 %f945, %f525, %f33031, %f933;
	// end inline asm
	// begin inline asm
	fma.rn.f32 %f949, %f1030, %f33027, %f945;
	// end inline asm
	// begin inline asm
	fma.rn.f32 %f953, %f525, %f33027, %f941;
	// end inline asm
	// begin inline asm
	fma.rn.f32 %f957, %f527, %f33031, %f953;
	// end inline asm
	// begin inline asm
	fma.rn.f32 %f961, %f525, %f33031, %f949;
	// end inline asm
	// begin inline asm
	fma.rn.f32 %f965, %f1030, %f33027, %f961;
	// end inline asm
	// begin inline asm
	fma.rn.f32 %f969, %f525, %f33027, %f957;
	// end inline asm
	// begin inline asm
	fma.rn.f32 %f973, %f527, %f33031, %f969;
	// end inline asm
	// begin inline asm
	fma.rn.f32 %f977, %f525, %f33031, %f965;
	// end inline asm
	// begin inline asm
	fma.rn.f32 %f981, %f1030, %f33027, %f977;
	// end inline asm
	// begin inline asm
	fma.rn.f32 %f985, %f525, %f33027, %f973;
	// end inline asm
	// begin inline asm
	fma.rn.f32 %f989, %f527, %f33031, %f985;
	// end inline asm
	// begin inline asm
	fma.rn.f32 %f993, %f525, %f33031, %f981;
	// end inline asm
	// begin inline asm
	fma.rn.f32 %f997, %f1030, %f33027, %f993;
	// end inline asm
	// begin inline asm
	fma.rn.f32 %f1001, %f525, %f33027, %f989;
	// end inline asm
	// begin inline asm
	fma.rn.f32 %f1005, %f527, %f33031, %f1001;
	// end inline asm
	// begin inline asm
	fma.rn.f32 %f1009, %f525, %f33031, %f997;
	// end inline asm
	// begin inline asm
	fma.rn.f32 %f1013, %f1030, %f33027, %f1009;
	// end inline asm
	// begin inline asm
	fma.rn.f32 %f1017, %f525, %f33027, %f1005;
	// end inline asm
	// begin inline asm
	fma.rn.f32 %f1021, %f527, %f33031, %f1017;
	// end inline asm
	// begin inline asm
	fma.rn.f32 %f1025, %f525, %f33031, %f1013;
	// end inline asm
	// begin inline asm
	fma.rn.f32 %f1029, %f1030, %f33027, %f1025;
	// end inline asm
	// begin inline asm
	fma.rn.f32 %f1033, %f525, %f33027, %f1021;
	// end inline asm
	// begin inline asm
	fma.rn.f32 %f1037, %f527, %f33031, %f1033;
	// end inline asm
	// begin inline asm
	sin.approx.f32  %f1041, %f1029;
	// end inline asm
	// begin inline asm
	cos.approx.f32  %f1043, %f1029;
	// end inline asm
	neg.f32 	%f1546, %f1043;
	// begin inline asm
	fma.rn.f32 %f1045, %f1041, %f33031, %f1029;
	// end inline asm
	// begin inline asm
	fma.rn.f32 %f1049, %f1546, %f33027, %f1045;
	// end inline asm
	// begin inline asm
	fma.rn.f32 %f1053, %f1041, %f33027, %f1037;
	// end inline asm
	// begin inline asm
	fma.rn.f32 %f1057, %f1043, %f33031, %f1053;
	// end inline asm
	// begin inline asm
	fma.rn.f32 %f1061, %f1041, %f33031, %f1049;
	// end inline asm
	// begin inline asm
	fma.rn.f32 %f1065, %f1546, %f33027, %f1061;
	// end inline asm
	// begin inline asm
	fma.rn.f32 %f1069, %f1041, %f33027, %f1057;
	// end inline asm
	// begin inline asm
	fma.rn.f32 %f1073, %f1043, %f33031, %f1069;
	// end inline asm
	// begin inline asm
	fma.rn.f32 %f1077, %f1041, %f33031, %f1065;
	// end inline asm
	// begin inline asm
	fma.rn.f32 %f1081, %f1546, %f33027, %f1077;
	// end inline asm
	// begin inline asm
	fma.rn.f32 %f1085, %f1041, %f33027, %f1073;
	// end inline asm
	// begin inline asm
	fma.rn.f32 %f1089, %f1043, %f33031, %f1085;
	// end inline asm
	// begin inline asm
	fma.rn.f32 %f1093, %f1041, %f33031, %f1081;
	// end inline asm
	// begin inline asm
	fma.rn.f32 %f1097, %f1546, %f33027, %f1093;
	// end inline asm
	// begin inline asm
	fma.rn.f32 %f1101, %f1041, %f33027, %f1089;
	// end inline asm
	// begin inline asm
	fma.rn.f32 %f1105, %f1043, %f33031, %f1101;
	// end inline asm
	// begin inline asm
	fma.rn.f32 %f1109, %f1041, %f33031, %f1097;
	// end inline asm
	// begin inline asm
	fma.rn.f32 %f1113, %f1546, %f33027, %f1109;
	// end inline asm
	// begin inline asm
	fma.rn.f32 %f1117, %f1041, %f33027, %f1105;
	// end inline asm
	// begin inline asm
	fma.rn.f32 %f1121, %f1043, %f33031, %f1117;
	// end inline asm
	// begin inline asm
	fma.rn.f32 %f1125, %f1041, %f33031, %f1113;
	// end inline asm
	// begin inline asm
	fma.rn.f32 %f1129, %f1546, %f33027, %f1125;
	// end inline asm
	// begin inline asm
	fma.rn.f32 %f1133, %f1041, %f33027, %f1121;
	// end inline asm
	// begin inline asm
	fma.rn.f32 %f1137, %f1043, %f33031, %f1133;
	// end inline asm
	// begin inline asm
	fma.rn.f32 %f1141, %f1041, %f33031, %f1129;
	// end inline asm
	// begin inline asm
	fma.rn.f32 %f1145, %f1546, %f33027, %f1141;
	// end inline asm
	// begin inline asm
	fma.rn.f32 %f1149, %f1041, %f33027, %f1137;
	// end inline asm
	// begin inline asm
	fma.rn.f32 %f1153, %f1043, %f33031, %f1149;
	// end inline asm
	// begin inline asm
	fma.rn.f32 %f1157, %f1041, %f33031, %f1145;
	// end inline asm
	// begin inline asm
	fma.rn.f32 %f1161, %f1546, %f33027, %f1157;
	// end inline asm
	// begin inline asm
	fma.rn.f32 %f1165, %f1041, %f33027, %f1153;
	// end inline asm
	// begin inline asm
	fma.rn.f32 %f1169, %f1043, %f33031, %f1165;
	// end inline asm
	// begin inline asm
	fma.rn.f32 %f1173, %f1041, %f33031, %f1161;
	// end inline asm
	// begin inline asm
	fma.rn.f32 %f1177, %f1546, %f33027, %f1173;
	// end inline asm
	// begin inline asm
	fma.rn.f32 %f1181, %f1041, %f33027, %f1169;
	// end inline asm
	// begin inline asm
	fma.rn.f32 %f1185, %f1043, %f33031, %f1181;
	// end inline asm
	// begin inline asm
	fma.rn.f32 %f1189, %f1041, %f33031, %f1177;
	// end inline asm
	// begin inline asm
	fma.rn.f32 %f1193, %f1546, %f33027, %f1189;
	// end inline asm
	// begin inline asm
	fma.rn.f32 %f1197, %f1041, %f33027, %f1185;
	// end inline asm
	// begin inline asm
	fma.rn.f32 %f1201, %f1043, %f33031, %f1197;
	// end inline asm
	// begin inline asm
	fma.rn.f32 %f1205, %f1041, %f33031, %f1193;
	// end inline asm
	// begin inline asm
	fma.rn.f32 %f1209, %f1546, %f33027, %f1205;
	// end inline asm
	// begin inline asm
	fma.rn.f32 %f1213, %f1041, %f33027, %f1201;
	// end inline asm
	// begin inline asm
	fma.rn.f32 %f1217, %f1043, %f33031, %f1213;
	// end inline asm
	// begin inline asm
	fma.rn.f32 %f1221, %f1041, %f33031, %f1209;
	// end inline asm
	// begin inline asm
	fma.rn.f32 %f1225, %f1546, %f33027, %f1221;
	// end inline asm
	// begin inline asm
	fma.rn.f32 %f1229, %f1041, %f33027, %f1217;
	// end inline asm
	// begin inline asm
	fma.rn.f32 %f1233, %f1043, %f33031, %f1229;
	// end inline asm
	// begin inline asm
	fma.rn.f32 %f1237, %f1041, %f33031, %f1225;
	// end inline asm
	// begin inline asm
	fma.rn.f32 %f1241, %f1546, %f33027, %f1237;
	// end inline asm
	// begin inline asm
	fma.rn.f32 %f1245, %f1041, %f33027, %f1233;
	// end inline asm
	// begin inline asm
	fma.rn.f32 %f1249, %f1043, %f33031, %f1245;
	// end inline asm
	// begin inline asm
	fma.rn.f32 %f1253, %f1041, %f33031, %f1241;
	// end inline asm
	// begin inline asm
	fma.rn.f32 %f1257, %f1546, %f33027, %f1253;
	// end inline asm
	// begin inline asm
	fma.rn.f32 %f1261, %f1041, %f33027, %f1249;
	// end inline asm
	// begin inline asm
	fma.rn.f32 %f1265, %f1043, %f33031, %f1261;
	// end inline asm
	// begin inline asm
	fma.rn.f32 %f1269, %f1041, %f33031, %f1257;
	// end inline asm
	// begin inline asm
	fma.rn.f32 %f1273, %f1546, %f33027, %f1269;
	// end inline asm
	// begin inline asm
	fma.rn.f32 %f1277, %f1041, %f33027, %f1265;
	// end inline asm
	// begin inline asm
	fma.rn.f32 %f1281, %f1043, %f33031, %f1277;
	// end inline asm
	// begin inline asm
	fma.rn.f32 %f1285, %f1041, %f33031, %f1273;
	// end inline asm
	// begin inline asm
	fma.rn.f32 %f1289, %f1546, %f33027, %f1285;
	// end inline asm
	// begin inline asm
	fma.rn.f32 %f1293, %f1041, %f33027, %f1281;
	// end inline asm
	// begin inline asm
	fma.rn.f32 %f1297, %f1043, %f33031, %f1293;
	// end inline asm
	// begin inline asm
	fma.rn.f32 %f1301, %f1041, %f33031, %f1289;
	// end inline asm
	// begin inline asm
	fma.rn.f32 %f1305, %f1546, %f33027, %f1301;
	// end inline asm
	// begin inline asm
	fma.rn.f32 %f1309, %f1041, %f33027, %f1297;
	// end inline asm
	// begin inline asm
	fma.rn.f32 %f1313, %f1043, %f33031, %f1309;
	// end inline asm
	// begin inline asm
	fma.rn.f32 %f1317, %f1041, %f33031, %f1305;
	// end inline asm
	// begin inline asm
	fma.rn.f32 %f1321, %f1546, %f33027, %f1317;
	// end inline asm
	// begin inline asm
	fma.rn.f32 %f1325, %f1041, %f33027, %f1313;
	// end inline asm
	// begin inline asm
	fma.rn.f32 %f1329, %f1043, %f33031, %f1325;
	// end inline asm
	// begin inline asm
	fma.rn.f32 %f1333, %f1041, %f33031, %f1321;
	// end inline asm
	// begin inline asm
	fma.rn.f32 %f1337, %f1546, %f33027, %f1333;
	// end inline asm
	// begin inline asm
	fma.rn.f32 %f1341, %f1041, %f33027, %f1329;
	// end inline asm
	// begin inline asm
	fma.rn.f32 %f1345, %f1043, %f33031, %f1341;
	// end inline asm
	// begin inline asm
	fma.rn.f32 %f1349, %f1041, %f33031, %f1337;
	// end inline asm
	// begin inline asm
	fma.rn.f32 %f1353, %f1546, %f33027, %f1349;
	// end inline asm
	// begin inline asm
	fma.rn.f32 %f1357, %f1041, %f33027, %f1345;
	// end inline asm
	// begin inline asm
	fma.rn.f32 %f1361, %f1043, %f33031, %f1357;
	// end inline asm
	// begin inline asm
	fma.rn.f32 %f1365, %f1041, %f33031, %f1353;
	// end inline asm
	// begin inline asm
	fma.rn.f32 %f1369, %f1546, %f33027, %f1365;
	// end inline asm
	// begin inline asm
	fma.rn.f32 %f1373, %f1041, %f33027, %f1361;
	// end inline asm
	// begin inline asm
	fma.rn.f32 %f1377, %f1043, %f33031, %f1373;
	// end inline asm
	// begin inline asm
	fma.rn.f32 %f1381, %f1041, %f33031, %f1369;
	// end inline asm
	// begin inline asm
	fma.rn.f32 %f1385, %f1546, %f33027, %f1381;
	// end inline asm
	// begin inline asm
	fma.rn.f32 %f1389, %f1041, %f33027, %f1377;
	// end inline asm
	// begin inline asm
	fma.rn.f32 %f1393, %f1043, %f33031, %f1389;
	// end inline asm
	// begin inline asm
	fma.rn.f32 %f1397, %f1041, %f33031, %f1385;
	// end inline asm
	// begin inline asm
	fma.rn.f32 %f1401, %f1546, %f33027, %f1397;
	// end inline asm
	// begin inline asm
	fma.rn.f32 %f1405, %f1041, %f33027, %f1393;
	// end inline asm
	// begin inline asm
	fma.rn.f32 %f1409, %f1043, %f33031, %f1405;
	// end inline asm
	// begin inline asm
	fma.rn.f32 %f1413, %f1041, %f33031, %f1401;
	// end inline asm
	// begin inline asm
	fma.rn.f32 %f1417, %f1546, %f33027, %f1413;
	// end inline asm
	// begin inline asm
	fma.rn.f32 %f1421, %f1041, %f33027, %f1409;
	// end inline asm
	// begin inline asm
	fma.rn.f32 %f1425, %f1043, %f33031, %f1421;
	// end inline asm
	// begin inline asm
	fma.rn.f32 %f1429, %f1041, %f33031, %f1417;
	// end inline asm
	// begin inline asm
	fma.rn.f32 %f1433, %f1546, %f33027, %f1429;
	// end inline asm
	// begin inline asm
	fma.rn.f32 %f1437, %f1041, %f33027, %f1425;
	// end inline asm
	// begin inline asm
	fma.rn.f32 %f1441, %f1043, %f33031, %f1437;
	// end inline asm
	// begin inline asm
	fma.rn.f32 %f1445, %f1041, %f33031, %f1433;
	// end inline asm
	// begin inline asm
	fma.rn.f32 %f1449, %f1546, %f33027, %f1445;
	// end inline asm
	// begin inline asm
	fma.rn.f32 %f1453, %f1041, %f33027, %f1441;
	// end inline asm
	// begin inline asm
	fma.rn.f32 %f1457, %f1043, %f33031, %f1453;
	// end inline asm
	// begin inline asm
	fma.rn.f32 %f1461, %f1041, %f33031, %f1449;
	// end inline asm
	// begin inline asm
	fma.rn.f32 %f1465, %f1546, %f33027, %f1461;
	// end inline asm
	// begin inline asm
	fma.rn.f32 %f1469, %f1041, %f33027, %f1457;
	// end inline asm
	// begin inline asm
	fma.rn.f32 %f1473, %f1043, %f33031, %f1469;
	// end inline asm
	// begin inline asm
	fma.rn.f32 %f1477, %f1041, %f33031, %f1465;
	// end inline asm
	// begin inline asm
	fma.rn.f32 %f1481, %f1546, %f33027, %f1477;
	// end inline asm
	// begin inline asm
	fma.rn.f32 %f1485, %f1041, %f33027, %f1473;
	// end inline asm
	// begin inline asm
	fma.rn.f32 %f1489, %f1043, %f33031, %f1485;
	// end inline asm
	// begin inline asm
	fma.rn.f32 %f1493, %f1041, %f33031, %f1481;
	// end inline asm
	// begin inline asm
	fma.rn.f32 %f1497, %f1546, %f33027, %f1493;
	// end inline asm
	// begin inline asm
	fma.rn.f32 %f1501, %f1041, %f33027, %f1489;
	// end inline asm
	// begin inline asm
	fma.rn.f32 %f1505, %f1043, %f33031, %f1501;
	// end inline asm
	// begin inline asm
	fma.rn.f32 %f1509, %f1041, %f33031, %f1497;
	// end inline asm
	// begin inline asm
	fma.rn.f32 %f1513, %f1546, %f33027, %f1509;
	// end inline asm
	// begin inline asm
	fma.rn.f32 %f1517, %f1041, %f33027, %f1505;
	// end inline asm
	// begin inline asm
	fma.rn.f32 %f1521, %f1043, %f33031, %f1517;
	// end inline asm
	// begin inline asm
	fma.rn.f32 %f1525, %f1041, %f33031, %f1513;
	// end inline asm
	// begin inline asm
	fma.rn.f32 %f1529, %f1546, %f33027, %f1525;
	// end inline asm
	// begin inline asm
	fma.rn.f32 %f1533, %f1041, %f33027, %f1521;
	// end inline asm
	// begin inline asm
	fma.rn.f32 %f1537, %f1043, %f33031, %f1533;
	// end inline asm
	// begin inline asm
	fma.rn.f32 %f1541, %f1041, %f33031, %f1529;
	// end inline asm
	// begin inline asm
	fma.rn.f32 %f1545, %f1546, %f33027, %f1541;
	// end inline asm
	// begin inline asm
	fma.rn.f32 %f1549, %f1041, %f33027, %f1537;
	// end inline asm
	// begin inline asm
	fma.rn.f32 %f1553, %f1043, %f33031, %f1549;
	// end inline asm
	// begin inline asm
	sin.approx.f32  %f1557, %f1545;
	// end inline asm
	// begin inline asm
	cos.approx.f32  %f1559, %f1545;
	// end inline asm
	neg.f32 	%f2062, %f1559;
	// begin inline asm
	fma.rn.f32 %f1561, %f1557, %f33031, %f1545;
	// end inline asm
	// begin inline asm
	fma.rn.f32 %f1565, %f2062, %f33027, %f1561;
	// end inline asm
	// begin inline asm
	fma.rn.f32 %f1569, %f1557, %f33027, %f1553;
	// end inline asm
	// begin inline asm
	fma.rn.f32 %f1573, %f1559, %f33031, %f1569;
	// end inline asm
	// begin inline asm
	fma.rn.f32 %f1577, %f1557, %f33031, %f1565;
	// end inline asm
	// begin inline asm
	fma.rn.f32 %f1581, %f2062, %f33027, %f1577;
	// end inline asm
	// begin inline asm
	fma.rn.f32 %f1585, %f1557, %f33027, %f1573;
	// end inline asm
	// begin inline asm
	fma.rn.f32 %f1589, %f1559, %f33031, %f1585;
	// end inline asm
	// begin inline asm
	fma.rn.f32 %f1593, %f1557, %f33031, %f1581;
	// end inline asm
	// begin inline asm
	fma.rn.f32 %f1597, %f2062, %f33027, %f1593;
	// end inline asm
	// begin inline asm
	fma.rn.f32 %f1601, %f1557, %f33027, %f1589;
	// end inline asm
	// begin inline asm
	fma.rn.f32 %f1605, %f1559, %f33031, %f1601;
	// end inline asm
	// begin inline asm
	fma.rn.f32 %f1609, %f1557, %f33031, %f1597;
	// end inline asm
	// begin inline asm
	fma.rn.f32 %f1613, %f2062, %f33027, %f1609;
	// end inline asm
	// begin inline asm
	fma.rn.f32 %f1617, %f1557, %f33027, %f1605;
	// end inline asm
	// begin inline asm
	fma.rn.f32 %f1621, %f1559, %f33031, %f1617;
	// end inline asm
	// begin inline asm
	fma.rn.f32 %f1625, %f1557, %f33031, %f1613;
	// end inline asm
	// begin inline asm
	fma.rn.f32 %f1629, %f2062, %f33027, %f1625;
	// end inline asm
	// begin inline asm
	fma.rn.f32 %f1633, %f1557, %f33027, %f1621;
	// end inline asm
	// begin inline asm
	fma.rn.f32 %f1637, %f1559, %f33031, %f1633;
	// end inline asm
	// begin inline asm
	fma.rn.f32 %f1641, %f1557, %f33031, %f1629;
	// end inline asm
	// begin inline asm
	fma.rn.f32 %f1645, %f2062, %f33027, %f1641;
	// end inline asm
	// begin inline asm
	fma.rn.f32 %f1649, %f1557, %f33027, %f1637;
	// end inline asm
	// begin inline asm
	fma.rn.f32 %f1653, %f1559, %f33031, %f1649;
	// end inline asm
	// begin inline asm
	fma.rn.f32 %f1657, %f1557, %f33031, %f1645;
	// end inline asm
	// begin inline asm
	fma.rn.f32 %f1661, %f2062, %f33027, %f1657;
	// end inline asm
	// begin inline asm
	fma.rn.f32 %f1665, %f1557, %f33027, %f1653;
	// end inline asm
	// begin inline asm
	fma.rn.f32 %f1669, %f1559, %f33031, %f1665;
	// end inline asm
	// begin inline asm
	fma.rn.f32 %f1673, %f1557, %f33031, %f1661;
	// end inline asm
	// begin inline asm
	fma.rn.f32 %f1677, %f2062, %f33027, %f1673;
	// end inline asm
	// begin inline asm
	fma.rn.f32 %f1681, %f1557, %f33027, %f1669;
	// end inline asm
	// begin inline asm
	fma.rn.f32 %f1685, %f1559, %f33031, %f1681;
	// end inline asm
	// begin inline asm
	fma.rn.f32 %f1689, %f1557, %f33031, %f1677;
	// end inline asm
	// begin inline asm
	fma.rn.f32 %f1693, %f2062, %f33027, %f1689;
	// end inline asm
	// begin inline asm
	fma.rn.f32 %f1697, %f1557, %f33027, %f1685;
	// end inline asm
	// begin inline asm
	fma.rn.f32 %f1701, %f1559, %f33031, %f1697;
	// end inline asm
	// begin inline asm
	fma.rn.f32 %f1705, %f1557, %f33031, %f1693;
	// end inline asm
	// begin inline asm
	fma.rn.f32 %f1709, %f2062, %f33027, %f1705;
	// end inline asm
	// begin inline asm
	fma.rn.f32 %f1713, %f1557, %f33027, %f1701;
	// end inline asm
	// begin inline asm
	fma.rn.f32 %f1717, %f1559, %f33031, %f1713;
	// end inline asm
	// begin inline asm
	fma.rn.f32 %f1721, %f1557, %f33031, %f1709;
	// end inline asm
	// begin inline asm
	fma.rn.f32 %f1725, %f2062, %f33027, %f1721;
	// end inline asm
	// begin inline asm
	fma.rn.f32 %f1729, %f1557, %f33027, %f1717;
	// end inline asm
	// begin inline asm
	fma.rn.f32 %f1733, %f1559, %f33031, %f1729;
	// end inline asm
	// begin inline asm
	fma.rn.f32 %f1737, %f1557, %f33031, %f1725;
	// end inline asm
	// begin inline asm
	fma.rn.f32 %f1741, %f2062, %f33027, %f1737;
	// end inline asm
	// begin inline asm
	fma.rn.f32 %f1745, %f1557, %f33027, %f1733;
	// end inline asm
	// begin inline asm
	fma.rn.f32 %f1749, %f1559, %f33031, %f1745;
	// end inline asm
	// begin inline asm
	fma.rn.f32 %f1753, %f1557, %f33031, %f1741;
	// end inline asm
	// begin inline asm
	fma.rn.f32 %f1757, %f2062, %f33027, %f1753;
	// end inline asm
	// begin inline asm
	fma.rn.f32 %f1761, %f1557, %f33027, %f1749;
	// end inline asm
	// begin inline asm
	fma.rn.f32 %f1765, %f1559, %f33031, %f1761;
	// end inline asm
	// begin inline asm
	fma.rn.f32 %f1769, %f1557, %f33031, %f1757;
	// end inline asm
	// begin inline asm
	fma.rn.f32 %f1773, %f2062, %f33027, %f1769;
	// end inline asm
	// begin inline asm
	fma.rn.f32 %f1777, %f1557, %f33027, %f1765;
	// end inline asm
	// begin inline asm
	fma.rn.f32 %f1781, %f1559, %f33031, %f1777;
	// end inline asm
	// begin inline asm
	fma.rn.f32 %f1785, %f1557, %f33031, %f1773;
	// end inline asm
	// begin inline asm
	fma.rn.f32 %f1789, %f2062, %f33027, %f1785;
	// end inline asm
	// begin inline asm
	fma.rn.f32 %f1793, %f1557, %f33027, %f1781;
	// end inline asm
	// begin inline asm
	fma.rn.f32 %f1797, %f1559, %f33031, %f1793;
	// end inline asm
	// begin inline asm
	fma.rn.f32 %f1801, %f1557, %f33031, %f1789;
	// end inline asm
	// begin inline asm
	fma.rn.f32 %f1805, %f2062, %f33027, %f1801;
	// end inline asm
	// begin inline asm
	fma.rn.f32 %f1809, %f1557, %f33027, %f1797;
	// end inline asm
	// begin inline asm
	fma.rn.f32 %f1813, %f1559, %f33031, %f1809;
	// end inline asm
	// begin inline asm
	fma.rn.f32 %f1817, %f1557, %f33031, %f1805;
	// end inline asm
	// begin inline asm
	fma.rn.f32 %f1821, %f2062, %f33027, %f1817;
	// end inline asm
	// begin inline asm
	fma.rn.f32 %f1825, %f1557, %f33027, %f1813;
	// end inline asm
	// begin inline asm
	fma.rn.f32 %f1829, %f1559, %f33031, %f1825;
	// end inline asm
	// begin inline asm
	fma.rn.f32 %f1833, %f1557, %f33031, %f1821;
	// end inline asm
	// begin inline asm
	fma.rn.f32 %f1837, %f2062, %f33027, %f1833;
	// end inline asm
	// begin inline asm
	fma.rn.f32 %f1841, %f1557, %f33027, %f1829;
	// end inline asm
	// begin inline asm
	fma.rn.f32 %f1845, %f1559, %f33031, %f1841;
	// end inline asm
	// begin inline asm
	fma.rn.f32 %f1849, %f1557, %f33031, %f1837;
	// end inline asm
	// begin inline asm
	fma.rn.f32 %f1853, %f2062, %f33027, %f1849;
	// end inline asm
	// begin inline asm
	fma.rn.f32 %f1857, %f1557, %f33027, %f1845;
	// end inline asm
	// begin inline asm
	fma.rn.f32 %f1861, %f1559, %f33031, %f1857;
	// end inline asm
	// begin inline asm
	fma.rn.f32 %f1865, %f1557, %f33031, %f1853;
	// end inline asm
	// begin inline asm
	fma.rn.f32 %f1869, %f2062, %f33027, %f1865;
	// end inline asm
	// begin inline asm
	fma.rn.f32 %f1873, %f1557, %f33027, %f1861;
	// end inline asm
	// begin inline asm
	fma.rn.f32 %f1877, %f1559, %f33031, %f1873;
	// end inline asm
	// begin inline asm
	fma.rn.f32 %f1881, %f1557, %f33031, %f1869;
	// end inline asm
	// begin inline asm
	fma.rn.f32 %f1885, %f2062, %f33027, %f1881;
	// end inline asm
	// begin inline asm
	fma.rn.f32 %f1889, %f1557, %f33027, %f1877;
	// end inline asm
	// begin inline asm
	fma.rn.f32 %f1893, %f1559, %f33031, %f1889;
	// end inline asm
	// begin inline asm
	fma.rn.f32 %f1897, %f1557, %f33031, %f1885;
	// end inline asm
	// begin inline asm
	fma.rn.f32 %f1901, %f2062, %f33027, %f1897;
	// end inline asm
	// begin inline asm
	fma.rn.f32 %f1905, %f1557, %f33027, %f1893;
	// end inline asm
	// begin inline asm
	fma.rn.f32 %f1909, %f1559, %f33031, %f1905;
	// end inline asm
	// begin inline asm
	fma.rn.f32 %f1913, %f1557, %f33031, %f1901;
	// end inline asm
	// begin inline asm
	fma.rn.f32 %f1917, %f2062, %f33027, %f1913;
	// end inline asm
	// begin inline asm
	fma.rn.f32 %f1921, %f1557, %f33027, %f1909;
	// end inline asm
	// begin inline asm
	fma.rn.f32 %f1925, %f1559, %f33031, %f1921;
	// end inline asm
	// begin inline asm
	fma.rn.f32 %f1929, %f1557, %f33031, %f1917;
	// end inline asm
	// begin inline asm
	fma.rn.f32 %f1933, %f2062, %f33027, %f1929;
	// end inline asm
	// begin inline asm
	fma.rn.f32 %f1937, %f1557, %f33027, %f1925;
	// end inline asm
	// begin inline asm
	fma.rn.f32 %f1941, %f1559, %f33031, %f1937;
	// end inline asm
	// begin inline asm
	fma.rn.f32 %f1945, %f1557, %f33031, %f1933;
	// end inline asm
	// begin inline asm
	fma.rn.f32 %f1949, %f2062, %f33027, %f1945;
	// end inline asm
	// begin inline asm
	fma.rn.f32 %f1953, %f1557, %f33027, %f1941;
	// end inline asm
	// begin inline asm
	fma.rn.f32 %f1957, %f1559, %f33031, %f1953;
	// end inline asm
	// begin inline asm
	fma.rn.f32 %f1961, %f1557, %f33031, %f1949;
	// end inline asm
	// begin inline asm
	fma.rn.f32 %f1965, %f2062, %f33027, %f1961;
	// end inline asm
	// begin inline asm
	fma.rn.f32 %f1969, %f1557, %f33027, %f1957;
	// end inline asm
	// begin inline asm
	fma.rn.f32 %f1973, %f1559, %f33031, %f1969;
	// end inline asm
	// begin inline asm
	fma.rn.f32 %f1977, %f1557, %f33031, %f1965;
	// end inline asm
	// begin inline asm
	fma.rn.f32 %f1981, %f2062, %f33027, %f1977;
	// end inline asm
	// begin inline asm
	fma.rn.f32 %f1985, %f1557, %f33027, %f1973;
	// end inline asm
	// begin inline asm
	fma.rn.f32 %f1989, %f1559, %f33031, %f1985;
	// end inline asm
	// begin inline asm
	fma.rn.f32 %f1993, %f1557, %f33031, %f1981;
	// end inline asm
	// begin inline asm
	fma.rn.f32 %f1997, %f2062, %f33027, %f1993;
	// end inline asm
	// begin inline asm
	fma.rn.f32 %f2001, %f1557, %f33027, %f1989;
	// end inline asm
	// begin inline asm
	fma.rn.f32 %f2005, %f1559, %f33031, %f2001;
	// end inline asm
	// begin inline asm
	fma.rn.f32 %f2009, %f1557, %f33031, %f1997;
	// end inline asm
	// begin inline asm
	fma.rn.f32 %f2013, %f2062, %f33027, %f2009;
	// end inline asm
	// begin inline asm
	fma.rn.f32 %f2017, %f1557, %f33027, %f2005;
	// end inline asm
	// begin inline asm
	fma.rn.f32 %f2021, %f1559, %f33031, %f2017;
	// end inline asm
	// begin inline asm
	fma.rn.f32 %f2025, %f1557, %f33031, %f2013;
	// end inline asm
	// begin inline asm
	fma.rn.f32 %f2029, %f2062, %f33027, %f2025;
	// end inline asm
	// begin inline asm
	fma.rn.f32 %f2033, %f1557, %f33027, %f2021;
	// end inline asm
	// begin inline asm
	fma.rn.f32 %f2037, %f1559, %f33031, %f2033;
	// end inline asm
	// begin inline asm
	fma.rn.f32 %f2041, %f1557, %f33031, %f2029;
	// end inline asm
	// begin inline asm
	fma.rn.f32 %f2045, %f2062, %f33027, %f2041;
	// end inline asm
	// begin inline asm
	fma.rn.f32 %f2049, %f1557, %f33027, %f2037;
	// end inline asm
	// begin inline asm
	fma.rn.f32 %f2053, %f1559, %f33031, %f2049;
	// end inline asm
	// begin inline asm
	fma.rn.f32 %f2057, %f1557, %f33031, %f2045;
	// end inline asm
	// begin inline asm
	fma.rn.f32 %f2061, %f2062, %f33027, %f2057;
	// end inline asm
	// begin inline asm
	fma.rn.f32 %f2065, %f1557, %f33027, %f2053;
	// end inline asm
	// begin inline asm
	fma.rn.f32 %f2069, %f1559, %f33031, %f2065;
	// end inline asm
	// begin inline asm
	sin.approx.f32  %f2073, %f2061;
	// end inline asm
	// begin inline asm
	cos.approx.f32  %f2075, %f2061;
	// end inline asm
	neg.f32 	%f2578, %f2075;
	// begin inline asm
	fma.rn.f32 %f2077, %f2073, %f33031, %f2061;
	// end inline asm
	// begin inline asm
	fma.rn.f32 %f2081, %f2578, %f33027, %f2077;
	// end inline asm
	// begin inline asm
	fma.rn.f32 %f2085, %f2073, %f33027, %f2069;
	// end inline asm
	// begin inline asm
	fma.rn.f32 %f2089, %f2075, %f33031, %f2085;
	// end inline asm
	// begin inline asm
	fma.rn.f32 %f2093, %f2073, %f33031, %f2081;
	// end inline asm
	// begin inline asm
	fma.rn.f32 %f2097, %f2578, %f33027, %f2093;
	// end inline asm
	// begin inline asm
	fma.rn.f32 %f2101, %f2073, %f33027, %f2089;
	// end inline asm
	// begin inline asm
	fma.rn.f32 %f2105, %f2075, %f33031, %f2101;
	// end inline asm
	// begin inline asm
	fma.rn.f32 %f2109, %f2073, %f33031, %f2097;
	// end inline asm
	// begin inline asm
	fma.rn.f32 %f2113, %f2578, %f33027, %f2109;
	// end inline asm
	// begin inline asm
	fma.rn.f32 %f2117, %f2073, %f33027, %f2105;
	// end inline asm
	// begin inline asm
	fma.rn.f32 %f2121, %f2075, %f33031, %f2117;
	// end inline asm
	// begin inline asm
	fma.rn.f32 %f2125, %f2073, %f33031, %f2113;
	// end inline asm
	// begin inline asm
	fma.rn.f32 %f2129, %f2578, %f33027, %f2125;
	// end inline asm
	// begin inline asm
	fma.rn.f32 %f2133, %f2073, %f33027, %f2121;
	// end inline asm
	// begin inline asm
	fma.rn.f32 %f2137, %f2075, %f33031, %f2133;
	// end inline asm
	// begin inline asm
	fma.rn.f32 %f2141, %f2073, %f33031, %f2129;
	// end inline asm
	// begin inline asm
	fma.rn.f32 %f2145, %f2578, %f33027, %f2141;
	// end inline asm
	// begin inline asm
	fma.rn.f32 %f2149, %f2073, %f33027, %f2137;
	// end inline asm
	// begin inline asm
	fma.rn.f32 %f2153, %f2075, %f33031, %f2149;
	// end inline asm
	// begin inline asm
	fma.rn.f32 %f2157, %f2073, %f33031, %f2145;
	// end inline asm
	// begin inline asm
	fma.rn.f32 %f2161, %f2578, %f33027, %f2157;
	// end inline asm
	// begin inline asm
	fma.rn.f32 %f2165, %f2073, %f33027, %f2153;
	// end inline asm
	// begin inline asm
	fma.rn.f32 %f2169, %f2075, %f33031, %f2165;
	// end inline asm
	// begin inline asm
	fma.rn.f32 %f2173, %f2073, %f33031, %f2161;
	// end inline asm
	// begin inline asm
	fma.rn.f32 %f2177, %f2578, %f33027, %f2173;
	// end inline asm
	// begin inline asm
	fma.rn.f32 %f2181, %f2073, %f33027, %f2169;
	// end inline asm
	// begin inline asm
	fma.rn.f32 %f2185, %f2075, %f33031, %f2181;
	// end inline asm
	// begin inline asm
	fma.rn.f32 %f2189, %f2073, %f33031, %f2177;
	// end inline asm
	// begin inline asm
	fma.rn.f32 %f2193, %f2578, %f33027, %f2189;
	// end inline asm
	// begin inline asm
	fma.rn.f32 %f2197, %f2073, %f33027, %f2185;
	// end inline asm
	// begin inline asm
	fma.rn.f32 %f2201, %f2075, %f33031, %f2197;
	// end inline asm
	// begin inline asm
	fma.rn.f32 %f2205, %f2073, %f33031, %f2193;
	// end inline asm
	// begin inline asm
	fma.rn.f32 %f2209, %f2578, %f33027, %f2205;
	// end inline asm
	// begin inline asm
	fma.rn.f32 %f2213, %f2073, %f33027, %f2201;
	// end inline asm
	// begin inline asm
	fma.rn.f32 %f2217, %f2075, %f33031, %f2213;
	// end inline asm
	// begin inline asm
	fma.rn.f32 %f2221, %f2073, %f33031, %f2209;
	// end inline asm
	// begin inline asm
	fma.rn.f32 %f2225, %f2578, %f33027, %f2221;
	// end inline asm
	// begin inline asm
	fma.rn.f32 %f2229, %f2073, %f33027, %f2217;
	// end inline asm
	// begin inline asm
	fma.rn.f32 %f2233, %f2075, %f33031, %f2229;
	// end inline asm
	// begin inline asm
	fma.rn.f32 %f2237, %f2073, %f33031, %f2225;
	// end inline asm
	// begin inline asm
	fma.rn.f32 %f2241, %f2578, %f33027, %f2237;
	// end inline asm
	// begin inline asm
	fma.rn.f32 %f2245, %f2073, %f33027, %f2233;
	// end inline asm
	// begin inline asm
	fma.rn.f32 %f2249, %f2075, %f33031, %f2245;
	// end inline asm
	// begin inline asm
	fma.rn.f32 %f2253, %f2073, %f33031, %f2241;
	// end inline asm
	// begin inline asm
	fma.rn.f32 %f2257, %f2578, %f33027, %f2253;
	// end inline asm
	// begin inline asm
	fma.rn.f32 %f2261, %f2073, %f33027, %f2249;
	// end inline asm
	// begin inline asm
	fma.rn.f32 %f2265, %f2075, %f33031, %f2261;
	// end inline asm
	// begin inline asm
	fma.rn.f32 %f2269, %f2073, %f33031, %f2257;
	// end inline asm
	// begin inline asm
	fma.rn.f32 %f2273, %f2578, %f33027, %f2269;
	// end inline asm
	// begin inline asm
	fma.rn.f32 %f2277, %f2073, %f33027, %f2265;
	// end inline asm
	// begin inline asm
	fma.rn.f32 %f2281, %f2075, %f33031, %f2277;
	// end inline asm
	// begin inline asm
	fma.rn.f32 %f2285, %f2073, %f33031, %f2273;
	// end inline asm
	// begin inline asm
	fma.rn.f32 %f2289, %f2578, %f33027, %f2285;
	// end inline asm
	// begin inline asm
	fma.rn.f32 %f2293, %f2073, %f33027, %f2281;
	// end inline asm
	// begin inline asm
	fma.rn.f32 %f2297, %f2075, %f33031, %f2293;
	// end inline asm
	// begin inline asm
	fma.rn.f32 %f2301, %f2073, %f33031, %f2289;
	// end inline asm
	// begin inline asm
	fma.rn.f32 %f2305, %f2578, %f33027, %f2301;
	// end inline asm
	// begin inline asm
	fma.rn.f32 %f2309, %f2073, %f33027, %f2297;
	// end inline asm
	// begin inline asm
	fma.rn.f32 %f2313, %f2075, %f33031, %f2309;
	// end inline asm
	// begin inline asm
	fma.rn.f32 %f2317, %f2073, %f33031, %f2305;
	// end inline asm
	// begin inline asm
	fma.rn.f32 %f2321, %f2578, %f33027, %f2317;
	// end inline asm
	// begin inline asm
	fma.rn.f32 %f2325, %f2073, %f33027, %f2313;
	// end inline asm
	// begin inline asm
	fma.rn.f32 %f2329, %f2075, %f33031, %f2325;
	// end inline asm
	// begin inline asm
	fma.rn.f32 %f2333, %f2073, %f33031, %f2321;
	// end inline asm
	// begin inline asm
	fma.rn.f32 %f2337, %f2578, %f33027, %f2333;
	// end inline asm
	// begin inline asm
	fma.rn.f32 %f2341, %f2073, %f33027, %f2329;
	// end inline asm
	// begin inline asm
	fma.rn.f32 %f2345, %f2075, %f33031, %f2341;
	// end inline asm
	// begin inline asm
	fma.rn.f32 %f2349, %f2073, %f33031, %f2337;
	// end inline asm
	// begin inline asm
	fma.rn.f32 %f2353, %f2578, %f33027, %f2349;
	// end inline asm
	// begin inline asm
	fma.rn.f32 %f2357, %f2073, %f33027, %f2345;
	// end inline asm
	// begin inline asm
	fma.rn.f32 %f2361, %f2075, %f33031, %f2357;
	// end inline asm
	// begin inline asm
	fma.rn.f32 %f2365, %f2073, %f33031, %f2353;
	// end inline asm
	// begin inline asm
	fma.rn.f32 %f2369, %f2578, %f33027, %f2365;
	// end inline asm
	// begin inline asm
	fma.rn.f32 %f2373, %f2073, %f33027, %f2361;
	// end inline asm
	// begin inline asm
	fma.rn.f32 %f2377, %f2075, %f33031, %f2373;
	// end inline asm
	// begin inline asm
	fma.rn.f32 %f2381, %f2073, %f33031, %f2369;
	// end inline asm
	// begin inline asm
	fma.rn.f32 %f2385, %f2578, %f33027, %f2381;
	// end inline asm
	// begin inline asm
	fma.rn.f32 %f2389, %f2073, %f33027, %f2377;
	// end inline asm
	// begin inline asm
	fma.rn.f32 %f2393, %f2075, %f33031, %f2389;
	// end inline asm
	// begin inline asm
	fma.rn.f32 %f2397, %f2073, %f33031, %f2385;
	// end inline asm
	// begin inline asm
	fma.rn.f32 %f2401, %f2578, %f33027, %f2397;
	// end inline asm
	// begin inline asm
	fma.rn.f32 %f2405, %f2073, %f33027, %f2393;
	// end inline asm
	// begin inline asm
	fma.rn.f32 %f2409, %f2075, %f33031, %f2405;
	// end inline asm
	// begin inline asm
	fma.rn.f32 %f2413, %f2073, %f33031, %f2401;
	// end inline asm
	// begin inline asm
	fma.rn.f32 %f2417, %f2578, %f33027, %f2413;
	// end inline asm
	// begin inline asm
	fma.rn.f32 %f2421, %f2073, %f33027, %f2409;
	// end inline asm
	// begin inline asm
	fma.rn.f32 %f2425, %f2075, %f33031, %f2421;
	// end inline asm
	// begin inline asm
	fma.rn.f32 %f2429, %f2073, %f33031, %f2417;
	// end inline asm
	// begin inline asm
	fma.rn.f32 %f2433, %f2578, %f33027, %f2429;
	// end inline asm
	// begin inline asm
	fma.rn.f32 %f2437, %f2073, %f33027, %f2425;
	// end inline asm
	// begin inline asm
	fma.rn.f32 %f2441, %f2075, %f33031, %f2437;
	// end inline asm
	// begin inline asm
	fma.rn.f32 %f2445, %f2073, %f33031, %f2433;
	// end inline asm
	// begin inline asm
	fma.rn.f32 %f2449, %f2578, %f33027, %f2445;
	// end inline asm
	// begin inline asm
	fma.rn.f32 %f2453, %f2073, %f33027, %f2441;
	// end inline asm
	// begin inline asm
	fma.rn.f32 %f2457, %f2075, %f33031, %f2453;
	// end inline asm
	// begin inline asm
	fma.rn.f32 %f2461, %f2073, %f33031, %f2449;
	// end inline asm
	// begin inline asm
	fma.rn.f32 %f2465, %f2578, %f33027, %f2461;
	// end inline asm
	// begin inline asm
	fma.rn.f32 %f2469, %f2073, %f33027, %f2457;
	// end inline asm
	// begin inline asm
	fma.rn.f32 %f2473, %f2075, %f33031, %f2469;
	// end inline asm
	// begin inline asm
	fma.rn.f32 %f2477, %f2073, %f33031, %f2465;
	// end inline asm
	// begin inline asm
	fma.rn.f32 %f2481, %f2578, %f33027, %f2477;
	// end inline asm
	// begin inline asm
	fma.rn.f32 %f2485, %f2073, %f33027, %f2473;
	// end inline asm
	// begin inline asm
	fma.rn.f32 %f2489, %f2075, %f33031, %f2485;
	// end inline asm
	// begin inline asm
	fma.rn.f32 %f2493, %f2073, %f33031, %f2481;
	// end inline asm
	// begin inline asm
	fma.rn.f32 %f2497, %f2578, %f33027, %f2493;
	// end inline asm
	// begin inline asm
	fma.rn.f32 %f2501, %f2073, %f33027, %f2489;
	// end inline asm
	// begin inline asm
	fma.rn.f32 %f2505, %f2075, %f33031, %f2501;
	// end inline asm
	// begin inline asm
	fma.rn.f32 %f2509, %f2073, %f33031, %f2497;
	// end inline asm
	// begin inline asm
	fma.rn.f32 %f2513, %f2578, %f33027, %f2509;
	// end inline asm
	// begin inline asm
	fma.rn.f32 %f2517, %f2073, %f33027, %f2505;
	// end inline asm
	// begin inline asm
	fma.rn.f32 %f2521, %f2075, %f33031, %f2517;
	// end inline asm
	// begin inline asm
	fma.rn.f32 %f2525, %f2073, %f33031, %f2513;
	// end inline asm
	// begin inline asm
	fma.rn.f32 %f2529, %f2578, %f33027, %f2525;
	// end inline asm
	// begin inline asm
	fma.rn.f32 %f2533, %f2073, %f33027, %f2521;
	// end inline asm
	// begin inline asm
	fma.rn.f32 %f2537, %f2075, %f33031, %f2533;
	// end inline asm
	// begin inline asm
	fma.rn.f32 %f2541, %f2073, %f33031, %f2529;
	// end inline asm
	// begin inline asm
	fma.rn.f32 %f2545, %f2578, %f33027, %f2541;
	// end inline asm
	// begin inline asm
	fma.rn.f32 %f2549, %f2073, %f33027, %f2537;
	// end inline asm
	// begin inline asm
	fma.rn.f32 %f2553, %f2075, %f33031, %f2549;
	// end inline asm
	// begin inline asm
	fma.rn.f32 %f2557, %f2073, %f33031, %f2545;
	// end inline asm
	// begin inline asm
	fma.rn.f32 %f2561, %f2578, %f33027, %f2557;
	// end inline asm
	// begin inline asm
	fma.rn.f32 %f2565, %f2073, %f33027, %f2553;
	// end inline asm
	// begin inline asm
	fma.rn.f32 %f2569, %f2075, %f33031, %f2565;
	// end inline asm
	// begin inline asm
	fma.rn.f32 %f2573, %f2073, %f33031, %f2561;
	// end inline asm
	// begin inline asm
	fma.rn.f32 %f2577, %f2578, %f33027, %f2573;
	// end inline asm
	// begin inline asm
	fma.rn.f32 %f2581, %f2073, %f33027, %f2569;
	// end inline asm
	// begin inline asm
	fma.rn.f32 %f2585, %f2075, %f33031, %f2581;
	// end inline asm
	// begin inline asm
	sin.approx.f32  %f2589, %f2577;
	// end inline asm
	// begin inline asm
	cos.approx.f32  %f2591, %f2577;
	// end inline asm
	neg.f32 	%f3094, %f2591;
	// begin inline asm
	fma.rn.f32 %f2593, %f2589, %f33031, %f2577;
	// end inline asm
	// begin inline asm
	fma.rn.f32 %f2597, %f3094, %f33027, %f2593;
	// end inline asm
	// begin inline asm
	fma.rn.f32 %f2601, %f2589, %f33027, %f2585;
	// end inline asm
	// begin inline asm
	fma.rn.f32 %f2605, %f2591, %f33031, %f2601;
	// end inline asm
	// begin inline asm
	fma.rn.f32 %f2609, %f2589, %f33031, %f2597;
	// end inline asm
	// begin inline asm
	fma.rn.f32 %f2613, %f3094, %f33027, %f2609;
	// end inline asm
	// begin inline asm
	fma.rn.f32 %f2617, %f2589, %f33027, %f2605;
	// end inline asm
	// begin inline asm
	fma.rn.f32 %f2621, %f2591, %f33031, %f2617;
	// end inline asm
	// begin inline asm
	fma.rn.f32 %f2625, %f2589, %f33031, %f2613;
	// end inline asm
	// begin inline asm
	fma.rn.f32 %f2629, %f3094, %f33027, %f2625;
	// end inline asm
	// begin inline asm
	fma.rn.f32 %f2633, %f2589, %f33027, %f2621;
	// end inline asm
	// begin inline asm
	fma.rn.f32 %f2637, %f2591, %f33031, %f2633;
	// end inline asm
	// begin inline asm
	fma.rn.f32 %f2641, %f2589, %f33031, %f2629;
	// end inline asm
	// begin inline asm
	fma.rn.f32 %f2645, %f3094, %f33027, %f2641;
	// end inline asm
	// begin inline asm
	fma.rn.f32 %f2649, %f2589, %f33027, %f2637;
	// end inline asm
	// begin inline asm
	fma.rn.f32 %f2653, %f2591, %f33031, %f2649;
	// end inline asm
	// begin inline asm
	fma.rn.f32 %f2657, %f2589, %f33031, %f2645;
	// end inline asm
	// begin inline asm
	fma.rn.f32 %f2661, %f3094, %f33027, %f2657;
	// end inline asm
	// begin inline asm
	fma.rn.f32 %f2665, %f2589, %f33027, %f2653;
	// end inline asm
	// begin inline asm
	fma.rn.f32 %f2669, %f2591, %f33031, %f2665;
	// end inline asm
	// begin inline asm
	fma.rn.f32 %f2673, %f2589, %f33031, %f2661;
	// end inline asm
	// begin inline asm
	fma.rn.f32 %f2677, %f3094, %f33027, %f2673;
	// end inline asm
	// begin inline asm
	fma.rn.f32 %f2681, %f2589, %f33027, %f2669;
	// end inline asm
	// begin inline asm
	fma.rn.f32 %f2685, %f2591, %f33031, %f2681;
	// end inline asm
	// begin inline asm
	fma.rn.f32 %f2689, %f2589, %f33031, %f2677;
	// end inline asm
	// begin inline asm
	fma.rn.f32 %f2693, %f3094, %f33027, %f2689;
	// end inline asm
	// begin inline asm
	fma.rn.f32 %f2697, %f2589, %f33027, %f2685;
	// end inline asm
	// begin inline asm
	fma.rn.f32 %f2701, %f2591, %f33031, %f2697;
	// end inline asm
	// begin inline asm
	fma.rn.f32 %f2705, %f2589, %f33031, %f2693;
	// end inline asm
	// begin inline asm
	fma.rn.f32 %f2709, %f3094, %f33027, %f2705;
	// end inline asm
	// begin inline asm
	fma.rn.f32 %f2713, %f2589, %f33027, %f2701;
	// end inline asm
	// begin inline asm
	fma.rn.f32 %f2717, %f2591, %f33031, %f2713;
	// end inline asm
	// begin inline asm
	fma.rn.f32 %f2721, %f2589, %f33031, %f2709;
	// end inline asm
	// begin inline asm
	fma.rn.f32 %f2725, %f3094, %f33027, %f2721;
	// end inline asm
	// begin inline asm
	fma.rn.f32 %f2729, %f2589, %f33027, %f2717;
	// end inline asm
	// begin inline asm
	fma.rn.f32 %f2733, %f2591, %f33031, %f2729;
	// end inline asm
	// begin inline asm
	fma.rn.f32 %f2737, %f2589, %f33031, %f2725;
	// end inline asm
	// begin inline asm
	fma.rn.f32 %f2741, %f3094, %f33027, %f2737;
	// end inline asm
	// begin inline asm
	fma.rn.f32 %f2745, %f2589, %f33027, %f2733;
	// end inline asm
	// begin inline asm
	fma.rn.f32 %f2749, %f2591, %f33031, %f2745;
	// end inline asm
	// begin inline asm
	fma.rn.f32 %f2753, %f2589, %f33031, %f2741;
	// end inline asm
	// begin inline asm
	fma.rn.f32 %f2757, %f3094, %f33027, %f2753;
	// end inline asm
	// begin inline asm
	fma.rn.f32 %f2761, %f2589, %f33027, %f2749;
	// end inline asm
	// begin inline asm
	fma.rn.f32 %f2765, %f2591, %f33031, %f2761;
	// end inline asm
	// begin inline asm
	fma.rn.f32 %f2769, %f2589, %f33031, %f2757;
	// end inline asm
	// begin inline asm
	fma.rn.f32 %f2773, %f3094, %f33027, %f2769;
	// end inline asm
	// begin inline asm
	fma.rn.f32 %f2777, %f2589, %f33027, %f2765;
	// end inline asm
	// begin inline asm
	fma.rn.f32 %f2781, %f2591, %f33031, %f2777;
	// end inline asm
	// begin inline asm
	fma.rn.f32 %f2785, %f2589, %f33031, %f2773;
	// end inline asm
	// begin inline asm
	fma.rn.f32 %f2789, %f3094, %f33027, %f2785;
	// end inline asm
	// begin inline asm
	fma.rn.f32 %f2793, %f2589, %f33027, %f2781;
	// end inline asm
	// begin inline asm
	fma.rn.f32 %f2797, %f2591, %f33031, %f2793;
	// end inline asm
	// begin inline asm
	fma.rn.f32 %f2801, %f2589, %f33031, %f2789;
	// end inline asm
	// begin inline asm
	fma.rn.f32 %f2805, %f3094, %f33027, %f2801;
	// end inline asm
	// begin inline asm
	fma.rn.f32 %f2809, %f2589, %f33027, %f2797;
	// end inline asm
	// begin inline asm
	fma.rn.f32 %f2813, %f2591, %f33031, %f2809;
	// end inline asm
	// begin inline asm
	fma.rn.f32 %f2817, %f2589, %f33031, %f2805;
	// end inline asm
	// begin inline asm
	fma.rn.f32 %f2821, %f3094, %f33027, %f2817;
	// end inline asm
	// begin inline asm
	fma.rn.f32 %f2825, %f2589, %f33027, %f2813;
	// end inline asm
	// begin inline asm
	fma.rn.f32 %f2829, %f2591, %f33031, %f2825;
	// end inline asm
	// begin inline asm
	fma.rn.f32 %f2833, %f2589, %f33031, %f2821;
	// end inline asm
	// begin inline asm
	fma.rn.f32 %f2837, %f3094, %f33027, %f2833;
	// end inline asm
	// begin inline asm
	fma.rn.f32 %f2841, %f2589, %f33027, %f2829;
	// end inline asm
	// begin inline asm
	fma.rn.f32 %f2845, %f2591, %f33031, %f2841;
	// end inline asm
	// begin inline asm
	fma.rn.f32 %f2849, %f2589, %f33031, %f2837;
	// end inline asm
	// begin inline asm
	fma.rn.f32 %f2853, %f3094, %f33027, %f2849;
	// end inline asm
	// begin inline asm
	fma.rn.f32 %f2857, %f2589, %f33027, %f2845;
	// end inline asm
	// begin inline asm
	fma.rn.f32 %f2861, %f2591, %f33031, %f2857;
	// end inline asm
	// begin inline asm
	fma.rn.f32 %f2865, %f2589, %f33031, %f2853;
	// end inline asm
	// begin inline asm
	fma.rn.f32 %f2869, %f3094, %f33027, %f2865;
	// end inline asm
	// begin inline asm
	fma.rn.f32 %f2873, %f2589, %f33027, %f2861;
	// end inline asm
	// begin inline asm
	fma.rn.f32 %f2877, %f2591, %f33031, %f2873;
	// end inline asm
	// begin inline asm
	fma.rn.f32 %f2881, %f2589, %f33031, %f2869;
	// end inline asm
	// begin inline asm
	fma.rn.f32 %f2885, %f3094, %f33027, %f2881;
	// end inline asm
	// begin inline asm
	fma.rn.f32 %f2889, %f2589, %f33027, %f2877;
	// end inline asm
	// begin inline asm
	fma.rn.f32 %f2893, %f2591, %f33031, %f2889;
	// end inline asm
	// begin inline asm
	fma.rn.f32 %f2897, %f2589, %f33031, %f2885;
	// end inline asm
	// begin inline asm
	fma.rn.f32 %f2901, %f3094, %f33027, %f2897;
	// end inline asm
	// begin inline asm
	fma.rn.f32 %f2905, %f2589, %f33027, %f2893;
	// end inline asm
	// begin inline asm
	fma.rn.f32 %f2909, %f2591, %f33031, %f2905;
	// end inline asm
	// begin inline asm
	fma.rn.f32 %f2913, %f2589, %f33031, %f2901;
	// end inline asm
	// begin inline asm
	fma.rn.f32 %f2917, %f3094, %f33027, %f2913;
	// end inline asm
	// begin inline asm
	fma.rn.f32 %f2921, %f2589, %f33027, %f2909;
	// end inline asm
	// begin inline asm
	fma.rn.f32 %f2925, %f2591, %f33031, %f2921;
	// end inline asm
	// begin inline asm
	fma.rn.f32 %f2929, %f2589, %f33031, %f2917;
	// end inline asm
	// begin inline asm
	fma.rn.f32 %f2933, %f3094, %f33027, %f2929;
	// end inline asm
	// begin inline asm
	fma.rn.f32 %f2937, %f2589, %f33027, %f2925;
	// end inline asm
	// begin inline asm
	fma.rn.f32 %f2941, %f2591, %f33031, %f2937;
	// end inline asm
	// begin inline asm
	fma.rn.f32 %f2945, %f2589, %f33031, %f2933;
	// end inline asm
	// begin inline asm
	fma.rn.f32 %f2949, %f3094, %f33027, %f2945;
	// end inline asm
	// begin inline asm
	fma.rn.f32 %f2953, %f2589, %f33027, %f2941;
	// end inline asm
	// begin inline asm
	fma.rn.f32 %f2957, %f2591, %f33031, %f2953;
	// end inline asm
	// begin inline asm
	fma.rn.f32 %f2961, %f2589, %f33031, %f2949;
	// end inline asm
	// begin inline asm
	fma.rn.f32 %f2965, %f3094, %f33027, %f2961;
	// end inline asm
	// begin inline asm
	fma.rn.f32 %f2969, %f2589, %f33027, %f2957;
	// end inline asm
	// begin inline asm
	fma.rn.f32 %f2973, %f2591, %f33031, %f2969;
	// end inline asm
	// begin inline asm
	fma.rn.f32 %f2977, %f2589, %f33031, %f2965;
	// end inline asm
	// begin inline asm
	fma.rn.f32 %f2981, %f3094, %f33027, %f2977;
	// end inline asm
	// begin inline asm
	fma.rn.f32 %f2985, %f2589, %f33027, %f2973;
	// end inline asm
	// begin inline asm
	fma.rn.f32 %f2989, %f2591, %f33031, %f2985;
	// end inline asm
	// begin inline asm
	fma.rn.f32 %f2993, %f2589, %f33031, %f2981;
	// end inline asm
	// begin inline asm
	fma.rn.f32 %f2997, %f3094, %f33027, %f2993;
	// end inline asm
	// begin inline asm
	fma.rn.f32 %f3001, %f2589, %f33027, %f2989;
	// end inline asm
	// begin inline asm
	fma.rn.f32 %f3005, %f2591, %f33031, %f3001;
	// end inline asm
	// begin inline asm
	fma.rn.f32 %f3009, %f2589, %f33031, %f2997;
	// end inline asm
	// begin inline asm
	fma.rn.f32 %f3013, %f3094, %f33027, %f3009;
	// end inline asm
	// begin inline asm
	fma.rn.f32 %f3017, %f2589, %f33027, %f3005;
	// end inline asm
	// begin inline asm
	fma.rn.f32 %f3021, %f2591, %f33031, %f3017;
	// end inline asm
	// begin inline asm
	fma.rn.f32 %f3025, %f2589, %f33031, %f3013;
	// end inline asm
	// begin inline asm
	fma.rn.f32 %f3029, %f3094, %f33027, %f3025;
	// end inline asm
	// begin inline asm
	fma.rn.f32 %f3033, %f2589, %f33027, %f3021;
	// end inline asm
	// begin inline asm
	fma.rn.f32 %f3037, %f2591, %f33031, %f3033;
	// end inline asm
	// begin inline asm
	fma.rn.f32 %f3041, %f2589, %f33031, %f3029;
	// end inline asm
	// begin inline asm
	fma.rn.f32 %f3045, %f3094, %f33027, %f3041;
	// end inline asm
	// begin inline asm
	fma.rn.f32 %f3049, %f2589, %f33027, %f3037;
	// end inline asm
	// begin inline asm
	fma.rn.f32 %f3053, %f2591, %f33031, %f3049;
	// end inline asm
	// begin inline asm
	fma.rn.f32 %f3057, %f2589, %f33031, %f3045;
	// end inline asm
	// begin inline asm
	fma.rn.f32 %f3061, %f3094, %f33027, %f3057;
	// end inline asm
	// begin inline asm
	fma.rn.f32 %f3065, %f2589, %f33027, %f3053;
	// end inline asm
	// begin inline asm
	fma.rn.f32 %f3069, %f2591, %f33031, %f3065;
	// end inline asm
	// begin inline asm
	fma.rn.f32 %f3073, %f2589, %f33031, %f3061;
	// end inline asm
	// begin inline asm
	fma.rn.f32 %f3077, %f3094, %f33027, %f3073;
	// end inline asm
	// begin inline asm
	fma.rn.f32 %f3081, %f2589, %f33027, %f3069;
	// end inline asm
	// begin inline asm
	fma.rn.f32 %f3085, %f2591, %f33031, %f3081;
	// end inline asm
	// begin inline asm
	fma.rn.f32 %f3089, %f2589, %f33031, %f3077;
	// end inline asm
	// begin inline asm
	fma.rn.f32 %f3093, %f3094, %f33027, %f3089;
	// end inline asm
	// begin inline asm
	fma.rn.f32 %f3097, %f2589, %f33027, %f3085;
	// end inline asm
	// begin inline asm
	fma.rn.f32 %f3101, %f2591, %f33031, %f3097;
	// end inline asm
	// begin inline asm
	sin.approx.f32  %f3105, %f3093;
	// end inline asm
	// begin inline asm
	cos.approx.f32  %f3107, %f3093;
	// end inline asm
	neg.f32 	%f3610, %f3107;
	// begin inline asm
	fma.rn.f32 %f3109, %f3105, %f33031, %f3093;
	// end inline asm
	// begin inline asm
	fma.rn.f32 %f3113, %f3610, %f33027, %f3109;
	// end inline asm
	// begin inline asm
	fma.rn.f32 %f3117, %f3105, %f33027, %f3101;
	// end inline asm
	// begin inline asm
	fma.rn.f32 %f3121, %f3107, %f33031, %f3117;
	// end inline asm
	// begin inline asm
	fma.rn.f32 %f3125, %f3105, %f33031, %f3113;
	// end inline asm
	// begin inline asm
	fma.rn.f32 %f3129, %f3610, %f33027, %f3125;
	// end inline asm
	// begin inline asm
	fma.rn.f32 %f3133, %f3105, %f33027, %f3121;
	// end inline asm
	// begin inline asm
	fma.rn.f32 %f3137, %f3107, %f33031, %f3133;
	// end inline asm
	// begin inline asm
	fma.rn.f32 %f3141, %f3105, %f33031, %f3129;
	// end inline asm
	// begin inline asm
	fma.rn.f32 %f3145, %f3610, %f33027, %f3141;
	// end inline asm
	// begin inline asm
	fma.rn.f32 %f3149, %f3105, %f33027, %f3137;
	// end inline asm
	// begin inline asm
	fma.rn.f32 %f3153, %f3107, %f33031, %f3149;
	// end inline asm
	// begin inline asm
	fma.rn.f32 %f3157, %f3105, %f33031, %f3145;
	// end inline asm
	// begin inline asm
	fma.rn.f32 %f3161, %f3610, %f33027, %f3157;
	// end inline asm
	// begin inline asm
	fma.rn.f32 %f3165, %f3105, %f33027, %f3153;
	// end inline asm
	// begin inline asm
	fma.rn.f32 %f3169, %f3107, %f33031, %f3165;
	// end inline asm
	// begin inline asm
	fma.rn.f32 %f3173, %f3105, %f33031, %f3161;
	// end inline asm
	// begin inline asm
	fma.rn.f32 %f3177, %f3610, %f33027, %f3173;
	// end inline asm
	// begin inline asm
	fma.rn.f32 %f3181, %f3105, %f33027, %f3169;
	// end inline asm
	// begin inline asm
	fma.rn.f32 %f3185, %f3107, %f33031, %f3181;
	// end inline asm
	// begin inline asm
	fma.rn.f32 %f3189, %f3105, %f33031, %f3177;
	// end inline asm
	// begin inline asm
	fma.rn.f32 %f3193, %f3610, %f33027, %f3189;
	// end inline asm
	// begin inline asm
	fma.rn.f32 %f3197, %f3105, %f33027, %f3185;
	// end inline asm
	// begin inline asm
	fma.rn.f32 %f3201, %f3107, %f33031, %f3197;
	// end inline asm
	// begin inline asm
	fma.rn.f32 %f3205, %f3105, %f33031, %f3193;
	// end inline asm
	// begin inline asm
	fma.rn.f32 %f3209, %f3610, %f33027, %f3205;
	// end inline asm
	// begin inline asm
	fma.rn.f32 %f3213, %f3105, %f33027, %f3201;
	// end inline asm
	// begin inline asm
	fma.rn.f32 %f3217, %f3107, %f33031, %f3213;
	// end inline asm
	// begin inline asm
	fma.rn.f32 %f3221, %f3105, %f33031, %f3209;
	// end inline asm
	// begin inline asm
	fma.rn.f32 %f3225, %f3610, %f33027, %f3221;
	// end inline asm
	// begin inline asm
	fma.rn.f32 %f3229, %f3105, %f33027, %f3217;
	// end inline asm
	// begin inline asm
	fma.rn.f32 %f3233, %f3107, %f33031, %f3229;
	// end inline asm
	// begin inline asm
	fma.rn.f32 %f3237, %f3105, %f33031, %f3225;
	// end inline asm
	// begin inline asm
	fma.rn.f32 %f3241, %f3610, %f33027, %f3237;
	// end inline asm
	// begin inline asm
	fma.rn.f32 %f3245, %f3105, %f33027, %f3233;
	// end inline asm
	// begin inline asm
	fma.rn.f32 %f3249, %f3107, %f33031, %f3245;
	// end inline asm
	// begin inline asm
	fma.rn.f32 %f3253, %f3105, %f33031, %f3241;
	// end inline asm
	// begin inline asm
	fma.rn.f32 %f3257, %f3610, %f33027, %f3253;
	// end inline asm
	// begin inline asm
	fma.rn.f32 %f3261, %f3105, %f33027, %f3249;
	// end inline asm
	// begin inline asm
	fma.rn.f32 %f3265, %f3107, %f33031, %f3261;
	// end inline asm
	// begin inline asm
	fma.rn.f32 %f3269, %f3105, %f33031, %f3257;
	// end inline asm
	// begin inline asm
	fma.rn.f32 %f3273, %f3610, %f33027, %f3269;
	// end inline asm
	// begin inline asm
	fma.rn.f32 %f3277, %f3105, %f33027, %f3265;
	// end inline asm
	// begin inline asm
	fma.rn.f32 %f3281, %f3107, %f33031, %f3277;
	// end inline asm
	// begin inline asm
	fma.rn.f32 %f3285, %f3105, %f33031, %f3273;
	// end inline asm
	// begin inline asm
	fma.rn.f32 %f3289, %f3610, %f33027, %f3285;
	// end inline asm
	// begin inline asm
	fma.rn.f32 %f3293, %f3105, %f33027, %f3281;
	// end inline asm
	// begin inline asm
	fma.rn.f32 %f3297, %f3107, %f33031, %f3293;
	// end inline asm
	// begin inline asm
	fma.rn.f32 %f3301, %f3105, %f33031, %f3289;
	// end inline asm
	// begin inline asm
	fma.rn.f32 %f3305, %f3610, %f33027, %f3301;
	// end inline asm
	// begin inline asm
	fma.rn.f32 %f3309, %f3105, %f33027, %f3297;
	// end inline asm
	// begin inline asm
	fma.rn.f32 %f3313, %f3107, %f33031, %f3309;
	// end inline asm
	// begin inline asm
	fma.rn.f32 %f3317, %f3105, %f33031, %f3305;
	// end inline asm
	// begin inline asm
	fma.rn.f32 %f3321, %f3610, %f33027, %f3317;
	// end inline asm
	// begin inline asm
	fma.rn.f32 %f3325, %f3105, %f33027, %f3313;
	// end inline asm
	// begin inline asm
	fma.rn.f32 %f3329, %f3107, %f33031, %f3325;
	// end inline asm
	// begin inline asm
	fma.rn.f32 %f3333, %f3105, %f33031, %f3321;
	// end inline asm
	// begin inline asm
	fma.rn.f32 %f3337, %f3610, %f33027, %f3333;
	// end inline asm
	// begin inline asm
	fma.rn.f32 %f3341, %f3105, %f33027, %f3329;
	// end inline asm
	// begin inline asm
	fma.rn.f32 %f3345, %f3107, %f33031, %f3341;
	// end inline asm
	// begin inline asm
	fma.rn.f32 %f3349, %f3105, %f33031, %f3337;
	// end inline asm
	// begin inline asm
	fma.rn.f32 %f3353, %f3610, %f33027, %f3349;
	// end inline asm
	// begin inline asm
	fma.rn.f32 %f3357, %f3105, %f33027, %f3345;
	// end inline asm
	// begin inline asm
	fma.rn.f32 %f3361, %f3107, %f33031, %f3357;
	// end inline asm
	// begin inline asm
	fma.rn.f32 %f3365, %f3105, %f33031, %f3353;
	// end inline asm
	// begin inline asm
	fma.rn.f32 %f3369, %f3610, %f33027, %f3365;
	// end inline asm
	// begin inline asm
	fma.rn.f32 %f3373, %f3105, %f33027, %f3361;
	// end inline asm
	// begin inline asm
	fma.rn.f32 %f3377, %f3107, %f33031, %f3373;
	// end inline asm
	// begin inline asm
	fma.rn.f32 %f3381, %f3105, %f33031, %f3369;
	// end inline asm
	// begin inline asm
	fma.rn.f32 %f3385, %f3610, %f33027, %f3381;
	// end inline asm
	// begin inline asm
	fma.rn.f32 %f3389, %f3105, %f33027, %f3377;
	// end inline asm
	// begin inline asm
	fma.rn.f32 %f3393, %f3107, %f33031, %f3389;
	// end inline asm
	// begin inline asm
	fma.rn.f32 %f3397, %f3105, %f33031, %f3385;
	// end inline asm
	// begin inline asm
	fma.rn.f32 %f3401, %f3610, %f33027, %f3397;
	// end inline asm
	// begin inline asm
	fma.rn.f32 %f3405, %f3105, %f33027, %f3393;
	// end inline asm
	// begin inline asm
	fma.rn.f32 %f3409, %f3107, %f33031, %f3405;
	// end inline asm
	// begin inline asm
	fma.rn.f32 %f3413, %f3105, %f33031, %f3401;
	// end inline asm
	// begin inline asm
	fma.rn.f32 %f3417, %f3610, %f33027, %f3413;
	// end inline asm
	// begin inline asm
	fma.rn.f32 %f3421, %f3105, %f33027, %f3409;
	// end inline asm
	// begin inline asm
	fma.rn.f32 %f3425, %f3107, %f33031, %f3421;
	// end inline asm
	// begin inline asm
	fma.rn.f32 %f3429, %f3105, %f33031, %f3417;
	// end inline asm
	// begin inline asm
	fma.rn.f32 %f3433, %f3610, %f33027, %f3429;
	// end inline asm
	// begin inline asm
	fma.rn.f32 %f3437, %f3105, %f33027, %f3425;
	// end inline asm
	// begin inline asm
	fma.rn.f32 %f3441, %f3107, %f33031, %f3437;
	// end inline asm
	// begin inline asm
	fma.rn.f32 %f3445, %f3105, %f33031, %f3433;
	// end inline asm
	// begin inline asm
	fma.rn.f32 %f3449, %f3610, %f33027, %f3445;
	// end inline asm
	// begin inline asm
	fma.rn.f32 %f3453, %f3105, %f33027, %f3441;
	// end inline asm
	// begin inline asm
	fma.rn.f32 %f3457, %f3107, %f33031, %f3453;
	// end inline asm
	// begin inline asm
	fma.rn.f32 %f3461, %f3105, %f33031, %f3449;
	// end inline asm
	// begin inline asm
	fma.rn.f32 %f3465, %f3610, %f33027, %f3461;
	// end inline asm
	// begin inline asm
	fma.rn.f32 %f3469, %f3105, %f33027, %f3457;
	// end inline asm
	// begin inline asm
	fma.rn.f32 %f3473, %f3107, %f33031, %f3469;
	// end inline asm
	// begin inline asm
	fma.rn.f32 %f3477, %f3105, %f33031, %f3465;
	// end inline asm
	// begin inline asm
	fma.rn.f32 %f3481, %f3610, %f33027, %f3477;
	// end inline asm
	// begin inline asm
	fma.rn.f32 %f3485, %f3105, %f33027, %f3473;
	// end inline asm
	// begin inline asm
	fma.rn.f32 %f3489, %f3107, %f33031, %f3485;
	// end inline asm
	// begin inline asm
	fma.rn.f32 %f3493, %f3105, %f33031, %f3481;
	// end inline asm
	// begin inline asm
	fma.rn.f32 %f3497, %f3610, %f33027, %f3493;
	// end inline asm
	// begin inline asm
	fma.rn.f32 %f3501, %f3105, %f33027, %f3489;
	// end inline asm
	// begin inline asm
	fma.rn.f32 %f3505, %f3107, %f33031, %f3501;
	// end inline asm
	// begin inline asm
	fma.rn.f32 %f3509, %f3105, %f33031, %f3497;
	// end inline asm
	// begin inline asm
	fma.rn.f32 %f3513, %f3610, %f33027, %f3509;
	// end inline asm
	// begin inline asm
	fma.rn.f32 %f3517, %f3105, %f33027, %f3505;
	// end inline asm
	// begin inline asm
	fma.rn.f32 %f3521, %f3107, %f33031, %f3517;
	// end inline asm
	// begin inline asm
	fma.rn.f32 %f3525, %f3105, %f33031, %f3513;
	// end inline asm
	// begin inline asm
	fma.rn.f32 %f3529, %f3610, %f33027, %f3525;
	// end inline asm
	// begin inline asm
	fma.rn.f32 %f3533, %f3105, %f33027, %f3521;
	// end inline asm
	// begin inline asm
	fma.rn.f32 %f3537, %f3107, %f33031, %f3533;
	// end inline asm
	// begin inline asm
	fma.rn.f32 %f3541, %f3105, %f33031, %f3529;
	// end inline asm
	// begin inline asm
	fma.rn.f32 %f3545, %f3610, %f33027, %f3541;
	// end inline asm
	// begin inline asm
	fma.rn.f32 %f3549, %f3105, %f33027, %f3537;
	// end inline asm
	// begin inline asm
	fma.rn.f32 %f3553, %f3107, %f33031, %f3549;
	// end inline asm
	// begin inline asm
	fma.rn.f32 %f3557, %f3105, %f33031, %f3545;
	// end inline asm
	// begin inline asm
	fma.rn.f32 %f3561, %f3610, %f33027, %f3557;
	// end inline asm
	// begin inline asm
	fma.rn.f32 %f3565, %f3105, %f33027, %f3553;
	// end inline asm
	// begin inline asm
	fma.rn.f32 %f3569, %f3107, %f33031, %f3565;
	// end inline asm
	// begin inline asm
	fma.rn.f32 %f3573, %f3105, %f33031, %f3561;
	// end inline asm
	// begin inline asm
	fma.rn.f32 %f3577, %f3610, %f33027, %f3573;
	// end inline asm
	// begin inline asm
	fma.rn.f32 %f3581, %f3105, %f33027, %f3569;
	// end inline asm
	// begin inline asm
	fma.rn.f32 %f3585, %f3107, %f33031, %f3581;
	// end inline asm
	// begin inline asm
	fma.rn.f32 %f3589, %f3105, %f33031, %f3577;
	// end inline asm
	// begin inline asm
	fma.rn.f32 %f3593, %f3610, %f33027, %f3589;
	// end inline asm
	// begin inline asm
	fma.rn.f32 %f3597, %f3105, %f33027, %f3585;
	// end inline asm
	// begin inline asm
	fma.rn.f32 %f3601, %f3107, %f33031, %f3597;
	// end inline asm
	// begin inline asm
	fma.rn.f32 %f3605, %f3105, %f33031, %f3593;
	// end inline asm
	// begin inline asm
	fma.rn.f32 %f3609, %f3610, %f33027, %f3605;
	// end inline asm
	// begin inline asm
	fma.rn.f32 %f3613, %f3105, %f33027, %f3601;
	// end inline asm
	// begin inline asm
	fma.rn.f32 %f3617, %f3107, %f33031, %f3613;
	// end inline asm
	// begin inline asm
	sin.approx.f32  %f3621, %f3609;
	// end inline asm
	// begin inline asm
	cos.approx.f32  %f3623, %f3609;
	// end inline asm
	neg.f32 	%f4126, %f3623;
	// begin inline asm
	fma.rn.f32 %f3625, %f3621, %f33031, %f3609;
	// end inline asm
	// begin inline asm
	fma.rn.f32 %f3629, %f4126, %f33027, %f3625;
	// end inline asm
	// begin inline asm
	fma.rn.f32 %f3633, %f3621, %f33027, %f3617;
	// end inline asm
	// begin inline asm
	fma.rn.f32 %f3637, %f3623, %f33031, %f3633;
	// end inline asm
	// begin inline asm
	fma.rn.f32 %f3641, %f3621, %f33031, %f3629;
	// end inline asm
	// begin inline asm
	fma.rn.f32 %f3645, %f4126, %f33027, %f3641;
	// end inline asm
	// begin inline asm
	fma.rn.f32 %f3649, %f3621, %f33027, %f3637;
	// end inline asm
	// begin inline asm
	fma.rn.f32 %f3653, %f3623, %f33031, %f3649;
	// end inline asm
	// begin inline asm
	fma.rn.f32 %f3657, %f3621, %f33031, %f3645;
	// end inline asm
	// begin inline asm
	fma.rn.f32 %f3661, %f4126, %f33027, %f3657;
	// end inline asm
	// begin inline asm
	fma.rn.f32 %f3665, %f3621, %f33027, %f3653;
	// end inline asm
	// begin inline asm
	fma.rn.f32 %f3669, %f3623, %f33031, %f3665;
	// end inline asm
	// begin inline asm
	fma.rn.f32 %f3673, %f3621, %f33031, %f3661;
	// end inline asm
	// begin inline asm
	fma.rn.f32 %f3677, %f4126, %f33027, %f3673;
	// end inline asm
	// begin inline asm
	fma.rn.f32 %f3681, %f3621, %f33027, %f3669;
	// end inline asm
	// begin inline asm
	fma.rn.f32 %f3685, %f3623, %f33031, %f3681;
	// end inline asm
	// begin inline asm
	fma.rn.f32 %f3689, %f3621, %f33031, %f3677;
	// end inline asm
	// begin inline asm
	fma.rn.f32 %f3693, %f4126, %f33027, %f3689;
	// end inline asm
	// begin inline asm
	fma.rn.f32 %f3697, %f3621, %f33027, %f3685;
	// end inline asm
	// begin inline asm
	fma.rn.f32 %f3701, %f3623, %f33031, %f3697;
	// end inline asm
	// begin inline asm
	fma.rn.f32 %f3705, %f3621, %f33031, %f3693;
	// end inline asm
	// begin inline asm
	fma.rn.f32 %f3709, %f4126, %f33027, %f3705;
	// end inline asm
	// begin inline asm
	fma.rn.f32 %f3713, %f3621, %f33027, %f3701;
	// end inline asm
	// begin inline asm
	fma.rn.f32 %f3717, %f3623, %f33031, %f3713;
	// end inline asm
	// begin inline asm
	fma.rn.f32 %f3721, %f3621, %f33031, %f3709;
	// end inline asm
	// begin inline asm
	fma.rn.f32 %f3725, %f4126, %f33027, %f3721;
	// end inline asm
	// begin inline asm
	fma.rn.f32 %f3729, %f3621, %f33027, %f3717;
	// end inline asm
	// begin inline asm
	fma.rn.f32 %f3733, %f3623, %f33031, %f3729;
	// end inline asm
	// begin inline asm
	fma.rn.f32 %f3737, %f3621, %f33031, %f3725;
	// end inline asm
	// begin inline asm
	fma.rn.f32 %f3741, %f4126, %f33027, %f3737;
	// end inline asm
	// begin inline asm
	fma.rn.f32 %f3745, %f3621, %f33027, %f3733;
	// end inline asm
	// begin inline asm
	fma.rn.f32 %f3749, %f3623, %f33031, %f3745;
	// end inline asm
	// begin inline asm
	fma.rn.f32 %f3753, %f3621, %f33031, %f3741;
	// end inline asm
	// begin inline asm
	fma.rn.f32 %f3757, %f4126, %f33027, %f3753;
	// end inline asm
	// begin inline asm
	fma.rn.f32 %f3761, %f3621, %f33027, %f3749;
	// end inline asm
	// begin inline asm
	fma.rn.f32 %f3765, %f3623, %f33031, %f3761;
	// end inline asm
	// begin inline asm
	fma.rn.f32 %f3769, %f3621, %f33031, %f3757;
	// end inline asm
	// begin inline asm
	fma.rn.f32 %f3773, %f4126, %f33027, %f3769;
	// end inline asm
	// begin inline asm
	fma.rn.f32 %f3777, %f3621, %f33027, %f3765;
	// end inline asm
	// begin inline asm
	fma.rn.f32 %f3781, %f3623, %f33031, %f3777;
	// end inline asm
	// begin inline asm
	fma.rn.f32 %f3785, %f3621, %f33031, %f3773;
	// end inline asm
	// begin inline asm
	fma.rn.f32 %f3789, %f4126, %f33027, %f3785;
	// end inline asm
	// begin inline asm
	fma.rn.f32 %f3793, %f3621, %f33027, %f3781;
	// end inline asm
	// begin inline asm
	fma.rn.f32 %f3797, %f3623, %f33031, %f3793;
	// end inline asm
	// begin inline asm
	fma.rn.f32 %f3801, %f3621, %f33031, %f3789;
	// end inline asm
	// begin inline asm
	fma.rn.f32 %f3805, %f4126, %f33027, %f3801;
	// end inline asm
	// begin inline asm
	fma.rn.f32 %f3809, %f3621, %f33027, %f3797;
	// end inline asm
	// begin inline asm
	fma.rn.f32 %f3813, %f3623, %f33031, %f3809;
	// end inline asm
	// begin inline asm
	fma.rn.f32 %f3817, %f3621, %f33031, %f3805;
	// end inline asm
	// begin inline asm
	fma.rn.f32 %f3821, %f4126, %f33027, %f3817;
	// end inline asm
	// begin inline asm
	fma.rn.f32 %f3825, %f3621, %f33027, %f3813;
	// end inline asm
	// begin inline asm
	fma.rn.f32 %f3829, %f3623, %f33031, %f3825;
	// end inline asm
	// begin inline asm
	fma.rn.f32 %f3833, %f3621, %f33031, %f3821;
	// end inline asm
	// begin inline asm
	fma.rn.f32 %f3837, %f4126, %f33027, %f3833;
	// end inline asm
	// begin inline asm
	fma.rn.f32 %f3841, %f3621, %f33027, %f3829;
	// end inline asm
	// begin inline asm
	fma.rn.f32 %f3845, %f3623, %f33031, %f3841;
	// end inline asm
	// begin inline asm
	fma.rn.f32 %f3849, %f3621, %f33031, %f3837;
	// end inline asm
	// begin inline asm
	fma.rn.f32 %f3853, %f4126, %f33027, %f3849;
	// end inline asm
	// begin inline asm
	fma.rn.f32 %f3857, %f3621, %f33027, %f3845;
	// end inline asm
	// begin inline asm
	fma.rn.f32 %f3861, %f3623, %f33031, %f3857;
	// end inline asm
	// begin inline asm
	fma.rn.f32 %f3865, %f3621, %f33031, %f3853;
	// end inline asm
	// begin inline asm
	fma.rn.f32 %f3869, %f4126, %f33027, %f3865;
	// end inline asm
	// begin inline asm
	fma.rn.f32 %f3873, %f3621, %f33027, %f3861;
	// end inline asm
	// begin inline asm
	fma.rn.f32 %f3877, %f3623, %f33031, %f3873;
	// end inline asm
	// begin inline asm
	fma.rn.f32 %f3881, %f3621, %f33031, %f3869;
	// end inline asm
	// begin inline asm
	fma.rn.f32 %f3885, %f4126, %f33027, %f3881;
	// end inline asm
	// begin inline asm
	fma.rn.f32 %f3889, %f3621, %f33027, %f3877;
	// end inline asm
	// begin inline asm
	fma.rn.f32 %f3893, %f3623, %f33031, %f3889;
	// end inline asm
	// begin inline asm
	fma.rn.f32 %f3897, %f3621, %f33031, %f3885;
	// end inline asm
	// begin inline asm
	fma.rn.f32 %f3901, %f4126, %f33027, %f3897;
	// end inline asm
	// begin inline asm
	fma.rn.f32 %f3905, %f3621, %f33027, %f3893;
	// end inline asm
	// begin inline asm
	fma.rn.f32 %f3909, %f3623, %f33031, %f3905;
	// end inline asm
	// begin inline asm
	fma.rn.f32 %f3913, %f3621, %f33031, %f3901;
	// end inline asm
	// begin inline asm
	fma.rn.f32 %f3917, %f4126, %f33027, %f3913;
	// end inline asm
	// begin inline asm
	fma.rn.f32 %f3921, %f3621, %f33027, %f3909;
	// end inline asm
	// begin inline asm
	fma.rn.f32 %f3925, %f3623, %f33031, %f3921;
	// end inline asm
	// begin inline asm
	fma.rn.f32 %f3929, %f3621, %f33031, %f3917;
	// end inline asm
	// begin inline asm
	fma.rn.f32 %f3933, %f4126, %f33027, %f3929;
	// end inline asm
	// begin inline asm
	fma.rn.f32 %f3937, %f3621, %f33027, %f3925;
	// end inline asm
	// begin inline asm
	fma.rn.f32 %f3941, %f3623, %f33031, %f3937;
	// end inline asm
	// begin inline asm
	fma.rn.f32 %f3945, %f3621, %f33031, %f3933;
	// end inline asm
	// begin inline asm
	fma.rn.f32 %f3949, %f4126, %f33027, %f3945;
	// end inline asm
	// begin inline asm
	fma.rn.f32 %f3953, %f3621, %f33027, %f3941;
	// end inline asm
	// begin inline asm
	fma.rn.f32 %f3957, %f3623, %f33031, %f3953;
	// end inline asm
	// begin inline asm
	fma.rn.f32 %f3961, %f3621, %f33031, %f3949;
	// end inline asm
	// begin inline asm
	fma.rn.f32 %f3965, %f4126, %f33027, %f3961;
	// end inline asm
	// begin inline asm
	fma.rn.f32 %f3969, %f3621, %f33027, %f3957;
	// end inline asm
	// begin inline asm
	fma.rn.f32 %f3973, %f3623, %f33031, %f3969;
	// end inline asm
	// begin inline asm
	fma.rn.f32 %f3977, %f3621, %f33031, %f3965;
	// end inline asm
	// begin inline asm
	fma.rn.f32 %f3981, %f4126, %f33027, %f3977;
	// end inline asm
	// begin inline asm
	fma.rn.f32 %f3985, %f3621, %f33027, %f3973;
	// end inline asm
	// begin inline asm
	fma.rn.f32 %f3989, %f3623, %f33031, %f3985;
	// end inline asm
	// begin inline asm
	fma.rn.f32 %f3993, %f3621, %f33031, %f3981;
	// end inline asm
	// begin inline asm
	fma.rn.f32 %f3997, %f4126, %f33027, %f3993;
	// end inline asm
	// begin inline asm
	fma.rn.f32 %f4001, %f3621, %f33027, %f3989;
	// end inline asm
	// begin inline asm
	fma.rn.f32 %f4005, %f3623, %f33031, %f4001;
	// end inline asm
	// begin inline asm
	fma.rn.f32 %f4009, %f3621, %f33031, %f3997;
	// end inline asm
	// begin inline asm
	fma.rn.f32 %f4013, %f4126, %f33027, %f4009;
	// end inline asm
	// begin inline asm
	fma.rn.f32 %f4017, %f3621, %f33027, %f4005;
	// end inline asm
	// begin inline asm
	fma.rn.f32 %f4021, %f3623, %f33031, %f4017;
	// end inline asm
	// begin inline asm
	fma.rn.f32 %f4025, %f3621, %f33031, %f4013;
	// end inline asm
	// begin inline asm
	fma.rn.f32 %f4029, %f4126, %f33027, %f4025;
	// end inline asm
	// begin inline asm
	fma.rn.f32 %f4033, %f3621, %f33027, %f4021;
	// end inline asm
	// begin inline asm
	fma.rn.f32 %f4037, %f3623, %f33031, %f4033;
	// end inline asm
	// begin inline asm
	fma.rn.f32 %f4041, %f3621, %f33031, %f4029;
	// end inline asm
	// begin inline asm
	fma.rn.f32 %f4045, %f4126, %f33027, %f4041;
	// end inline asm
	// begin inline asm
	fma.rn.f32 %f4049, %f3621, %f33027, %f4037;
	// end inline asm
	// begin inline asm
	fma.rn.f32 %f4053, %f3623, %f33031, %f4049;
	// end inline asm
	// begin inline asm
	fma.rn.f32 %f4057, %f3621, %f33031, %f4045;
	// end inline asm
	// begin inline asm
	fma.rn.f32 %f4061, %f4126, %f33027, %f4057;
	// end inline asm
	// begin inline asm
	fma.rn.f32 %f4065, %f3621, %f33027, %f4053;
	// end inline asm
	// begin inline asm
	fma.rn.f32 %f4069, %f3623, %f33031, %f4065;
	// end inline asm
	// begin inline asm
	fma.rn.f32 %f4073, %f3621, %f33031, %f4061;
	// end inline asm
	// begin inline asm
	fma.rn.f32 %f4077, %f4126, %f33027, %f4073;
	// end inline asm
	// begin inline asm
	fma.rn.f32 %f4081, %f3621, %f33027, %f4069;
	// end inline asm
	// begin inline asm
	fma.rn.f32 %f4085, %f3623, %f33031, %f4081;
	// end inline asm
	// begin inline asm
	fma.rn.f32 %f4089, %f3621, %f33031, %f4077;
	// end inline asm
	// begin inline asm
	fma.rn.f32 %f4093, %f4126, %f33027, %f4089;
	// end inline asm
	// begin inline asm
	fma.rn.f32 %f4097, %f3621, %f33027, %f4085;
	// end inline asm
	// begin inline asm
	fma.rn.f32 %f4101, %f3623, %f33031, %f4097;
	// end inline asm
	// begin inline asm
	fma.rn.f32 %f4105, %f3621, %f33031, %f4093;
	// end inline asm
	// begin inline asm
	fma.rn.f32 %f4109, %f4126, %f33027, %f4105;
	// end inline asm
	// begin inline asm
	fma.rn.f32 %f4113, %f3621, %f33027, %f4101;
	// end inline asm
	// begin inline asm
	fma.rn.f32 %f4117, %f3623, %f33031, %f4113;
	// end inline asm
	// begin inline asm
	fma.rn.f32 %f4121, %f3621, %f33031, %f4109;
	// end inline asm
	// begin inline asm
	fma.rn.f32 %f4125, %f4126, %f33027, %f4121;
	// end inline asm
	// begin inline asm
	fma.rn.f32 %f4129, %f3621, %f33027, %f4117;
	// end inline asm
	// begin inline asm
	fma.rn.f32 %f4133, %f3623, %f33031, %f4129;
	// end inline asm
	// begin inline asm
	sin.approx.f32  %f4137, %f4125;
	// end inline asm
	// begin inline asm
	cos.approx.f32  %f4139, %f4125;
	// end inline asm
	neg.f32 	%f4642, %f4139;
	// begin inline asm
	fma.rn.f32 %f4141, %f4137, %f33031, %f4125;
	// end inline asm
	// begin inline asm
	fma.rn.f32 %f4145, %f4642, %f33027, %f4141;
	// end inline asm
	// begin inline asm
	fma.rn.f32 %f4149, %f4137, %f33027, %f4133;
	// end inline asm
	// begin inline asm
	fma.rn.f32 %f4153, %f4139, %f33031, %f4149;
	// end inline asm
	// begin inline asm
	fma.rn.f32 %f4157, %f4137, %f33031, %f4145;
	// end inline asm
	// begin inline asm
	fma.rn.f32 %f4161, %f4642, %f33027, %f4157;
	// end inline asm
	// begin inline asm
	fma.rn.f32 %f4165, %f4137, %f33027, %f4153;
	// end inline asm
	// begin inline asm
	fma.rn.f32 %f4169, %f4139, %f33031, %f4165;
	// end inline asm
	// begin inline asm
	fma.rn.f32 %f4173, %f4137, %f33031, %f4161;
	// end inline asm
	// begin inline asm
	fma.rn.f32 %f4177, %f4642, %f33027, %f4173;
	// end inline asm
	// begin inline asm
	fma.rn.f32 %f4181, %f4137, %f33027, %f4169;
	// end inline asm
	// begin inline asm
	fma.rn.f32 %f4185, %f4139, %f33031, %f4181;
	// end inline asm
	// begin inline asm
	fma.rn.f32 %f4189, %f4137, %f33031, %f4177;
	// end inline asm
	// begin inline asm
	fma.rn.f32 %f4193, %f4642, %f33027, %f4189;
	// end inline asm
	// begin inline asm
	fma.rn.f32 %f4197, %f4137, %f33027, %f4185;
	// end inline asm
	// begin inline asm
	fma.rn.f32 %f4201, %f4139, %f33031, %f4197;
	// end inline asm
	// begin inline asm
	fma.rn.f32 %f4205, %f4137, %f33031, %f4193;
	// end inline asm
	// begin inline asm
	fma.rn.f32 %f4209, %f4642, %f33027, %f4205;
	// end inline asm
	// begin inline asm
	fma.rn.f32 %f4213, %f4137, %f33027, %f4201;
	// end inline asm
	// begin inline asm
	fma.rn.f32 %f4217, %f4139, %f33031, %f4213;
	// end inline asm
	// begin inline asm
	fma.rn.f32 %f4221, %f4137, %f33031, %f4209;
	// end inline asm
	// begin inline asm
	fma.rn.f32 %f4225, %f4642, %f33027, %f4221;
	// end inline asm
	// begin inline asm
	fma.rn.f32 %f4229, %f4137, %f33027, %f4217;
	// end inline asm
	// begin inline asm
	fma.rn.f32 %f4233, %f4139, %f33031, %f4229;
	// end inline asm
	// begin inline asm
	fma.rn.f32 %f4237, %f4137, %f33031, %f4225;
	// end inline asm
	// begin inline asm
	fma.rn.f32 %f4241, %f4642, %f33027, %f4237;
	// end inline asm
	// begin inline asm
	fma.rn.f32 %f4245, %f4137, %f33027, %f4233;
	// end inline asm
	// begin inline asm
	fma.rn.f32 %f4249, %f4139, %f33031, %f4245;
	// end inline asm
	// begin inline asm
	fma.rn.f32 %f4253, %f4137, %f33031, %f4241;
	// end inline asm
	// begin inline asm
	fma.rn.f32 %f4257, %f4642, %f33027, %f4253;
	// end inline asm
	// begin inline asm
	fma.rn.f32 %f4261, %f4137, %f33027, %f4249;
	// end inline asm
	// begin inline asm
	fma.rn.f32 %f4265, %f4139, %f33031, %f4261;
	// end inline asm
	// begin inline asm
	fma.rn.f32 %f4269, %f4137, %f33031, %f4257;
	// end inline asm
	// begin inline asm
	fma.rn.f32 %f4273, %f4642, %f33027, %f4269;
	// end inline asm
	// begin inline asm
	fma.rn.f32 %f4277, %f4137, %f33027, %f4265;
	// end inline asm
	// begin inline asm
	fma.rn.f32 %f4281, %f4139, %f33031, %f4277;
	// end inline asm
	// begin inline asm
	fma.rn.f32 %f4285, %f4137, %f33031, %f4273;
	// end inline asm
	// begin inline asm
	fma.rn.f32 %f4289, %f4642, %f33027, %f4285;
	// end inline asm
	// begin inline asm
	fma.rn.f32 %f4293, %f4137, %f33027, %f4281;
	// end inline asm
	// begin inline asm
	fma.rn.f32 %f4297, %f4139, %f33031, %f4293;
	// end inline asm
	// begin inline asm
	fma.rn.f32 %f4301, %f4137, %f33031, %f4289;
	// end inline asm
	// begin inline asm
	fma.rn.f32 %f4305, %f4642, %f33027, %f4301;
	// end inline asm
	// begin inline asm
	fma.rn.f32 %f4309, %f4137, %f33027, %f4297;
	// end inline asm
	// begin inline asm
	fma.rn.f32 %f4313, %f4139, %f33031, %f4309;
	// end inline asm
	// begin inline asm
	fma.rn.f32 %f4317, %f4137, %f33031, %f4305;
	// end inline asm
	// begin inline asm
	fma.rn.f32 %f4321, %f4642, %f33027, %f4317;
	// end inline asm
	// begin inline asm
	fma.rn.f32 %f4325, %f4137, %f33027, %f4313;
	// end inline asm
	// begin inline asm
	fma.rn.f32 %f4329, %f4139, %f33031, %f4325;
	// end inline asm
	// begin inline asm
	fma.rn.f32 %f4333, %f4137, %f33031, %f4321;
	// end inline asm
	// begin inline asm
	fma.rn.f32 %f4337, %f4642, %f33027, %f4333;
	// end inline asm
	// begin inline asm
	fma.rn.f32 %f4341, %f4137, %f33027, %f4329;
	// end inline asm
	// begin inline asm
	fma.rn.f32 %f4345, %f4139, %f33031, %f4341;
	// end inline asm
	// begin inline asm
	fma.rn.f32 %f4349, %f4137, %f33031, %f4337;
	// end inline asm
	// begin inline asm
	fma.rn.f32 %f4353, %f4642, %f33027, %f4349;
	// end inline asm
	// begin inline asm
	fma.rn.f32 %f4357, %f4137, %f33027, %f4345;
	// end inline asm
	// begin inline asm
	fma.rn.f32 %f4361, %f4139, %f33031, %f4357;
	// end inline asm
	// begin inline asm
	fma.rn.f32 %f4365, %f4137, %f33031, %f4353;
	// end inline asm
	// begin inline asm
	fma.rn.f32 %f4369, %f4642, %f33027, %f4365;
	// end inline asm
	// begin inline asm
	fma.rn.f32 %f4373, %f4137, %f33027, %f4361;
	// end inline asm
	// begin inline asm
	fma.rn.f32 %f4377, %f4139, %f33031, %f4373;
	// end inline asm
	// begin inline asm
	fma.rn.f32 %f4381, %f4137, %f33031, %f4369;
	// end inline asm
	// begin inline asm
	fma.rn.f32 %f4385, %f4642, %f33027, %f4381;
	// end inline asm
	// begin inline asm
	fma.rn.f32 %f4389, %f4137, %f33027, %f4377;
	// end inline asm
	// begin inline asm
	fma.rn.f32 %f4393, %f4139, %f33031, %f4389;
	// end inline asm
	// begin inline asm
	fma.rn.f32 %f4397, %f4137, %f33031, %f4385;
	// end inline asm
	// begin inline asm
	fma.rn.f32 %f4401, %f4642, %f33027, %f4397;
	// end inline asm
	// begin inline asm
	fma.rn.f32 %f4405, %f4137, %f33027, %f4393;
	// end inline asm
	// begin inline asm
	fma.rn.f32 %f4409, %f4139, %f33031, %f4405;
	// end inline asm
	// begin inline asm
	fma.rn.f32 %f4413, %f4137, %f33031, %f4401;
	// end inline asm
	// begin inline asm
	fma.rn.f32 %f4417, %f4642, %f33027, %f4413;
	// end inline asm
	// begin inline asm
	fma.rn.f32 %f4421, %f4137, %f33027, %f4409;
	// end inline asm
	// begin inline asm
	fma.rn.f32 %f4425, %f4139, %f33031, %f4421;
	// end inline asm
	// begin inline asm
	fma.rn.f32 %f4429, %f4137, %f33031, %f4417;
	// end inline asm
	// begin inline asm
	fma.rn.f32 %f4433, %f4642, %f33027, %f4429;
	// end inline asm
	// begin inline asm
	fma.rn.f32 %f4437, %f4137, %f33027, %f4425;
	// end inline asm
	// begin inline asm
	fma.rn.f32 %f4441, %f4139, %f33031, %f4437;
	// end inline asm
	// begin inline asm
	fma.rn.f32 %f4445, %f4137, %f33031, %f4433;
	// end inline asm
	// begin inline asm
	fma.rn.f32 %f4449, %f4642, %f33027, %f4445;
	// end inline asm
	// begin inline asm
	fma.rn.f32 %f4453, %f4137, %f33027, %f4441;
	// end inline asm
	// begin inline asm
	fma.rn.f32 %f4457, %f4139, %f33031, %f4453;
	// end inline asm
	// begin inline asm
	fma.rn.f32 %f4461, %f4137, %f33031, %f4449;
	// end inline asm
	// begin inline asm
	fma.rn.f32 %f4465, %f4642, %f33027, %f4461;
	// end inline asm
	// begin inline asm
	fma.rn.f32 %f4469, %f4137, %f33027, %f4457;
	// end inline asm
	// begin inline asm
	fma.rn.f32 %f4473, %f4139, %f33031, %f4469;
	// end inline asm
	// begin inline asm
	fma.rn.f32 %f4477, %f4137, %f33031, %f4465;
	// end inline asm
	// begin inline asm
	fma.rn.f32 %f4481, %f4642, %f33027, %f4477;
	// end inline asm
	// begin inline asm
	fma.rn.f32 %f4485, %f4137, %f33027, %f4473;
	// end inline asm
	// begin inline asm
	fma.rn.f32 %f4489, %f4139, %f33031, %f4485;
	// end inline asm
	// begin inline asm
	fma.rn.f32 %f4493, %f4137, %f33031, %f4481;
	// end inline asm
	// begin inline asm
	fma.rn.f32 %f4497, %f4642, %f33027, %f4493;
	// end inline asm
	// begin inline asm
	fma.rn.f32 %f4501, %f4137, %f33027, %f4489;
	// end inline asm
	// begin inline asm
	fma.rn.f32 %f4505, %f4139, %f33031, %f4501;
	// end inline asm
	// begin inline asm
	fma.rn.f32 %f4509, %f4137, %f33031, %f4497;
	// end inline asm
	// begin inline asm
	fma.rn.f32 %f4513, %f4642, %f33027, %f4509;
	// end inline asm
	// begin inline asm
	fma.rn.f32 %f4517, %f4137, %f33027, %f4505;
	// end inline asm
	// begin inline asm
	fma.rn.f32 %f4521, %f4139, %f33031, %f4517;
	// end inline asm
	// begin inline asm
	fma.rn.f32 %f4525, %f4137, %f33031, %f4513;
	// end inline asm
	// begin inline asm
	fma.rn.f32 %f4529, %f4642, %f33027, %f4525;
	// end inline asm
	// begin inline asm
	fma.rn.f32 %f4533, %f4137, %f33027, %f4521;
	// end inline asm
	// begin inline asm
	fma.rn.f32 %f4537, %f4139, %f33031, %f4533;
	// end inline asm
	// begin inline asm
	fma.rn.f32 %f4541, %f4137, %f33031, %f4529;
	// end inline asm
	// begin inline asm
	fma.rn.f32 %f4545, %f4642, %f33027, %f4541;
	// end inline asm
	// begin inline asm
	fma.rn.f32 %f4549, %f4137, %f33027, %f4537;
	// end inline asm
	// begin inline asm
	fma.rn.f32 %f4553, %f4139, %f33031, %f4549;
	// end inline asm
	// begin inline asm
	fma.rn.f32 %f4557, %f4137, %f33031, %f4545;
	// end inline asm
	// begin inline asm
	fma.rn.f32 %f4561, %f4642, %f33027, %f4557;
	// end inline asm
	// begin inline asm
	fma.rn.f32 %f4565, %f4137, %f33027, %f4553;
	// end inline asm
	// begin inline asm
	fma.rn.f32 %f4569, %f4139, %f33031, %f4565;
	// end inline asm
	// begin inline asm
	fma.rn.f32 %f4573, %f4137, %f33031, %f4561;
	// end inline asm
	// begin inline asm
	fma.rn.f32 %f4577, %f4642, %f33027, %f4573;
	// end inline asm
	// begin inline asm
	fma.rn.f32 %f4581, %f4137, %f33027, %f4569;
	// end inline asm
	// begin inline asm
	fma.rn.f32 %f4585, %f4139, %f33031, %f4581;
	// end inline asm
	// begin inline asm
	fma.rn.f32 %f4589, %f4137, %f33031, %f4577;
	// end inline asm
	// begin inline asm
	fma.rn.f32 %f4593, %f4642, %f33027, %f4589;
	// end inline asm
	// begin inline asm
	fma.rn.f32 %f4597, %f4137, %f33027, %f4585;
	// end inline asm
	// begin inline asm
	fma.rn.f32 %f4601, %f4139, %f33031, %f4597;
	// end inline asm
	// begin inline asm
	fma.rn.f32 %f4605, %f4137, %f33031, %f4593;
	// end inline asm
	// begin inline asm
	fma.rn.f32 %f4609, %f4642, %f33027, %f4605;
	// end inline asm
	// begin inline asm
	fma.rn.f32 %f4613, %f4137, %f33027, %f4601;
	// end inline asm
	// begin inline asm
	fma.rn.f32 %f4617, %f4139, %f33031, %f4613;
	// end inline asm
	// begin inline asm
	fma.rn.f32 %f4621, %f4137, %f33031, %f4609;
	// end inline asm
	// begin inline asm
	fma.rn.f32 %f4625, %f4642, %f33027, %f4621;
	// end inline asm
	// begin inline asm
	fma.rn.f32 %f4629, %f4137, %f33027, %f4617;
	// end inline asm
	// begin inline asm
	fma.rn.f32 %f4633, %f4139, %f33031, %f4629;
	// end inline asm
	// begin inline asm
	fma.rn.f32 %f4637, %f4137, %f33031, %f4625;
	// end inline asm
	// begin inline asm
	fma.rn.f32 %f4641, %f4642, %f33027, %f4637;
	// end inline asm
	// begin inline asm
	fma.rn.f32 %f4645, %f4137, %f33027, %f4633;
	// end inline asm
	// begin inline asm
	fma.rn.f32 %f4649, %f4139, %f33031, %f4645;
	// end inline asm
	// begin inline asm
	sin.approx.f32  %f4653, %f4641;
	// end inline asm
	// begin inline asm
	cos.approx.f32  %f4655, %f4641;
	// end inline asm
	neg.f32 	%f5158, %f4655;
	// begin inline asm
	fma.rn.f32 %f4657, %f4653, %f33031, %f4641;
	// end inline asm
	// begin inline asm
	fma.rn.f32 %f4661, %f5158, %f33027, %f4657;
	// end inline asm
	// begin inline asm
	fma.rn.f32 %f4665, %f4653, %f33027, %f4649;
	// end inline asm
	// begin inline asm
	fma.rn.f32 %f4669, %f4655, %f33031, %f4665;
	// end inline asm
	// begin inline asm
	fma.rn.f32 %f4673, %f4653, %f33031, %f4661;
	// end inline asm
	// begin inline asm
	fma.rn.f32 %f4677, %f5158, %f33027, %f4673;
	// end inline asm
	// begin inline asm
	fma.rn.f32 %f4681, %f4653, %f33027, %f4669;
	// end inline asm
	// begin inline asm
	fma.rn.f32 %f4685, %f4655, %f33031, %f4681;
	// end inline asm
	// begin inline asm
	fma.rn.f32 %f4689, %f4653, %f33031, %f4677;
	// end inline asm
	// begin inline asm
	fma.rn.f32 %f4693, %f5158, %f33027, %f4689;
	// end inline asm
	// begin inline asm
	fma.rn.f32 %f4697, %f4653, %f33027, %f4685;
	// end inline asm
	// begin inline asm
	fma.rn.f32 %f4701, %f4655, %f33031, %f4697;
	// end inline asm
	// begin inline asm
	fma.rn.f32 %f4705, %f4653, %f33031, %f4693;
	// end inline asm
	// begin inline asm
	fma.rn.f32 %f4709, %f5158, %f33027, %f4705;
	// end inline asm
	// begin inline asm
	fma.rn.f32 %f4713, %f4653, %f33027, %f4701;
	// end inline asm
	// begin inline asm
	fma.rn.f32 %f4717, %f4655, %f33031, %f4713;
	// end inline asm
	// begin inline asm
	fma.rn.f32 %f4721, %f4653, %f33031, %f4709;
	// end inline asm
	// begin inline asm
	fma.rn.f32 %f4725, %f5158, %f33027, %f4721;
	// end inline asm
	// begin inline asm
	fma.rn.f32 %f4729, %f4653, %f33027, %f4717;
	// end inline asm
	// begin inline asm
	fma.rn.f32 %f4733, %f4655, %f33031, %f4729;
	// end inline asm
	// begin inline asm
	fma.rn.f32 %f4737, %f4653, %f33031, %f4725;
	// end inline asm
	// begin inline asm
	fma.rn.f32 %f4741, %f5158, %f33027, %f4737;
	// end inline asm
	// begin inline asm
	fma.rn.f32 %f4745, %f4653, %f33027, %f4733;
	// end inline asm
	// begin inline asm
	fma.rn.f32 %f4749, %f4655, %f33031, %f4745;
	// end inline asm
	// begin inline asm
	fma.rn.f32 %f4753, %f4653, %f33031, %f4741;
	// end inline asm
	// begin inline asm
	fma.rn.f32 %f4757, %f5158, %f33027, %f4753;
	// end inline asm
	// begin inline asm
	fma.rn.f32 %f4761, %f4653, %f33027, %f4749;
	// end inline asm
	// begin inline asm
	fma.rn.f32 %f4765, %f4655, %f33031, %f4761;
	// end inline asm
	// begin inline asm
	fma.rn.f32 %f4769, %f4653, %f33031, %f4757;
	// end inline asm
	// begin inline asm
	fma.rn.f32 %f4773, %f5158, %f33027, %f4769;
	// end inline asm
	// begin inline asm
	fma.rn.f32 %f4777, %f4653, %f33027, %f4765;
	// end inline asm
	// begin inline asm
	fma.rn.f32 %f4781, %f4655, %f33031, %f4777;
	// end inline asm
	// begin inline asm
	fma.rn.f32 %f4785, %f4653, %f33031, %f4773;
	// end inline asm
	// begin inline asm
	fma.rn.f32 %f4789, %f5158, %f33027, %f4785;
	// end inline asm
	// begin inline asm
	fma.rn.f32 %f4793, %f4653, %f33027, %f4781;
	// end inline asm
	// begin inline asm
	fma.rn.f32 %f4797, %f4655, %f33031, %f4793;
	// end inline asm
	// begin inline asm
	fma.rn.f32 %f4801, %f4653, %f33031, %f4789;
	// end inline asm
	// begin inline asm
	fma.rn.f32 %f4805, %f5158, %f33027, %f4801;
	// end inline asm
	// begin inline asm
	fma.rn.f32 %f4809, %f4653, %f33027, %f4797;
	// end inline asm
	// begin inline asm
	fma.rn.f32 %f4813, %f4655, %f33031, %f4809;
	// end inline asm
	// begin inline asm
	fma.rn.f32 %f4817, %f4653, %f33031, %f4805;
	// end inline asm
	// begin inline asm
	fma.rn.f32 %f4821, %f5158, %f33027, %f4817;
	// end inline asm
	// begin inline asm
	fma.rn.f32 %f4825, %f4653, %f33027, %f4813;
	// end inline asm
	// begin inline asm
	fma.rn.f32 %f4829, %f4655, %f33031, %f4825;
	// end inline asm
	// begin inline asm
	fma.rn.f32 %f4833, %f4653, %f33031, %f4821;
	// end inline asm
	// begin inline asm
	fma.rn.f32 %f4837, %f5158, %f33027, %f4833;
	// end inline asm
	// begin inline asm
	fma.rn.f32 %f4841, %f4653, %f33027, %f4829;
	// end inline asm
	// begin inline asm
	fma.rn.f32 %f4845, %f4655, %f33031, %f4841;
	// end inline asm
	// begin inline asm
	fma.rn.f32 %f4849, %f4653, %f33031, %f4837;
	// end inline asm
	// begin inline asm
	fma.rn.f32 %f4853, %f5158, %f33027, %f4849;
	// end inline asm
	// begin inline asm
	fma.rn.f32 %f4857, %f4653, %f33027, %f4845;
	// end inline asm
	// begin inline asm
	fma.rn.f32 %f4861, %f4655, %f33031, %f4857;
	// end inline asm
	// begin inline asm
	fma.rn.f32 %f4865, %f4653, %f33031, %f4853;
	// end inline asm
	// begin inline asm
	fma.rn.f32 %f4869, %f5158, %f33027, %f4865;
	// end inline asm
	// begin inline asm
	fma.rn.f32 %f4873, %f4653, %f33027, %f4861;
	// end inline asm
	// begin inline asm
	fma.rn.f32 %f4877, %f4655, %f33031, %f4873;
	// end inline asm
	// begin inline asm
	fma.rn.f32 %f4881, %f4653, %f33031, %f4869;
	// end inline asm
	// begin inline asm
	fma.rn.f32 %f4885, %f5158, %f33027, %f4881;
	// end inline asm
	// begin inline asm
	fma.rn.f32 %f4889, %f4653, %f33027, %f4877;
	// end inline asm
	// begin inline asm
	fma.rn.f32 %f4893, %f4655, %f33031, %f4889;
	// end inline asm
	// begin inline asm
	fma.rn.f32 %f4897, %f4653, %f33031, %f4885;
	// end inline asm
	// begin inline asm
	fma.rn.f32 %f4901, %f5158, %f33027, %f4897;
	// end inline asm
	// begin inline asm
	fma.rn.f32 %f4905, %f4653, %f33027, %f4893;
	// end inline asm
	// begin inline asm
	fma.rn.f32 %f4909, %f4655, %f33031, %f4905;
	// end inline asm
	// begin inline asm
	fma.rn.f32 %f4913, %f4653, %f33031, %f4901;
	// end inline asm
	// begin inline asm
	fma.rn.f32 %f4917, %f5158, %f33027, %f4913;
	// end inline asm
	// begin inline asm
	fma.rn.f32 %f4921, %f4653, %f33027, %f4909;
	// end inline asm
	// begin inline asm
	fma.rn.f32 %f4925, %f4655, %f33031, %f4921;
	// end inline asm
	// begin inline asm
	fma.rn.f32 %f4929, %f4653, %f33031, %f4917;
	// end inline asm
	// begin inline asm
	fma.rn.f32 %f4933, %f5158, %f33027, %f4929;
	// end inline asm
	// begin inline asm
	fma.rn.f32 %f4937, %f4653, %f33027, %f4925;
	// end inline asm
	// begin inline asm
	fma.rn.f32 %f4941, %f4655, %f33031, %f4937;
	// end inline asm
	// begin inline asm
	fma.rn.f32 %f4945, %f4653, %f33031, %f4933;
	// end inline asm
	// begin inline asm
	fma.rn.f32 %f4949, %f5158, %f33027, %f4945;
	// end inline asm
	// begin inline asm
	fma.rn.f32 %f4953, %f4653, %f33027, %f4941;
	// end inline asm
	// begin inline asm
	fma.rn.f32 %f4957, %f4655, %f33031, %f4953;
	// end inline asm
	// begin inline asm
	fma.rn.f32 %f4961, %f4653, %f33031, %f4949;
	// end inline asm
	// begin inline asm
	fma.rn.f32 %f4965, %f5158, %f33027, %f4961;
	// end inline asm
	// begin inline asm
	fma.rn.f32 %f4969, %f4653, %f33027, %f4957;
	// end inline asm
	// begin inline asm
	fma.rn.f32 %f4973, %f4655, %f33031, %f4969;
	// end inline asm
	// begin inline asm
	fma.rn.f32 %f4977, %f4653, %f33031, %f4965;
	// end inline asm
	// begin inline asm
	fma.rn.f32 %f4981, %f5158, %f33027, %f4977;
	// end inline asm
	// begin inline asm
	fma.rn.f32 %f4985, %f4653, %f33027, %f4973;
	// end inline asm
	// begin inline asm
	fma.rn.f32 %f4989, %f4655, %f33031, %f4985;
	// end inline asm
	// begin inline asm
	fma.rn.f32 %f4993, %f4653, %f33031, %f4981;
	// end inline asm
	// begin inline asm
	fma.rn.f32 %f4997, %f5158, %f33027, %f4993;
	// end inline asm
	// begin inline asm
	fma.rn.f32 %f5001, %f4653, %f33027, %f4989;
	// end inline asm
	// begin inline asm
	fma.rn.f32 %f5005, %f4655, %f33031, %f5001;
	// end inline asm
	// begin inline asm
	fma.rn.f32 %f5009, %f4653, %f33031, %f4997;
	// end inline asm
	// begin inline asm
	fma.rn.f32 %f5013, %f5158, %f33027, %f5009;
	// end inline asm
	// begin inline asm
	fma.rn.f32 %f5017, %f4653, %f33027, %f5005;
	// end inline asm
	// begin inline asm
	fma.rn.f32 %f5021, %f4655, %f33031, %f5017;
	// end inline asm
	// begin inline asm
	fma.rn.f32 %f5025, %f4653, %f33031, %f5013;
	// end inline asm
	// begin inline asm
	fma.rn.f32 %f5029, %f5158, %f33027, %f5025;
	// end inline asm
	// begin inline asm
	fma.rn.f32 %f5033, %f4653, %f33027, %f5021;
	// end inline asm
	// begin inline asm
	fma.rn.f32 %f5037, %f4655, %f33031, %f5033;
	// end inline asm
	// begin inline asm
	fma.rn.f32 %f5041, %f4653, %f33031, %f5029;
	// end inline asm
	// begin inline asm
	fma.rn.f32 %f5045, %f5158, %f33027, %f5041;
	// end inline asm
	// begin inline asm
	fma.rn.f32 %f5049, %f4653, %f33027, %f5037;
	// end inline asm
	// begin inline asm
	fma.rn.f32 %f5053, %f4655, %f33031, %f5049;
	// end inline asm
	// begin inline asm
	fma.rn.f32 %f5057, %f4653, %f33031, %f5045;
	// end inline asm
	// begin inline asm
	fma.rn.f32 %f5061, %f5158, %f33027, %f5057;
	// end inline asm
	// begin inline asm
	fma.rn.f32 %f5065, %f4653, %f33027, %f5053;
	// end inline asm
	// begin inline asm
	fma.rn.f32 %f5069, %f4655, %f33031, %f5065;
	// end inline asm
	// begin inline asm
	fma.rn.f32 %f5073, %f4653, %f33031, %f5061;
	// end inline asm
	// begin inline asm
	fma.rn.f32 %f5077, %f5158, %f33027, %f5073;
	// end inline asm
	// begin inline asm
	fma.rn.f32 %f5081, %f4653, %f33027, %f5069;
	// end inline asm
	// begin inline asm
	fma.rn.f32 %f5085, %f4655, %f33031, %f5081;
	// end inline asm
	// begin inline asm
	fma.rn.f32 %f5089, %f4653, %f33031, %f5077;
	// end inline asm
	// begin inline asm
	fma.rn.f32 %f5093, %f5158, %f33027, %f5089;
	// end inline asm
	// begin inline asm
	fma.rn.f32 %f5097, %f4653, %f33027, %f5085;
	// end inline asm
	// begin inline asm
	fma.rn.f32 %f5101, %f4655, %f33031, %f5097;
	// end inline asm
	// begin inline asm
	fma.rn.f32 %f5105, %f4653, %f33031, %f5093;
	// end inline asm
	// begin inline asm
	fma.rn.f32 %f5109, %f5158, %f33027, %f5105;
	// end inline asm
	// begin inline asm
	fma.rn.f32 %f5113, %f4653, %f33027, %f5101;
	// end inline asm
	// begin inline asm
	fma.rn.f32 %f5117, %f4655, %f33031, %f5113;
	// end inline asm
	// begin inline asm
	fma.rn.f32 %f5121, %f4653, %f33031, %f5109;
	// end inline asm
	// begin inline asm
	fma.rn.f32 %f5125, %f5158, %f33027, %f5121;
	// end inline asm
	// begin inline asm
	fma.rn.f32 %f5129, %f4653, %f33027, %f5117;
	// end inline asm
	// begin inline asm
	fma.rn.f32 %f5133, %f4655, %f33031, %f5129;
	// end inline asm
	// begin inline asm
	fma.rn.f32 %f5137, %f4653, %f33031, %f5125;
	// end inline asm
	// begin inline asm
	fma.rn.f32 %f5141, %f5158, %f33027, %f5137;
	// end inline asm
	// begin inline asm
	fma.rn.f32 %f5145, %f4653, %f33027, %f5133;
	// end inline asm
	// begin inline asm
	fma.rn.f32 %f5149, %f4655, %f33031, %f5145;
	// end inline asm
	// begin inline asm
	fma.rn.f32 %f5153, %f4653, %f33031, %f5141;
	// end inline asm
	// begin inline asm
	fma.rn.f32 %f5157, %f5158, %f33027, %f5153;
	// end inline asm
	// begin inline asm
	fma.rn.f32 %f5161, %f4653, %f33027, %f5149;
	// end inline asm
	// begin inline asm
	fma.rn.f32 %f5165, %f4655, %f33031, %f5161;
	// end inline asm
	// begin inline asm
	sin.approx.f32  %f5169, %f5157;
	// end inline asm
	// begin inline asm
	cos.approx.f32  %f5171, %f5157;
	// end inline asm
	neg.f32 	%f5674, %f5171;
	// begin inline asm
	fma.rn.f32 %f5173, %f5169, %f33031, %f5157;
	// end inline asm
	// begin inline asm
	fma.rn.f32 %f5177, %f5674, %f33027, %f5173;
	// end inline asm
	// begin inline asm
	fma.rn.f32 %f5181, %f5169, %f33027, %f5165;
	// end inline asm
	// begin inline asm
	fma.rn.f32 %f5185, %f5171, %f33031, %f5181;
	// end inline asm
	// begin inline asm
	fma.rn.f32 %f5189, %f5169, %f33031, %f5177;
	// end inline asm
	// begin inline asm
	fma.rn.f32 %f5193, %f5674, %f33027, %f5189;
	// end inline asm
	// begin inline asm
	fma.rn.f32 %f5197, %f5169, %f33027, %f5185;
	// end inline asm
	// begin inline asm
	fma.rn.f32 %f5201, %f5171, %f33031, %f5197;
	// end inline asm
	// begin inline asm
	fma.rn.f32 %f5205, %f5169, %f33031, %f5193;
	// end inline asm
	// begin inline asm
	fma.rn.f32 %f5209, %f5674, %f33027, %f5205;
	// end inline asm
	// begin inline asm
	fma.rn.f32 %f5213, %f5169, %f33027, %f5201;
	// end inline asm
	// begin inline asm
	fma.rn.f32 %f5217, %f5171, %f33031, %f5213;
	// end inline asm
	// begin inline asm
	fma.rn.f32 %f5221, %f5169, %f33031, %f5209;
	// end inline asm
	// begin inline asm
	fma.rn.f32 %f5225, %f5674, %f33027, %f5221;
	// end inline asm
	// begin inline asm
	fma.rn.f32 %f5229, %f5169, %f33027, %f5217;
	// end inline asm
	// begin inline asm
	fma.rn.f32 %f5233, %f5171, %f33031, %f5229;
	// end inline asm
	// begin inline asm
	fma.rn.f32 %f5237, %f5169, %f33031, %f5225;
	// end inline asm
	// begin inline asm
	fma.rn.f32 %f5241, %f5674, %f33027, %f5237;
	// end inline asm
	// begin inline asm
	fma.rn.f32 %f5245, %f5169, %f33027, %f5233;
	// end inline asm
	// begin inline asm
	fma.rn.f32 %f5249, %f5171, %f33031, %f5245;
	// end inline asm
	// begin inline asm
	fma.rn.f32 %f5253, %f5169, %f33031, %f5241;
	// end inline asm
	// begin inline asm
	fma.rn.f32 %f5257, %f5674, %f33027, %f5253;
	// end inline asm
	// begin inline asm
	fma.rn.f32 %f5261, %f5169, %f33027, %f5249;
	// end inline asm
	// begin inline asm
	fma.rn.f32 %f5265, %f5171, %f33031, %f5261;
	// end inline asm
	// begin inline asm
	fma.rn.f32 %f5269, %f5169, %f33031, %f5257;
	// end inline asm
	// begin inline asm
	fma.rn.f32 %f5273, %f5674, %f33027, %f5269;
	// end inline asm
	// begin inline asm
	fma.rn.f32 %f5277, %f5169, %f33027, %f5265;
	// end inline asm
	// begin inline asm
	fma.rn.f32 %f5281, %f5171, %f33031, %f5277;
	// end inline asm
	// begin inline asm
	fma.rn.f32 %f5285, %f5169, %f33031, %f5273;
	// end inline asm
	// begin inline asm
	fma.rn.f32 %f5289, %f5674, %f33027, %f5285;
	// end inline asm
	// begin inline asm
	fma.rn.f32 %f5293, %f5169, %f33027, %f5281;
	// end inline asm
	// begin inline asm
	fma.rn.f32 %f5297, %f5171, %f33031, %f5293;
	// end inline asm
	// begin inline asm
	fma.rn.f32 %f5301, %f5169, %f33031, %f5289;
	// end inline asm
	// begin inline asm
	fma.rn.f32 %f5305, %f5674, %f33027, %f5301;
	// end inline asm
	// begin inline asm
	fma.rn.f32 %f5309, %f5169, %f33027, %f5297;
	// end inline asm
	// begin inline asm
	fma.rn.f32 %f5313, %f5171, %f33031, %f5309;
	// end inline asm
	// begin inline asm
	fma.rn.f32 %f5317, %f5169, %f33031, %f5305;
	// end inline asm
	// begin inline asm
	fma.rn.f32 %f5321, %f5674, %f33027, %f5317;
	// end inline asm
	// begin inline asm
	fma.rn.f32 %f5325, %f5169, %f33027, %f5313;
	// end inline asm
	// begin inline asm
	fma.rn.f32 %f5329, %f5171, %f33031, %f5325;
	// end inline asm
	// begin inline asm
	fma.rn.f32 %f5333, %f5169, %f33031, %f5321;
	// end inline asm
	// begin inline asm
	fma.rn.f32 %f5337, %f5674, %f33027, %f5333;
	// end inline asm
	// begin inline asm
	fma.rn.f32 %f5341, %f5169, %f33027, %f5329;
	// end inline asm
	// begin inline asm
	fma.rn.f32 %f5345, %f5171, %f33031, %f5341;
	// end inline asm
	// begin inline asm
	fma.rn.f32 %f5349, %f5169, %f33031, %f5337;
	// end inline asm
	// begin inline asm
	fma.rn.f32 %f5353, %f5674, %f33027, %f5349;
	// end inline asm
	// begin inline asm
	fma.rn.f32 %f5357, %f5169, %f33027, %f5345;
	// end inline asm
	// begin inline asm
	fma.rn.f32 %f5361, %f5171, %f33031, %f5357;
	// end inline asm
	// begin inline asm
	fma.rn.f32 %f5365, %f5169, %f33031, %f5353;
	// end inline asm
	// begin inline asm
	fma.rn.f32 %f5369, %f5674, %f33027, %f5365;
	// end inline asm
	// begin inline asm
	fma.rn.f32 %f5373, %f5169, %f33027, %f5361;
	// end inline asm
	// begin inline asm
	fma.rn.f32 %f5377, %f5171, %f33031, %f5373;
	// end inline asm
	// begin inline asm
	fma.rn.f32 %f5381, %f5169, %f33031, %f5369;
	// end inline asm
	// begin inline asm
	fma.rn.f32 %f5385, %f5674, %f33027, %f5381;
	// end inline asm
	// begin inline asm
	fma.rn.f32 %f5389, %f5169, %f33027, %f5377;
	// end inline asm
	// begin inline asm
	fma.rn.f32 %f5393, %f5171, %f33031, %f5389;
	// end inline asm
	// begin inline asm
	fma.rn.f32 %f5397, %f5169, %f33031, %f5385;
	// end inline asm
	// begin inline asm
	fma.rn.f32 %f5401, %f5674, %f33027, %f5397;
	// end inline asm
	// begin inline asm
	fma.rn.f32 %f5405, %f5169, %f33027, %f5393;
	// end inline asm
	// begin inline asm
	fma.rn.f32 %f5409, %f5171, %f33031, %f5405;
	// end inline asm
	// begin inline asm
	fma.rn.f32 %f5413, %f5169, %f33031, %f5401;
	// end inline asm
	// begin inline asm
	fma.rn.f32 %f5417, %f5674, %f33027, %f5413;
	// end inline asm
	// begin inline asm
	fma.rn.f32 %f5421, %f5169, %f33027, %f5409;
	// end inline asm
	// begin inline asm
	fma.rn.f32 %f5425, %f5171, %f33031, %f5421;
	// end inline asm
	// begin inline asm
	fma.rn.f32 %f5429, %f5169, %f33031, %f5417;
	// end inline asm
	// begin inline asm
	fma.rn.f32 %f5433, %f5674, %f33027, %f5429;
	// end inline asm
	// begin inline asm
	fma.rn.f32 %f5437, %f5169, %f33027, %f5425;
	// end inline asm
	// begin inline asm
	fma.rn.f32 %f5441, %f5171, %f33031, %f5437;
	// end inline asm
	// begin inline asm
	fma.rn.f32 %f5445, %f5169, %f33031, %f5433;
	// end inline asm
	// begin inline asm
	fma.rn.f32 %f5449, %f5674, %f33027, %f5445;
	// end inline asm
	// begin inline asm
	fma.rn.f32 %f5453, %f5169, %f33027, %f5441;
	// end inline asm
	// begin inline asm
	fma.rn.f32 %f5457, %f5171, %f33031, %f5453;
	// end inline asm
	// begin inline asm
	fma.rn.f32 %f5461, %f5169, %f33031, %f5449;
	// end inline asm
	// begin inline asm
	fma.rn.f32 %f5465, %f5674, %f33027, %f5461;
	// end inline asm
	// begin inline asm
	fma.rn.f32 %f5469, %f5169, %f33027, %f5457;
	// end inline asm
	// begin inline asm
	fma.rn.f32 %f5473, %f5171, %f33031, %f5469;
	// end inline asm
	// begin inline asm
	fma.rn.f32 %f5477, %f5169, %f33031, %f5465;
	// end inline asm
	// begin inline asm
	fma.rn.f32 %f5481, %f5674, %f33027, %f5477;
	// end inline asm
	// begin inline asm
	fma.rn.f32 %f5485, %f5169, %f33027, %f5473;
	// end inline asm
	// begin inline asm
	fma.rn.f32 %f5489, %f5171, %f33031, %f5485;
	// end inline asm
	// begin inline asm
	fma.rn.f32 %f5493, %f5169, %f33031, %f5481;
	// end inline asm
	// begin inline asm
	fma.rn.f32 %f5497, %f5674, %f33027, %f5493;
	// end inline asm
	// begin inline asm
	fma.rn.f32 %f5501, %f5169, %f33027, %f5489;
	// end inline asm
	// begin inline asm
	fma.rn.f32 %f5505, %f5171, %f33031, %f5501;
	// end inline asm
	// begin inline asm
	fma.rn.f32 %f5509, %f5169, %f33031, %f5497;
	// end inline asm
	// begin inline asm
	fma.rn.f32 %f5513, %f5674, %f33027, %f5509;
	// end inline asm
	// begin inline asm
	fma.rn.f32 %f5517, %f5169, %f33027, %f5505;
	// end inline asm
	// begin inline asm
	fma.rn.f32 %f5521, %f5171, %f33031, %f5517;
	// end inline asm
	// begin inline asm
	fma.rn.f32 %f5525, %f5169, %f33031, %f5513;
	// end inline asm
	// begin inline asm
	fma.rn.f32 %f5529, %f5674, %f33027, %f5525;
	// end inline asm
	// begin inline asm
	fma.rn.f32 %f5533, %f5169, %f33027, %f5521;
	// end inline asm
	// begin inline asm
	fma.rn.f32 %f5537, %f5171, %f33031, %f5533;
	// end inline asm
	// begin inline asm
	fma.rn.f32 %f5541, %f5169, %f33031, %f5529;
	// end inline asm
	// begin inline asm
	fma.rn.f32 %f5545, %f5674, %f33027, %f5541;
	// end inline asm
	// begin inline asm
	fma.rn.f32 %f5549, %f5169, %f33027, %f5537;
	// end inline asm
	// begin inline asm
	fma.rn.f32 %f5553, %f5171, %f33031, %f5549;
	// end inline asm
	// begin inline asm
	fma.rn.f32 %f5557, %f5169, %f33031, %f5545;
	// end inline asm
	// begin inline asm
	fma.rn.f32 %f5561, %f5674, %f33027, %f5557;
	// end inline asm
	// begin inline asm
	fma.rn.f32 %f5565, %f5169, %f33027, %f5553;
	// end inline asm
	// begin inline asm
	fma.rn.f32 %f5569, %f5171, %f33031, %f5565;
	// end inline asm
	// begin inline asm
	fma.rn.f32 %f5573, %f5169, %f33031, %f5561;
	// end inline asm
	// begin inline asm
	fma.rn.f32 %f5577, %f5674, %f33027, %f5573;
	// end inline asm
	// begin inline asm
	fma.rn.f32 %f5581, %f5169, %f33027, %f5569;
	// end inline asm
	// begin inline asm
	fma.rn.f32 %f5585, %f5171, %f33031, %f5581;
	// end inline asm
	// begin inline asm
	fma.rn.f32 %f5589, %f5169, %f33031, %f5577;
	// end inline asm
	// begin inline asm
	fma.rn.f32 %f5593, %f5674, %f33027, %f5589;
	// end inline asm
	// begin inline asm
	fma.rn.f32 %f5597, %f5169, %f33027, %f5585;
	// end inline asm
	// begin inline asm
	fma.rn.f32 %f5601, %f5171, %f33031, %f5597;
	// end inline asm
	// begin inline asm
	fma.rn.f32 %f5605, %f5169, %f33031, %f5593;
	// end inline asm
	// begin inline asm
	fma.rn.f32 %f5609, %f5674, %f33027, %f5605;
	// end inline asm
	// begin inline asm
	fma.rn.f32 %f5613, %f5169, %f33027, %f5601;
	// end inline asm
	// begin inline asm
	fma.rn.f32 %f5617, %f5171, %f33031, %f5613;
	// end inline asm
	// begin inline asm
	fma.rn.f32 %f5621, %f5169, %f33031, %f5609;
	// end inline asm
	// begin inline asm
	fma.rn.f32 %f5625, %f5674, %f33027, %f5621;
	// end inline asm
	// begin inline asm
	fma.rn.f32 %f5629, %f5169, %f33027, %f5617;
	// end inline asm
	// begin inline asm
	fma.rn.f32 %f5633, %f5171, %f33031, %f5629;
	// end inline asm
	// begin inline asm
	fma.rn.f32 %f5637, %f5169, %f33031, %f5625;
	// end inline asm
	// begin inline asm
	fma.rn.f32 %f5641, %f5674, %f33027, %f5637;
	// end inline asm
	// begin inline asm
	fma.rn.f32 %f5645, %f5169, %f33027, %f5633;
	// end inline asm
	// begin inline asm
	fma.rn.f32 %f5649, %f5171, %f33031, %f5645;
	// end inline asm
	// begin inline asm
	fma.rn.f32 %f5653, %f5169, %f33031, %f5641;
	// end inline asm
	// begin inline asm
	fma.rn.f32 %f5657, %f5674, %f33027, %f5653;
	// end inline asm
	// begin inline asm
	fma.rn.f32 %f5661, %f5169, %f33027, %f5649;
	// end inline asm
	// begin inline asm
	fma.rn.f32 %f5665, %f5171, %f33031, %f5661;
	// end inline asm
	// begin inline asm
	fma.rn.f32 %f5669, %f5169, %f33031, %f5657;
	// end inline asm
	// begin inline asm
	fma.rn.f32 %f5673, %f5674, %f33027, %f5669;
	// end inline asm
	// begin inline asm
	fma.rn.f32 %f5677, %f5169, %f33027, %f5665;
	// end inline asm
	// begin inline asm
	fma.rn.f32 %f5681, %f5171, %f33031, %f5677;
	// end inline asm
	// begin inline asm
	sin.approx.f32  %f5685, %f5673;
	// end inline asm
	// begin inline asm
	cos.approx.f32  %f5687, %f5673;
	// end inline asm
	neg.f32 	%f6190, %f5687;
	// begin inline asm
	fma.rn.f32 %f5689, %f5685, %f33031, %f5673;
	// end inline asm
	// begin inline asm
	fma.rn.f32 %f5693, %f6190, %f33027, %f5689;
	// end inline asm
	// begin inline asm
	fma.rn.f32 %f5697, %f5685, %f33027, %f5681;
	// end inline asm
	// begin inline asm
	fma.rn.f32 %f5701, %f5687, %f33031, %f5697;
	// end inline asm
	// begin inline asm
	fma.rn.f32 %f5705, %f5685, %f33031, %f5693;
	// end inline asm
	// begin inline asm
	fma.rn.f32 %f5709, %f6190, %f33027, %f5705;
	// end inline asm
	// begin inline asm
	fma.rn.f32 %f5713, %f5685, %f33027, %f5701;
	// end inline asm
	// begin inline asm
	fma.rn.f32 %f5717, %f5687, %f33031, %f5713;
	// end inline asm
	// begin inline asm
	fma.rn.f32 %f5721, %f5685, %f33031, %f5709;
	// end inline asm
	// begin inline asm
	fma.rn.f32 %f5725, %f6190, %f33027, %f5721;
	// end inline asm
	// begin inline asm
	fma.rn.f32 %f5729, %f5685, %f33027, %f5717;
	// end inline asm
	// begin inline asm
	fma.rn.f32 %f5733, %f5687, %f33031, %f5729;
	// end inline asm
	// begin inline asm
	fma.rn.f32 %f5737, %f5685, %f33031, %f5725;
	// end inline asm
	// begin inline asm
	fma.rn.f32 %f5741, %f6190, %f33027, %f5737;
	// end inline asm
	// begin inline asm
	fma.rn.f32 %f5745, %f5685, %f33027, %f5733;
	// end inline asm
	// begin inline asm
	fma.rn.f32 %f5749, %f5687, %f33031, %f5745;
	// end inline asm
	// begin inline asm
	fma.rn.f32 %f5753, %f5685, %f33031, %f5741;
	// end inline asm
	// begin inline asm
	fma.rn.f32 %f5757, %f6190, %f33027, %f5753;
	// end inline asm
	// begin inline asm
	fma.rn.f32 %f5761, %f5685, %f33027, %f5749;
	// end inline asm
	// begin inline asm
	fma.rn.f32 %f5765, %f5687, %f33031, %f5761;
	// end inline asm
	// begin inline asm
	fma.rn.f32 %f5769, %f5685, %f33031, %f5757;
	// end inline asm
	// begin inline asm
	fma.rn.f32 %f5773, %f6190, %f33027, %f5769;
	// end inline asm
	// begin inline asm
	fma.rn.f32 %f5777, %f5685, %f33027, %f5765;
	// end inline asm
	// begin inline asm
	fma.rn.f32 %f5781, %f5687, %f33031, %f5777;
	// end inline asm
	// begin inline asm
	fma.rn.f32 %f5785, %f5685, %f33031, %f5773;
	// end inline asm
	// begin inline asm
	fma.rn.f32 %f5789, %f6190, %f33027, %f5785;
	// end inline asm
	// begin inline asm
	fma.rn.f32 %f5793, %f5685, %f33027, %f5781;
	// end inline asm
	// begin inline asm
	fma.rn.f32 %f5797, %f5687, %f33031, %f5793;
	// end inline asm
	// begin inline asm
	fma.rn.f32 %f5801, %f5685, %f33031, %f5789;
	// end inline asm
	// begin inline asm
	fma.rn.f32 %f5805, %f6190, %f33027, %f5801;
	// end inline asm
	// begin inline asm
	fma.rn.f32 %f5809, %f5685, %f33027, %f5797;
	// end inline asm
	// begin inline asm
	fma.rn.f32 %f5813, %f5687, %f33031, %f5809;
	// end inline asm
	// begin inline asm
	fma.rn.f32 %f5817, %f5685, %f33031, %f5805;
	// end inline asm
	// begin inline asm
	fma.rn.f32 %f5821, %f6190, %f33027, %f5817;
	// end inline asm
	// begin inline asm
	fma.rn.f32 %f5825, %f5685, %f33027, %f5813;
	// end inline asm
	// begin inline asm
	fma.rn.f32 %f5829, %f5687, %f33031, %f5825;
	// end inline asm
	// begin inline asm
	fma.rn.f32 %f5833, %f5685, %f33031, %f5821;
	// end inline asm
	// begin inline asm
	fma.rn.f32 %f5837, %f6190, %f33027, %f5833;
	// end inline asm
	// begin inline asm
	fma.rn.f32 %f5841, %f5685, %f33027, %f5829;
	// end inline asm
	// begin inline asm
	fma.rn.f32 %f5845, %f5687, %f33031, %f5841;
	// end inline asm
	// begin inline asm
	fma.rn.f32 %f5849, %f5685, %f33031, %f5837;
	// end inline asm
	// begin inline asm
	fma.rn.f32 %f5853, %f6190, %f33027, %f5849;
	// end inline asm
	// begin inline asm
	fma.rn.f32 %f5857, %f5685, %f33027, %f5845;
	// end inline asm
	// begin inline asm
	fma.rn.f32 %f5861, %f5687, %f33031, %f5857;
	// end inline asm
	// begin inline asm
	fma.rn.f32 %f5865, %f5685, %f33031, %f5853;
	// end inline asm
	// begin inline asm
	fma.rn.f32 %f5869, %f6190, %f33027, %f5865;
	// end inline asm
	// begin inline asm
	fma.rn.f32 %f5873, %f5685, %f33027, %f5861;
	// end inline asm
	// begin inline asm
	fma.rn.f32 %f5877, %f5687, %f33031, %f5873;
	// end inline asm
	// begin inline asm
	fma.rn.f32 %f5881, %f5685, %f33031, %f5869;
	// end inline asm
	// begin inline asm
	fma.rn.f32 %f5885, %f6190, %f33027, %f5881;
	// end inline asm
	// begin inline asm
	fma.rn.f32 %f5889, %f5685, %f33027, %f5877;
	// end inline asm
	// begin inline asm
	fma.rn.f32 %f5893, %f5687, %f33031, %f5889;
	// end inline asm
	// begin inline asm
	fma.rn.f32 %f5897, %f5685, %f33031, %f5885;
	// end inline asm
	// begin inline asm
	fma.rn.f32 %f5901, %f6190, %f33027, %f5897;
	// end inline asm
	// begin inline asm
	fma.rn.f32 %f5905, %f5685, %f33027, %f5893;
	// end inline asm
	// begin inline asm
	fma.rn.f32 %f5909, %f5687, %f33031, %f5905;
	// end inline asm
	// begin inline asm
	fma.rn.f32 %f5913, %f5685, %f33031, %f5901;
	// end inline asm
	// begin inline asm
	fma.rn.f32 %f5917, %f6190, %f33027, %f5913;
	// end inline asm
	// begin inline asm
	fma.rn.f32 %f5921, %f5685, %f33027, %f5909;
	// end inline asm
	// begin inline asm
	fma.rn.f32 %f5925, %f5687, %f33031, %f5921;
	// end inline asm
	// begin inline asm
	fma.rn.f32 %f5929, %f5685, %f33031, %f5917;
	// end inline asm
	// begin inline asm
	fma.rn.f32 %f5933, %f6190, %f33027, %f5929;
	// end inline asm
	// begin inline asm
	fma.rn.f32 %f5937, %f5685, %f33027, %f5925;
	// end inline asm
	// begin inline asm
	fma.rn.f32 %f5941, %f5687, %f33031, %f5937;
	// end inline asm
	// begin inline asm
	fma.rn.f32 %f5945, %f5685, %f33031, %f5933;
	// end inline asm
	// begin inline asm
	fma.rn.f32 %f5949, %f6190, %f33027, %f5945;
	// end inline asm
	// begin inline asm
	fma.rn.f32 %f5953, %f5685, %f33027, %f5941;
	// end inline asm
	// begin inline asm
	fma.rn.f32 %f5957, %f5687, %f33031, %f5953;
	// end inline asm
	// begin inline asm
	fma.rn.f32 %f5961, %f5685, %f33031, %f5949;
	// end inline asm
	// begin inline asm
	fma.rn.f32 %f5965, %f6190, %f33027, %f5961;
	// end inline asm
	// begin inline asm
	fma.rn.f32 %f5969, %f5685, %f33027, %f5957;
	// end inline asm
	// begin inline asm
	fma.rn.f32 %f5973, %f5687, %f33031, %f5969;
	// end inline asm
	// begin inline asm
	fma.rn.f32 %f5977, %f5685, %f33031, %f5965;
	// end inline asm
	// begin inline asm
	fma.rn.f32 %f5981, %f6190, %f33027, %f5977;
	// end inline asm
	// begin inline asm
	fma.rn.f32 %f5985, %f5685, %f33027, %f5973;
	// end inline asm
	// begin inline asm
	fma.rn.f32 %f5989, %f5687, %f33031, %f5985;
	// end inline asm
	// begin inline asm
	fma.rn.f32 %f5993, %f5685, %f33031, %f5981;
	// end inline asm
	// begin inline asm
	fma.rn.f32 %f5997, %f6190, %f33027, %f5993;
	// end inline asm
	// begin inline asm
	fma.rn.f32 %f6001, %f5685, %f33027, %f5989;
	// end inline asm
	// begin inline asm
	fma.rn.f32 %f6005, %f5687, %f33031, %f6001;
	// end inline asm
	// begin inline asm
	fma.rn.f32 %f6009, %f5685, %f33031, %f5997;
	// end inline asm
	// begin inline asm
	fma.rn.f32 %f6013, %f6190, %f33027, %f6009;
	// end inline asm
	// begin inline asm
	fma.rn.f32 %f6017, %f5685, %f33027, %f6005;
	// end inline asm
	// begin inline asm
	fma.rn.f32 %f6021, %f5687, %f33031, %f6017;
	// end inline asm
	// begin inline asm
	fma.rn.f32 %f6025, %f5685, %f33031, %f6013;
	// end inline asm
	// begin inline asm
	fma.rn.f32 %f6029, %f6190, %f33027, %f6025;
	// end inline asm
	// begin inline asm
	fma.rn.f32 %f6033, %f5685, %f33027, %f6021;
	// end inline asm
	// begin inline asm
	fma.rn.f32 %f6037, %f5687, %f33031, %f6033;
	// end inline asm
	// begin inline asm
	fma.rn.f32 %f6041, %f5685, %f33031, %f6029;
	// end inline asm
	// begin inline asm
	fma.rn.f32 %f6045, %f6190, %f33027, %f6041;
	// end inline asm
	// begin inline asm
	fma.rn.f32 %f6049, %f5685, %f33027, %f6037;
	// end inline asm
	// begin inline asm
	fma.rn.f32 %f6053, %f5687, %f33031, %f6049;
	// end inline asm
	// begin inline asm
	fma.rn.f32 %f6057, %f5685, %f33031, %f6045;
	// end inline asm
	// begin inline asm
	fma.rn.f32 %f6061, %f6190, %f33027, %f6057;
	// end inline asm
	// begin inline asm
	fma.rn.f32 %f6065, %f5685, %f33027, %f6053;
	// end inline asm
	// begin inline asm
	fma.rn.f32 %f6069, %f5687, %f33031, %f6065;
	// end inline asm
	// begin inline asm
	fma.rn.f32 %f6073, %f5685, %f33031, %f6061;
	// end inline asm
	// begin inline asm
	fma.rn.f32 %f6077, %f6190, %f33027, %f6073;
	// end inline asm
	// begin inline asm
	fma.rn.f32 %f6081, %f5685, %f33027, %f6069;
	// end inline asm
	// begin inline asm
	fma.rn.f32 %f6085, %f5687, %f33031, %f6081;
	// end inline asm
	// begin inline asm
	fma.rn.f32 %f6089, %f5685, %f33031, %f6077;
	// end inline asm
	// begin inline asm
	fma.rn.f32 %f6093, %f6190, %f33027, %f6089;
	// end inline asm
	// begin inline asm
	fma.rn.f32 %f6097, %f5685, %f33027, %f6085;
	// end inline asm
	// begin inline asm
	fma.rn.f32 %f6101, %f5687, %f33031, %f6097;
	// end inline asm
	// begin inline asm
	fma.rn.f32 %f6105, %f5685, %f33031, %f6093;
	// end inline asm
	// begin inline asm
	fma.rn.f32 %f6109, %f6190, %f33027, %f6105;
	// end inline asm
	// begin inline asm
	fma.rn.f32 %f6113, %f5685, %f33027, %f6101;
	// end inline asm
	// begin inline asm
	fma.rn.f32 %f6117, %f5687, %f33031, %f6113;
	// end inline asm
	// begin inline asm
	fma.rn.f32 %f6121, %f5685, %f33031, %f6109;
	// end inline asm
	// begin inline asm
	fma.rn.f32 %f6125, %f6190, %f33027, %f6121;
	// end inline asm
	// begin inline asm
	fma.rn.f32 %f6129, %f5685, %f33027, %f6117;
	// end inline asm
	// begin inline asm
	fma.rn.f32 %f6133, %f5687, %f33031, %f6129;
	// end inline asm
	// begin inline asm
	fma.rn.f32 %f6137, %f5685, %f33031, %f6125;
	// end inline asm
	// begin inline asm
	fma.rn.f32 %f6141, %f6190, %f33027, %f6137;
	// end inline asm
	// begin inline asm
	fma.rn.f32 %f6145, %f5685, %f33027, %f6133;
	// end inline asm
	// begin inline asm
	fma.rn.f32 %f6149, %f5687, %f33031, %f6145;
	// end inline asm
	// begin inline asm
	fma.rn.f32 %f6153, %f5685, %f33031, %f6141;
	// end inline asm
	// begin inline asm
	fma.rn.f32 %f6157, %f6190, %f33027, %f6153;
	// end inline asm
	// begin inline asm
	fma.rn.f32 %f6161, %f5685, %f33027, %f6149;
	// end inline asm
	// begin inline asm
	fma.rn.f32 %f6165, %f5687, %f33031, %f6161;
	// end inline asm
	// begin inline asm
	fma.rn.f32 %f6169, %f5685, %f33031, %f6157;
	// end inline asm
	// begin inline asm
	fma.rn.f32 %f6173, %f6190, %f33027, %f6169;
	// end inline asm
	// begin inline asm
	fma.rn.f32 %f6177, %f5685, %f33027, %f6165;
	// end inline asm
	// begin inline asm
	fma.rn.f32 %f6181, %f5687, %f33031, %f6177;
	// end inline asm
	// begin inline asm
	fma.rn.f32 %f6185, %f5685, %f33031, %f6173;
	// end inline asm
	// begin inline asm
	fma.rn.f32 %f6189, %f6190, %f33027, %f6185;
	// end inline asm
	// begin inline asm
	fma.rn.f32 %f6193, %f5685, %f33027, %f6181;
	// end inline asm
	// begin inline asm
	fma.rn.f32 %f6197, %f5687, %f33031, %f6193;
	// end inline asm
	// begin inline asm
	sin.approx.f32  %f6201, %f6189;
	// end inline asm
	// begin inline asm
	cos.approx.f32  %f6203, %f6189;
	// end inline asm
	neg.f32 	%f6706, %f6203;
	// begin inline asm
	fma.rn.f32 %f6205, %f6201, %f33031, %f6189;
	// end inline asm
	// begin inline asm
	fma.rn.f32 %f6209, %f6706, %f33027, %f6205;
	// end inline asm
	// begin inline asm
	fma.rn.f32 %f6213, %f6201, %f33027, %f6197;
	// end inline asm
	// begin inline asm
	fma.rn.f32 %f6217, %f6203, %f33031, %f6213;
	// end inline asm
	// begin inline asm
	fma.rn.f32 %f6221, %f6201, %f33031, %f6209;
	// end inline asm
	// begin inline asm
	fma.rn.f32 %f6225, %f6706, %f33027, %f6221;
	// end inline asm
	// begin inline asm
	fma.rn.f32 %f6229, %f6201, %f33027, %f6217;
	// end inline asm
	// begin inline asm
	fma.rn.f32 %f6233, %f6203, %f33031, %f6229;
	// end inline asm
	// begin inline asm
	fma.rn.f32 %f6237, %f6201, %f33031, %f6225;
	// end inline asm
	// begin inline asm
	fma.rn.f32 %f6241, %f6706, %f33027, %f6237;
	// end inline asm
	// begin inline asm
	fma.rn.f32 %f6245, %f6201, %f33027, %f6233;
	// end inline asm
	// begin inline asm
	fma.rn.f32 %f6249, %f6203, %f33031, %f6245;
	// end inline asm
	// begin inline asm
	fma.rn.f32 %f6253, %f6201, %f33031, %f6241;
	// end inline asm
	// begin inline asm
	fma.rn.f32 %f6257, %f6706, %f33027, %f6253;
	// end inline asm
	// begin inline asm
	fma.rn.f32 %f6261, %f6201, %f33027, %f6249;
	// end inline asm
	// begin inline asm
	fma.rn.f32 %f6265, %f6203, %f33031, %f6261;
	// end inline asm
	// begin inline asm
	fma.rn.f32 %f6269, %f6201, %f33031, %f6257;
	// end inline asm
	// begin inline asm
	fma.rn.f32 %f6273, %f6706, %f33027, %f6269;
	// end inline asm
	// begin inline asm
	fma.rn.f32 %f6277, %f6201, %f33027, %f6265;
	// end inline asm
	// begin inline asm
	fma.rn.f32 %f6281, %f6203, %f33031, %f6277;
	// end inline asm
	// begin inline asm
	fma.rn.f32 %f6285, %f6201, %f33031, %f6273;
	// end inline asm
	// begin inline asm
	fma.rn.f32 %f6289, %f6706, %f33027, %f6285;
	// end inline asm
	// begin inline asm
	fma.rn.f32 %f6293, %f6201, %f33027, %f6281;
	// end inline asm
	// begin inline asm
	fma.rn.f32 %f6297, %f6203, %f33031, %f6293;
	// end inline asm
	// begin inline asm
	fma.rn.f32 %f6301, %f6201, %f33031, %f6289;
	// end inline asm
	// begin inline asm
	fma.rn.f32 %f6305, %f6706, %f33027, %f6301;
	// end inline asm
	// begin inline asm
	fma.rn.f32 %f6309, %f6201, %f33027, %f6297;
	// end inline asm
	// begin inline asm
	fma.rn.f32 %f6313, %f6203, %f33031, %f6309;
	// end inline asm
	// begin inline asm
	fma.rn.f32 %f6317, %f6201, %f33031, %f6305;
	// end inline asm
	// begin inline asm
	fma.rn.f32 %f6321, %f6706, %f33027, %f6317;
	// end inline asm
	// begin inline asm
	fma.rn.f32 %f6325, %f6201, %f33027, %f6313;
	// end inline asm
	// begin inline asm
	fma.rn.f32 %f6329, %f6203, %f33031, %f6325;
	// end inline asm
	// begin inline asm
	fma.rn.f32 %f6333, %f6201, %f33031, %f6321;
	// end inline asm
	// begin inline asm
	fma.rn.f32 %f6337, %f6706, %f33027, %f6333;
	// end inline asm
	// begin inline asm
	fma.rn.f32 %f6341, %f6201, %f33027, %f6329;
	// end inline asm
	// begin inline asm
	fma.rn.f32 %f6345, %f6203, %f33031, %f6341;
	// end inline asm
	// begin inline asm
	fma.rn.f32 %f6349, %f6201, %f33031, %f6337;
	// end inline asm
	// begin inline asm
	fma.rn.f32 %f6353, %f6706, %f33027, %f6349;
	// end inline asm
	// begin inline asm
	fma.rn.f32 %f6357, %f6201, %f33027, %f6345;
	// end inline asm
	// begin inline asm
	fma.rn.f32 %f6361, %f6203, %f33031, %f6357;
	// end inline asm
	// begin inline asm
	fma.rn.f32 %f6365, %f6201, %f33031, %f6353;
	// end inline asm
	// begin inline asm
	fma.rn.f32 %f6369, %f6706, %f33027, %f6365;
	// end inline asm
	// begin inline asm
	fma.rn.f32 %f6373, %f6201, %f33027, %f6361;
	// end inline asm
	// begin inline asm
	fma.rn.f32 %f6377, %f6203, %f33031, %f6373;
	// end inline asm
	// begin inline asm
	fma.rn.f32 %f6381, %f6201, %f33031, %f6369;
	// end inline asm
	// begin inline asm
	fma.rn.f32 %f6385, %f6706, %f33027, %f6381;
	// end inline asm
	// begin inline asm
	fma.rn.f32 %f6389, %f6201, %f33027, %f6377;
	// end inline asm
	// begin inline asm
	fma.rn.f32 %f6393, %f6203, %f33031, %f6389;
	// end inline asm
	// begin inline asm
	fma.rn.f32 %f6397, %f6201, %f33031, %f6385;
	// end inline asm
	// begin inline asm
	fma.rn.f32 %f6401, %f6706, %f33027, %f6397;
	// end inline asm
	// begin inline asm
	fma.rn.f32 %f6405, %f6201, %f33027, %f6393;
	// end inline asm
	// begin inline asm
	fma.rn.f32 %f6409, %f6203, %f33031, %f6405;
	// end inline asm
	// begin inline asm
	fma.rn.f32 %f6413, %f6201, %f33031, %f6401;
	// end inline asm
	// begin inline asm
	fma.rn.f32 %f6417, %f6706, %f33027, %f6413;
	// end inline asm
	// begin inline asm
	fma.rn.f32 %f6421, %f6201, %f33027, %f6409;
	// end inline asm
	// begin inline asm
	fma.rn.f32 %f6425, %f6203, %f33031, %f6421;
	// end inline asm
	// begin inline asm
	fma.rn.f32 %f6429, %f6201, %f33031, %f6417;
	// end inline asm
	// begin inline asm
	fma.rn.f32 %f6433, %f6706, %f33027, %f6429;
	// end inline asm
	// begin inline asm
	fma.rn.f32 %f6437, %f6201, %f33027, %f6425;
	// end inline asm
	// begin inline asm
	fma.rn.f32 %f6441, %f6203, %f33031, %f6437;
	// end inline asm
	// begin inline asm
	fma.rn.f32 %f6445, %f6201, %f33031, %f6433;
	// end inline asm
	// begin inline asm
	fma.rn.f32 %f6449, %f6706, %f33027, %f6445;
	// end inline asm
	// begin inline asm
	fma.rn.f32 %f6453, %f6201, %f33027, %f6441;
	// end inline asm
	// begin inline asm
	fma.rn.f32 %f6457, %f6203, %f33031, %f6453;
	// end inline asm
	// begin inline asm
	fma.rn.f32 %f6461, %f6201, %f33031, %f6449;
	// end inline asm
	// begin inline asm
	fma.rn.f32 %f6465, %f6706, %f33027, %f6461;
	// end inline asm
	// begin inline asm
	fma.rn.f32 %f6469, %f6201, %f33027, %f6457;
	// end inline asm
	// begin inline asm
	fma.rn.f32 %f6473, %f6203, %f33031, %f6469;
	// end inline asm
	// begin inline asm
	fma.rn.f32 %f6477, %f6201, %f33031, %f6465;
	// end inline asm
	// begin inline asm
	fma.rn.f32 %f6481, %f6706, %f33027, %f6477;
	// end inline asm
	// begin inline asm
	fma.rn.f32 %f6485, %f6201, %f33027, %f6473;
	// end inline asm
	// begin inline asm
	fma.rn.f32 %f6489, %f6203, %f33031, %f6485;
	// end inline asm
	// begin inline asm
	fma.rn.f32 %f6493, %f6201, %f33031, %f6481;
	// end inline asm
	// begin inline asm
	fma.rn.f32 %f6497, %f6706, %f33027, %f6493;
	// end inline asm
	// begin inline asm
	fma.rn.f32 %f6501, %f6201, %f33027, %f6489;
	// end inline asm
	// begin inline asm
	fma.rn.f32 %f6505, %f6203, %f33031, %f6501;
	// end inline asm
	// begin inline asm
	fma.rn.f32 %f6509, %f6201, %f33031, %f6497;
	// end inline asm
	// begin inline asm
	fma.rn.f32 %f6513, %f6706, %f33027, %f6509;
	// end inline asm
	// begin inline asm
	fma.rn.f32 %f6517, %f6201, %f33027, %f6505;
	// end inline asm
	// begin inline asm
	fma.rn.f32 %f6521, %f6203, %f33031, %f6517;
	// end inline asm
	// begin inline asm
	fma.rn.f32 %f6525, %f6201, %f33031, %f6513;
	// end inline asm
	// begin inline asm
	fma.rn.f32 %f6529, %f6706, %f33027, %f6525;
	// end inline asm
	// begin inline asm
	fma.rn.f32 %f6533, %f6201, %f33027, %f6521;
	// end inline asm
	// begin inline asm
	fma.rn.f32 %f6537, %f6203, %f33031, %f6533;
	// end inline asm
	// begin inline asm
	fma.rn.f32 %f6541, %f6201, %f33031, %f6529;
	// end inline asm
	// begin inline asm
	fma.rn.f32 %f6545, %f6706, %f33027, %f6541;
	// end inline asm
	// begin inline asm
	fma.rn.f32 %f6549, %f6201, %f33027, %f6537;
	// end inline asm
	// begin inline asm
	fma.rn.f32 %f6553, %f6203, %f33031, %f6549;
	// end inline asm
	// begin inline asm
	fma.rn.f32 %f6557, %f6201, %f33031, %f6545;
	// end inline asm
	// begin inline asm
	fma.rn.f32 %f6561, %f6706, %f33027, %f6557;
	// end inline asm
	// begin inline asm
	fma.rn.f32 %f6565, %f6201, %f33027, %f6553;
	// end inline asm
	// begin inline asm
	fma.rn.f32 %f6569, %f6203, %f33031, %f6565;
	// end inline asm
	// begin inline asm
	fma.rn.f32 %f6573, %f6201, %f33031, %f6561;
	// end inline asm
	// begin inline asm
	fma.rn.f32 %f6577, %f6706, %f33027, %f6573;
	// end inline asm
	// begin inline asm
	fma.rn.f32 %f6581, %f6201, %f33027, %f6569;
	// end inline asm
	// begin inline asm
	fma.rn.f32 %f6585, %f6203, %f33031, %f6581;
	// end inline asm
	// begin inline asm
	fma.rn.f32 %f6589, %f6201, %f33031, %f6577;
	// end inline asm
	// begin inline asm
	fma.rn.f32 %f6593, %f6706, %f33027, %f6589;
	// end inline asm
	// begin inline asm
	fma.rn.f32 %f6597, %f6201, %f33027, %f6585;
	// end inline asm
	// begin inline asm
	fma.rn.f32 %f6601, %f6203, %f33031, %f6597;
	// end inline asm
	// begin inline asm
	fma.rn.f32 %f6605, %f6201, %f33031, %f6593;
	// end inline asm
	// begin inline asm
	fma.rn.f32 %f6609, %f6706, %f33027, %f6605;
	// end inline asm
	// begin inline asm
	fma.rn.f32 %f6613, %f6201, %f33027, %f6601;
	// end inline asm
	// begin inline asm
	fma.rn.f32 %f6617, %f6203, %f33031, %f6613;
	// end inline asm
	// begin inline asm
	fma.rn.f32 %f6621, %f6201, %f33031, %f6609;
	// end inline asm
	// begin inline asm
	fma.rn.f32 %f6625, %f6706, %f33027, %f6621;
	// end inline asm
	// begin inline asm
	fma.rn.f32 %f6629, %f6201, %f33027, %f6617;
	// end inline asm
	// begin inline asm
	fma.rn.f32 %f6633, %f6203, %f33031, %f6629;
	// end inline asm
	// begin inline asm
	fma.rn.f32 %f6637, %f6201, %f33031, %f6625;
	// end inline asm
	// begin inline asm
	fma.rn.f32 %f6641, %f6706, %f33027, %f6637;
	// end inline asm
	// begin inline asm
	fma.rn.f32 %f6645, %f6201, %f33027, %f6633;
	// end inline asm
	// begin inline asm
	fma.rn.f32 %f6649, %f6203, %f33031, %f6645;
	// end inline asm
	// begin inline asm
	fma.rn.f32 %f6653, %f6201, %f33031, %f6641;
	// end inline asm
	// begin inline asm
	fma.rn.f32 %f6657, %f6706, %f33027, %f6653;
	// end inline asm
	// begin inline asm
	fma.rn.f32 %f6661, %f6201, %f33027, %f6649;
	// end inline asm
	// begin inline asm
	fma.rn.f32 %f6665, %f6203, %f33031, %f6661;
	// end inline asm
	// begin inline asm
	fma.rn.f32 %f6669, %f6201, %f33031, %f6657;
	// end inline asm
	// begin inline asm
	fma.rn.f32 %f6673, %f6706, %f33027, %f6669;
	// end inline asm
	// begin inline asm
	fma.rn.f32 %f6677, %f6201, %f33027, %f6665;
	// end inline asm
	// begin inline asm
	fma.rn.f32 %f6681, %f6203, %f33031, %f6677;
	// end inline asm
	// begin inline asm
	fma.rn.f32 %f6685, %f6201, %f33031, %f6673;
	// end inline asm
	// begin inline asm
	fma.rn.f32 %f6689, %f6706, %f33027, %f6685;
	// end inline asm
	// begin inline asm
	fma.rn.f32 %f6693, %f6201, %f33027, %f6681;
	// end inline asm
	// begin inline asm
	fma.rn.f32 %f6697, %f6203, %f33031, %f6693;
	// end inline asm
	// begin inline asm
	fma.rn.f32 %f6701, %f6201, %f33031, %f6689;
	// end inline asm
	// begin inline asm
	fma.rn.f32 %f6705, %f6706, %f33027, %f6701;
	// end inline asm
	// begin inline asm
	fma.rn.f32 %f6709, %f6201, %f33027, %f6697;
	// end inline asm
	// begin inline asm
	fma.rn.f32 %f6713, %f6203, %f33031, %f6709;
	// end inline asm
	// begin inline asm
	sin.approx.f32  %f6717, %f6705;
	// end inline asm
	// begin inline asm
	cos.approx.f32  %f6719, %f6705;
	// end inline asm
	neg.f32 	%f7222, %f6719;
	// begin inline asm
	fma.rn.f32 %f6721, %f6717, %f33031, %f6705;
	// end inline asm
	// begin inline asm
	fma.rn.f32 %f6725, %f7222, %f33027, %f6721;
	// end inline asm
	// begin inline asm
	fma.rn.f32 %f6729, %f6717, %f33027, %f6713;
	// end inline asm
	// begin inline asm
	fma.rn.f32 %f6733, %f6719, %f33031, %f6729;
	// end inline asm
	// begin inline asm
	fma.rn.f32 %f6737, %f6717, %f33031, %f6725;
	// end inline asm
	// begin inline asm
	fma.rn.f32 %f6741, %f7222, %f33027, %f6737;
	// end inline asm
	// begin inline asm
	fma.rn.f32 %f6745, %f6717, %f33027, %f6733;
	// end inline asm
	// begin inline asm
	fma.rn.f32 %f6749, %f6719, %f33031, %f6745;
	// end inline asm
	// begin inline asm
	fma.rn.f32 %f6753, %f6717, %f33031, %f6741;
	// end inline asm
	// begin inline asm
	fma.rn.f32 %f6757, %f7222, %f33027, %f6753;
	// end inline asm
	// begin inline asm
	fma.rn.f32 %f6761, %f6717, %f33027, %f6749;
	// end inline asm
	// begin inline asm
	fma.rn.f32 %f6765, %f6719, %f33031, %f6761;
	// end inline asm
	// begin inline asm
	fma.rn.f32 %f6769, %f6717, %f33031, %f6757;
	// end inline asm
	// begin inline asm
	fma.rn.f32 %f6773, %f7222, %f33027, %f6769;
	// end inline asm
	// begin inline asm
	fma.rn.f32 %f6777, %f6717, %f33027, %f6765;
	// end inline asm
	// begin inline asm
	fma.rn.f32 %f6781, %f6719, %f33031, %f6777;
	// end inline asm
	// begin inline asm
	fma.rn.f32 %f6785, %f6717, %f33031, %f6773;
	// end inline asm
	// begin inline asm
	fma.rn.f32 %f6789, %f7222, %f33027, %f6785;
	// end inline asm
	// begin inline asm
	fma.rn.f32 %f6793, %f6717, %f33027, %f6781;
	// end inline asm
	// begin inline asm
	fma.rn.f32 %f6797, %f6719, %f33031, %f6793;
	// end inline asm
	// begin inline asm
	fma.rn.f32 %f6801, %f6717, %f33031, %f6789;
	// end inline asm
	// begin inline asm
	fma.rn.f32 %f6805, %f7222, %f33027, %f6801;
	// end inline asm
	// begin inline asm
	fma.rn.f32 %f6809, %f6717, %f33027, %f6797;
	// end inline asm
	// begin inline asm
	fma.rn.f32 %f6813, %f6719, %f33031, %f6809;
	// end inline asm
	// begin inline asm
	fma.rn.f32 %f6817, %f6717, %f33031, %f6805;
	// end inline asm
	// begin inline asm
	fma.rn.f32 %f6821, %f7222, %f33027, %f6817;
	// end inline asm
	// begin inline asm
	fma.rn.f32 %f6825, %f6717, %f33027, %f6813;
	// end inline asm
	// begin inline asm
	fma.rn.f32 %f6829, %f6719, %f33031, %f6825;
	// end inline asm
	// begin inline asm
	fma.rn.f32 %f6833, %f6717, %f33031, %f6821;
	// end inline asm
	// begin inline asm
	fma.rn.f32 %f6837, %f7222, %f33027, %f6833;
	// end inline asm
	// begin inline asm
	fma.rn.f32 %f6841, %f6717, %f33027, %f6829;
	// end inline asm
	// begin inline asm
	fma.rn.f32 %f6845, %f6719, %f33031, %f6841;
	// end inline asm
	// begin inline asm
	fma.rn.f32 %f6849, %f6717, %f33031, %f6837;
	// end inline asm
	// begin inline asm
	fma.rn.f32 %f6853, %f7222, %f33027, %f6849;
	// end inline asm
	// begin inline asm
	fma.rn.f32 %f6857, %f6717, %f33027, %f6845;
	// end inline asm
	// begin inline asm
	fma.rn.f32 %f6861, %f6719, %f33031, %f6857;
	// end inline asm
	// begin inline asm
	fma.rn.f32 %f6865, %f6717, %f33031, %f6853;
	// end inline asm
	// begin inline asm
	fma.rn.f32 %f6869, %f7222, %f33027, %f6865;
	// end inline asm
	// begin inline asm
	fma.rn.f32 %f6873, %f6717, %f33027, %f6861;
	// end inline asm
	// begin inline asm
	fma.rn.f32 %f6877, %f6719, %f33031, %f6873;
	// end inline asm
	// begin inline asm
	fma.rn.f32 %f6881, %f6717, %f33031, %f6869;
	// end inline asm
	// begin inline asm
	fma.rn.f32 %f6885, %f7222, %f33027, %f6881;
	// end inline asm
	// begin inline asm
	fma.rn.f32 %f6889, %f6717, %f33027, %f6877;
	// end inline asm
	// begin inline asm
	fma.rn.f32 %f6893, %f6719, %f33031, %f6889;
	// end inline asm
	// begin inline asm
	fma.rn.f32 %f6897, %f6717, %f33031, %f6885;
	// end inline asm
	// begin inline asm
	fma.rn.f32 %f6901, %f7222, %f33027, %f6897;
	// end inline asm
	// begin inline asm
	fma.rn.f32 %f6905, %f6717, %f33027, %f6893;
	// end inline asm
	// begin inline asm
	fma.rn.f32 %f6909, %f6719, %f33031, %f6905;
	// end inline asm
	// begin inline asm
	fma.rn.f32 %f6913, %f6717, %f33031, %f6901;
	// end inline asm
	// begin inline asm
	fma.rn.f32 %f6917, %f7222, %f33027, %f6913;
	// end inline asm
	// begin inline asm
	fma.rn.f32 %f6921, %f6717, %f33027, %f6909;
	// end inline asm
	// begin inline asm
	fma.rn.f32 %f6925, %f6719, %f33031, %f6921;
	// end inline asm
	// begin inline asm
	fma.rn.f32 %f6929, %f6717, %f33031, %f6917;
	// end inline asm
	// begin inline asm
	fma.rn.f32 %f6933, %f7222, %f33027, %f6929;
	// end inline asm
	// begin inline asm
	fma.rn.f32 %f6937, %f6717, %f33027, %f6925;
	// end inline asm
	// begin inline asm
	fma.rn.f32 %f6941, %f6719, %f33031, %f6937;
	// end inline asm
	// begin inline asm
	fma.rn.f32 %f6945, %f6717, %f33031, %f6933;
	// end inline asm
	// begin inline asm
	fma.rn.f32 %f6949, %f7222, %f33027, %f6945;
	// end inline asm
	// begin inline asm
	fma.rn.f32 %f6953, %f6717, %f33027, %f6941;
	// end inline asm
	// begin inline asm
	fma.rn.f32 %f6957, %f6719, %f33031, %f6953;
	// end inline asm
	// begin inline asm
	fma.rn.f32 %f6961, %f6717, %f33031, %f6949;
	// end inline asm
	// begin inline asm
	fma.rn.f32 %f6965, %f7222, %f33027, %f6961;
	// end inline asm
	// begin inline asm
	fma.rn.f32 %f6969, %f6717, %f33027, %f6957;
	// end inline asm
	// begin inline asm
	fma.rn.f32 %f6973, %f6719, %f33031, %f6969;
	// end inline asm
	// begin inline asm
	fma.rn.f32 %f6977, %f6717, %f33031, %f6965;
	// end inline asm
	// begin inline asm
	fma.rn.f32 %f6981, %f7222, %f33027, %f6977;
	// end inline asm
	// begin inline asm
	fma.rn.f32 %f6985, %f6717, %f33027, %f6973;
	// end inline asm
	// begin inline asm
	fma.rn.f32 %f6989, %f6719, %f33031, %f6985;
	// end inline asm
	// begin inline asm
	fma.rn.f32 %f6993, %f6717, %f33031, %f6981;
	// end inline asm
	// begin inline asm
	fma.rn.f32 %f6997, %f7222, %f33027, %f6993;
	// end inline asm
	// begin inline asm
	fma.rn.f32 %f7001, %f6717, %f33027, %f6989;
	// end inline asm
	// begin inline asm
	fma.rn.f32 %f7005, %f6719, %f33031, %f7001;
	// end inline asm
	// begin inline asm
	fma.rn.f32 %f7009, %f6717, %f33031, %f6997;
	// end inline asm
	// begin inline asm
	fma.rn.f32 %f7013, %f7222, %f33027, %f7009;
	// end inline asm
	// begin inline asm
	fma.rn.f32 %f7017, %f6717, %f33027, %f7005;
	// end inline asm
	// begin inline asm
	fma.rn.f32 %f7021, %f6719, %f33031, %f7017;
	// end inline asm
	// begin inline asm
	fma.rn.f32 %f7025, %f6717, %f33031, %f7013;
	// end inline asm
	// begin inline asm
	fma.rn.f32 %f7029, %f7222, %f33027, %f7025;
	// end inline asm
	// begin inline asm
	fma.rn.f32 %f7033, %f6717, %f33027, %f7021;
	// end inline asm
	// begin inline asm
	fma.rn.f32 %f7037, %f6719, %f33031, %f7033;
	// end inline asm
	// begin inline asm
	fma.rn.f32 %f7041, %f6717, %f33031, %f7029;
	// end inline asm
	// begin inline asm
	fma.rn.f32 %f7045, %f7222, %f33027, %f7041;
	// end inline asm
	// begin inline asm
	fma.rn.f32 %f7049, %f6717, %f33027, %f7037;
	// end inline asm
	// begin inline asm
	fma.rn.f32 %f7053, %f6719, %f33031, %f7049;
	// end inline asm
	// begin inline asm
	fma.rn.f32 %f7057, %f6717, %f33031, %f7045;
	// end inline asm
	// begin inline asm
	fma.rn.f32 %f7061, %f7222, %f33027, %f7057;
	// end inline asm
	// begin inline asm
	fma.rn.f32 %f7065, %f6717, %f33027, %f7053;
	// end inline asm
	// begin inline asm
	fma.rn.f32 %f7069, %f6719, %f33031, %f7065;
	// end inline asm
	// begin inline asm
	fma.rn.f32 %f7073, %f6717, %f33031, %f7061;
	// end inline asm
	// begin inline asm
	fma.rn.f32 %f7077, %f7222, %f33027, %f7073;
	// end inline asm
	// begin inline asm
	fma.rn.f32 %f7081, %f6717, %f33027, %f7069;
	// end inline asm
	// begin inline asm
	fma.rn.f32 %f7085, %f6719, %f33031, %f7081;
	// end inline asm
	// begin inline asm
	fma.rn.f32 %f7089, %f6717, %f33031, %f7077;
	// end inline asm
	// begin inline asm
	fma.rn.f32 %f7093, %f7222, %f33027, %f7089;
	// end inline asm
	// begin inline asm
	fma.rn.f32 %f7097, %f6717, %f33027, %f7085;
	// end inline asm
	// begin inline asm
	fma.rn.f32 %f7101, %f6719, %f33031, %f7097;
	// end inline asm
	// begin inline asm
	fma.rn.f32 %f7105, %f6717, %f33031, %f7093;
	// end inline asm
	// begin inline asm
	fma.rn.f32 %f7109, %f7222, %f33027, %f7105;
	// end inline asm
	// begin inline asm
	fma.rn.f32 %f7113, %f6717, %f33027, %f7101;
	// end inline asm
	// begin inline asm
	fma.rn.f32 %f7117, %f6719, %f33031, %f7113;
	// end inline asm
	// begin inline asm
	fma.rn.f32 %f7121, %f6717, %f33031, %f7109;
	// end inline asm
	// begin inline asm
	fma.rn.f32 %f7125, %f7222, %f33027, %f7121;
	// end inline asm
	// begin inline asm
	fma.rn.f32 %f7129, %f6717, %f33027, %f7117;
	// end inline asm
	// begin inline asm
	fma.rn.f32 %f7133, %f6719, %f33031, %f7129;
	// end inline asm
	// begin inline asm
	fma.rn.f32 %f7137, %f6717, %f33031, %f7125;
	// end inline asm
	// begin inline asm
	fma.rn.f32 %f7141, %f7222, %f33027, %f7137;
	// end inline asm
	// begin inline asm
	fma.rn.f32 %f7145, %f6717, %f33027, %f7133;
	// end inline asm
	// begin inline asm
	fma.rn.f32 %f7149, %f6719, %f33031, %f7145;
	// end inline asm
	// begin inline asm
	fma.rn.f32 %f7153, %f6717, %f33031, %f7141;
	// end inline asm
	// begin inline asm
	fma.rn.f32 %f7157, %f7222, %f33027, %f7153;
	// end inline asm
	// begin inline asm
	fma.rn.f32 %f7161, %f6717, %f33027, %f7149;
	// end inline asm
	// begin inline asm
	fma.rn.f32 %f7165, %f6719, %f33031, %f7161;
	// end inline asm
	// begin inline asm
	fma.rn.f32 %f7169, %f6717, %f33031, %f7157;
	// end inline asm
	// begin inline asm
	fma.rn.f32 %f7173, %f7222, %f33027, %f7169;
	// end inline asm
	// begin inline asm
	fma.rn.f32 %f7177, %f6717, %f33027, %f7165;
	// end inline asm
	// begin inline asm
	fma.rn.f32 %f7181, %f6719, %f33031, %f7177;
	// end inline asm
	// begin inline asm
	fma.rn.f32 %f7185, %f6717, %f33031, %f7173;
	// end inline asm
	// begin inline asm
	fma.rn.f32 %f7189, %f7222, %f33027, %f7185;
	// end inline asm
	// begin inline asm
	fma.rn.f32 %f7193, %f6717, %f33027, %f7181;
	// end inline asm
	// begin inline asm
	fma.rn.f32 %f7197, %f6719, %f33031, %f7193;
	// end inline asm
	// begin inline asm
	fma.rn.f32 %f7201, %f6717, %f33031, %f7189;
	// end inline asm
	// begin inline asm
	fma.rn.f32 %f7205, %f7222, %f33027, %f7201;
	// end inline asm
	// begin inline asm
	fma.rn.f32 %f7209, %f6717, %f33027, %f7197;
	// end inline asm
	// begin inline asm
	fma.rn.f32 %f7213, %f6719, %f33031, %f7209;
	// end inline asm
	// begin inline asm
	fma.rn.f32 %f7217, %f6717, %f33031, %f7205;
	// end inline asm
	// begin inline asm
	fma.rn.f32 %f7221, %f7222, %f33027, %f7217;
	// end inline asm
	// begin inline asm
	fma.rn.f32 %f7225, %f6717, %f33027, %f7213;
	// end inline asm
	// begin inline asm
	fma.rn.f32 %f7229, %f6719, %f33031, %f7225;
	// end inline asm
	// begin inline asm
	sin.approx.f32  %f7233, %f7221;
	// end inline asm
	// begin inline asm
	cos.approx.f32  %f7235, %f7221;
	// end inline asm
	neg.f32 	%f7738, %f7235;
	// begin inline asm
	fma.rn.f32 %f7237, %f7233, %f33031, %f7221;
	// end inline asm
	// begin inline asm
	fma.rn.f32 %f7241, %f7738, %f33027, %f7237;
	// end inline asm
	// begin inline asm
	fma.rn.f32 %f7245, %f7233, %f33027, %f7229;
	// end inline asm
	// begin inline asm
	fma.rn.f32 %f7249, %f7235, %f33031, %f7245;
	// end inline asm
	// begin inline asm
	fma.rn.f32 %f7253, %f7233, %f33031, %f7241;
	// end inline asm
	// begin inline asm
	fma.rn.f32 %f7257, %f7738, %f33027, %f7253;
	// end inline asm
	// begin inline asm
	fma.rn.f32 %f7261, %f7233, %f33027, %f7249;
	// end inline asm
	// begin inline asm
	fma.rn.f32 %f7265, %f7235, %f33031, %f7261;
	// end inline asm
	// begin inline asm
	fma.rn.f32 %f7269, %f7233, %f33031, %f7257;
	// end inline asm
	// begin inline asm
	fma.rn.f32 %f7273, %f7738, %f33027, %f7269;
	// end inline asm
	// begin inline asm
	fma.rn.f32 %f7277, %f7233, %f33027, %f7265;
	// end inline asm
	// begin inline asm
	fma.rn.f32 %f7281, %f7235, %f33031, %f7277;
	// end inline asm
	// begin inline asm
	fma.rn.f32 %f7285, %f7233, %f33031, %f7273;
	// end inline asm
	// begin inline asm
	fma.rn.f32 %f7289, %f7738, %f33027, %f7285;
	// end inline asm
	// begin inline asm
	fma.rn.f32 %f7293, %f7233, %f33027, %f7281;
	// end inline asm
	// begin inline asm
	fma.rn.f32 %f7297, %f7235, %f33031, %f7293;
	// end inline asm
	// begin inline asm
	fma.rn.f32 %f7301, %f7233, %f33031, %f7289;
	// end inline asm
	// begin inline asm
	fma.rn.f32 %f7305, %f7738, %f33027, %f7301;
	// end inline asm
	// begin inline asm
	fma.rn.f32 %f7309, %f7233, %f33027, %f7297;
	// end inline asm
	// begin inline asm
	fma.rn.f32 %f7313, %f7235, %f33031, %f7309;
	// end inline asm
	// begin inline asm
	fma.rn.f32 %f7317, %f7233, %f33031, %f7305;
	// end inline asm
	// begin inline asm
	fma.rn.f32 %f7321, %f7738, %f33027, %f7317;
	// end inline asm
	// begin inline asm
	fma.rn.f32 %f7325, %f7233, %f33027, %f7313;
	// end inline asm
	// begin inline asm
	fma.rn.f32 %f7329, %f7235, %f33031, %f7325;
	// end inline asm
	// begin inline asm
	fma.rn.f32 %f7333, %f7233, %f33031, %f7321;
	// end inline asm
	// begin inline asm
	fma.rn.f32 %f7337, %f7738, %f33027, %f7333;
	// end inline asm
	// begin inline asm
	fma.rn.f32 %f7341, %f7233, %f33027, %f7329;
	// end inline asm
	// begin inline asm
	fma.rn.f32 %f7345, %f7235, %f33031, %f7341;
	// end inline asm
	// begin inline asm
	fma.rn.f32 %f7349, %f7233, %f33031, %f7337;
	// end inline asm
	// begin inline asm
	fma.rn.f32 %f7353, %f7738, %f33027, %f7349;
	// end inline asm
	// begin inline asm
	fma.rn.f32 %f7357, %f7233, %f33027, %f7345;
	// end inline asm
	// begin inline asm
	fma.rn.f32 %f7361, %f7235, %f33031, %f7357;
	// end inline asm
	// begin inline asm
	fma.rn.f32 %f7365, %f7233, %f33031, %f7353;
	// end inline asm
	// begin inline asm
	fma.rn.f32 %f7369, %f7738, %f33027, %f7365;
	// end inline asm
	// begin inline asm
	fma.rn.f32 %f7373, %f7233, %f33027, %f7361;
	// end inline asm
	// begin inline asm
	fma.rn.f32 %f7377, %f7235, %f33031, %f7373;
	// end inline asm
	// begin inline asm
	fma.rn.f32 %f7381, %f7233, %f33031, %f7369;
	// end inline asm
	// begin inline asm
	fma.rn.f32 %f7385, %f7738, %f33027, %f7381;
	// end inline asm
	// begin inline asm
	fma.rn.f32 %f7389, %f7233, %f33027, %f7377;
	// end inline asm
	// begin inline asm
	fma.rn.f32 %f7393, %f7235, %f33031, %f7389;
	// end inline asm
	// begin inline asm
	fma.rn.f32 %f7397, %f7233, %f33031, %f7385;
	// end inline asm
	// begin inline asm
	fma.rn.f32 %f7401, %f7738, %f33027, %f7397;
	// end inline asm
	// begin inline asm
	fma.rn.f32 %f7405, %f7233, %f33027, %f7393;
	// end inline asm
	// begin inline asm
	fma.rn.f32 %f7409, %f7235, %f33031, %f7405;
	// end inline asm
	// begin inline asm
	fma.rn.f32 %f7413, %f7233, %f33031, %f7401;
	// end inline asm
	// begin inline asm
	fma.rn.f32 %f7417, %f7738, %f33027, %f7413;
	// end inline asm
	// begin inline asm
	fma.rn.f32 %f7421, %f7233, %f33027, %f7409;
	// end inline asm
	// begin inline asm
	fma.rn.f32 %f7425, %f7235, %f33031, %f7421;
	// end inline asm
	// begin inline asm
	fma.rn.f32 %f7429, %f7233, %f33031, %f7417;
	// end inline asm
	// begin inline asm
	fma.rn.f32 %f7433, %f7738, %f33027, %f7429;
	// end inline asm
	// begin inline asm
	fma.rn.f32 %f7437, %f7233, %f33027, %f7425;
	// end inline asm
	// begin inline asm
	fma.rn.f32 %f7441, %f7235, %f33031, %f7437;
	// end inline asm
	// begin inline asm
	fma.rn.f32 %f7445, %f7233, %f33031, %f7433;
	// end inline asm
	// begin inline asm
	fma.rn.f32 %f7449, %f7738, %f33027, %f7445;
	// end inline asm
	// begin inline asm
	fma.rn.f32 %f7453, %f7233, %f33027, %f7441;
	// end inline asm
	// begin inline asm
	fma.rn.f32 %f7457, %f7235, %f33031, %f7453;
	// end inline asm
	// begin inline asm
	fma.rn.f32 %f7461, %f7233, %f33031, %f7449;
	// end inline asm
	// begin inline asm
	fma.rn.f32 %f7465, %f7738, %f33027, %f7461;
	// end inline asm
	// begin inline asm
	fma.rn.f32 %f7469, %f7233, %f33027, %f7457;
	// end inline asm
	// begin inline asm
	fma.rn.f32 %f7473, %f7235, %f33031, %f7469;
	// end inline asm
	// begin inline asm
	fma.rn.f32 %f7477, %f7233, %f33031, %f7465;
	// end inline asm
	// begin inline asm
	fma.rn.f32 %f7481, %f7738, %f33027, %f7477;
	// end inline asm
	// begin inline asm
	fma.rn.f32 %f7485, %f7233, %f33027, %f7473;
	// end inline asm
	// begin inline asm
	fma.rn.f32 %f7489, %f7235, %f33031, %f7485;
	// end inline asm
	// begin inline asm
	fma.rn.f32 %f7493, %f7233, %f33031, %f7481;
	// end inline asm
	// begin inline asm
	fma.rn.f32 %f7497, %f7738, %f33027, %f7493;
	// end inline asm
	// begin inline asm
	fma.rn.f32 %f7501, %f7233, %f33027, %f7489;
	// end inline asm
	// begin inline asm
	fma.rn.f32 %f7505, %f7235, %f33031, %f7501;
	// end inline asm
	// begin inline asm
	fma.rn.f32 %f7509, %f7233, %f33031, %f7497;
	// end inline asm
	// begin inline asm
	fma.rn.f32 %f7513, %f7738, %f33027, %f7509;
	// end inline asm
	// begin inline asm
	fma.rn.f32 %f7517, %f7233, %f33027, %f7505;
	// end inline asm
	// begin inline asm
	fma.rn.f32 %f7521, %f7235, %f33031, %f7517;
	// end inline asm
	// begin inline asm
	fma.rn.f32 %f7525, %f7233, %f33031, %f7513;
	// end inline asm
	// begin inline asm
	fma.rn.f32 %f7529, %f7738, %f33027, %f7525;
	// end inline asm
	// begin inline asm
	fma.rn.f32 %f7533, %f7233, %f33027, %f7521;
	// end inline asm
	// begin inline asm
	fma.rn.f32 %f7537, %f7235, %f33031, %f7533;
	// end inline asm
	// begin inline asm
	fma.rn.f32 %f7541, %f7233, %f33031, %f7529;
	// end inline asm
	// begin inline asm
	fma.rn.f32 %f7545, %f7738, %f33027, %f7541;
	// end inline asm
	// begin inline asm
	fma.rn.f32 %f7549, %f7233, %f33027, %f7537;
	// end inline asm
	// begin inline asm
	fma.rn.f32 %f7553, %f7235, %f33031, %f7549;
	// end inline asm
	// begin inline asm
	fma.rn.f32 %f7557, %f7233, %f33031, %f7545;
	// end inline asm
	// begin inline asm
	fma.rn.f32 %f7561, %f7738, %f33027, %f7557;
	// end inline asm
	// begin inline asm
	fma.rn.f32 %f7565, %f7233, %f33027, %f7553;
	// end inline asm
	// begin inline asm
	fma.rn.f32 %f7569, %f7235, %f33031, %f7565;
	// end inline asm
	// begin inline asm
	fma.rn.f32 %f7573, %f7233, %f33031, %f7561;
	// end inline asm
	// begin inline asm
	fma.rn.f32 %f7577, %f7738, %f33027, %f7573;
	// end inline asm
	// begin inline asm
	fma.rn.f32 %f7581, %f7233, %f33027, %f7569;
	// end inline asm
	// begin inline asm
	fma.rn.f32 %f7585, %f7235, %f33031, %f7581;
	// end inline asm
	// begin inline asm
	fma.rn.f32 %f7589, %f7233, %f33031, %f7577;
	// end inline asm
	// begin inline asm
	fma.rn.f32 %f7593, %f7738, %f33027, %f7589;
	// end inline asm
	// begin inline asm
	fma.rn.f32 %f7597, %f7233, %f33027, %f7585;
	// end inline asm
	// begin inline asm
	fma.rn.f32 %f7601, %f7235, %f33031, %f7597;
	// end inline asm
	// begin inline asm
	fma.rn.f32 %f7605, %f7233, %f33031, %f7593;
	// end inline asm
	// begin inline asm
	fma.rn.f32 %f7609, %f7738, %f33027, %f7605;
	// end inline asm
	// begin inline asm
	fma.rn.f32 %f7613, %f7233, %f33027, %f7601;
	// end inline asm
	// begin inline asm
	fma.rn.f32 %f7617, %f7235, %f33031, %f7613;
	// end inline asm
	// begin inline asm
	fma.rn.f32 %f7621, %f7233, %f33031, %f7609;
	// end inline asm
	// begin inline asm
	fma.rn.f32 %f7625, %f7738, %f33027, %f7621;
	// end inline asm
	// begin inline asm
	fma.rn.f32 %f7629, %f7233, %f33027, %f7617;
	// end inline asm
	// begin inline asm
	fma.rn.f32 %f7633, %f7235, %f33031, %f7629;
	// end inline asm
	// begin inline asm
	fma.rn.f32 %f7637, %f7233, %f33031, %f7625;
	// end inline asm
	// begin inline asm
	fma.rn.f32 %f7641, %f7738, %f33027, %f7637;
	// end inline asm
	// begin inline asm
	fma.rn.f32 %f7645, %f7233, %f33027, %f7633;
	// end inline asm
	// begin inline asm
	fma.rn.f32 %f7649, %f7235, %f33031, %f7645;
	// end inline asm
	// begin inline asm
	fma.rn.f32 %f7653, %f7233, %f33031, %f7641;
	// end inline asm
	// begin inline asm
	fma.rn.f32 %f7657, %f7738, %f33027, %f7653;
	// end inline asm
	// begin inline asm
	fma.rn.f32 %f7661, %f7233, %f33027, %f7649;
	// end inline asm
	// begin inline asm
	fma.rn.f32 %f7665, %f7235, %f33031, %f7661;
	// end inline asm
	// begin inline asm
	fma.rn.f32 %f7669, %f7233, %f33031, %f7657;
	// end inline asm
	// begin inline asm
	fma.rn.f32 %f7673, %f7738, %f33027, %f7669;
	// end inline asm
	// begin inline asm
	fma.rn.f32 %f7677, %f7233, %f33027, %f7665;
	// end inline asm
	// begin inline asm
	fma.rn.f32 %f7681, %f7235, %f33031, %f7677;
	// end inline asm
	// begin inline asm
	fma.rn.f32 %f7685, %f7233, %f33031, %f7673;
	// end inline asm
	// begin inline asm
	fma.rn.f32 %f7689, %f7738, %f33027, %f7685;
	// end inline asm
	// begin inline asm
	fma.rn.f32 %f7693, %f7233, %f33027, %f7681;
	// end inline asm
	// begin inline asm
	fma.rn.f32 %f7697, %f7235, %f33031, %f7693;
	// end inline asm
	// begin inline asm
	fma.rn.f32 %f7701, %f7233, %f33031, %f7689;
	// end inline asm
	// begin inline asm
	fma.rn.f32 %f7705, %f7738, %f33027, %f7701;
	// end inline asm
	// begin inline asm
	fma.rn.f32 %f7709, %f7233, %f33027, %f7697;
	// end inline asm
	// begin inline asm
	fma.rn.f32 %f7713, %f7235, %f33031, %f7709;
	// end inline asm
	// begin inline asm
	fma.rn.f32 %f7717, %f7233, %f33031, %f7705;
	// end inline asm
	// begin inline asm
	fma.rn.f32 %f7721, %f7738, %f33027, %f7717;
	// end inline asm
	// begin inline asm
	fma.rn.f32 %f7725, %f7233, %f33027, %f7713;
	// end inline asm
	// begin inline asm
	fma.rn.f32 %f7729, %f7235, %f33031, %f7725;
	// end inline asm
	// begin inline asm
	fma.rn.f32 %f7733, %f7233, %f33031, %f7721;
	// end inline asm
	// begin inline asm
	fma.rn.f32 %f7737, %f7738, %f33027, %f7733;
	// end inline asm
	// begin inline asm
	fma.rn.f32 %f7741, %f7233, %f33027, %f7729;
	// end inline asm
	// begin inline asm
	fma.rn.f32 %f7745, %f7235, %f33031, %f7741;
	// end inline asm
	// begin inline asm
	sin.approx.f32  %f7749, %f7737;
	// end inline asm
	// begin inline asm
	cos.approx.f32  %f7751, %f7737;
	// end inline asm
	neg.f32 	%f8254, %f7751;
	// begin inline asm
	fma.rn.f32 %f7753, %f7749, %f33031, %f7737;
	// end inline asm
	// begin inline asm
	fma.rn.f32 %f7757, %f8254, %f33027, %f7753;
	// end inline asm
	// begin inline asm
	fma.rn.f32 %f7761, %f7749, %f33027, %f7745;
	// end inline asm
	// begin inline asm
	fma.rn.f32 %f7765, %f7751, %f33031, %f7761;
	// end inline asm
	// begin inline asm
	fma.rn.f32 %f7769, %f7749, %f33031, %f7757;
	// end inline asm
	// begin inline asm
	fma.rn.f32 %f7773, %f8254, %f33027, %f7769;
	// end inline asm
	// begin inline asm
	fma.rn.f32 %f7777, %f7749, %f33027, %f7765;
	// end inline asm
	// begin inline asm
	fma.rn.f32 %f7781, %f7751, %f33031, %f7777;
	// end inline asm
	// begin inline asm
	fma.rn.f32 %f7785, %f7749, %f33031, %f7773;
	// end inline asm
	// begin inline asm
	fma.rn.f32 %f7789, %f8254, %f33027, %f7785;
	// end inline asm
	// begin inline asm
	fma.rn.f32 %f7793, %f7749, %f33027, %f7781;
	// end inline asm
	// begin inline asm
	fma.rn.f32 %f7797, %f7751, %f33031, %f7793;
	// end inline asm
	// begin inline asm
	fma.rn.f32 %f7801, %f7749, %f33031, %f7789;
	// end inline asm
	// begin inline asm
	fma.rn.f32 %f7805, %f8254, %f33027, %f7801;
	// end inline asm
	// begin inline asm
	fma.rn.f32 %f7809, %f7749, %f33027, %f7797;
	// end inline asm
	// begin inline asm
	fma.rn.f32 %f7813, %f7751, %f33031, %f7809;
	// end inline asm
	// begin inline asm
	fma.rn.f32 %f7817, %f7749, %f33031, %f7805;
	// end inline asm
	// begin inline asm
	fma.rn.f32 %f7821, %f8254, %f33027, %f7817;
	// end inline asm
	// begin inline asm
	fma.rn.f32 %f7825, %f7749, %f33027, %f7813;
	// end inline asm
	// begin inline asm
	fma.rn.f32 %f7829, %f7751, %f33031, %f7825;
	// end inline asm
	// begin inline asm
	fma.rn.f32 %f7833, %f7749, %f33031, %f7821;
	// end inline asm
	// begin inline asm
	fma.rn.f32 %f7837, %f8254, %f33027, %f7833;
	// end inline asm
	// begin inline asm
	fma.rn.f32 %f7841, %f7749, %f33027, %f7829;
	// end inline asm
	// begin inline asm
	fma.rn.f32 %f7845, %f7751, %f33031, %f7841;
	// end inline asm
	// begin inline asm
	fma.rn.f32 %f7849, %f7749, %f33031, %f7837;
	// end inline asm
	// begin inline asm
	fma.rn.f32 %f7853, %f8254, %f33027, %f7849;
	// end inline asm
	// begin inline asm
	fma.rn.f32 %f7857, %f7749, %f33027, %f7845;
	// end inline asm
	// begin inline asm
	fma.rn.f32 %f7861, %f7751, %f33031, %f7857;
	// end inline asm
	// begin inline asm
	fma.rn.f32 %f7865, %f7749, %f33031, %f7853;
	// end inline asm
	// begin inline asm
	fma.rn.f32 %f7869, %f8254, %f33027, %f7865;
	// end inline asm
	// begin inline asm
	fma.rn.f32 %f7873, %f7749, %f33027, %f7861;
	// end inline asm
	// begin inline asm
	fma.rn.f32 %f7877, %f7751, %f33031, %f7873;
	// end inline asm
	// begin inline asm
	fma.rn.f32 %f7881, %f7749, %f33031, %f7869;
	// end inline asm
	// begin inline asm
	fma.rn.f32 %f7885, %f8254, %f33027, %f7881;
	// end inline asm
	// begin inline asm
	fma.rn.f32 %f7889, %f7749, %f33027, %f7877;
	// end inline asm
	// begin inline asm
	fma.rn.f32 %f7893, %f7751, %f33031, %f7889;
	// end inline asm
	// begin inline asm
	fma.rn.f32 %f7897, %f7749, %f33031, %f7885;
	// end inline asm
	// begin inline asm
	fma.rn.f32 %f7901, %f8254, %f33027, %f7897;
	// end inline asm
	// begin inline asm
	fma.rn.f32 %f7905, %f7749, %f33027, %f7893;
	// end inline asm
	// begin inline asm
	fma.rn.f32 %f7909, %f7751, %f33031, %f7905;
	// end inline asm
	// begin inline asm
	fma.rn.f32 %f7913, %f7749, %f33031, %f7901;
	// end inline asm
	// begin inline asm
	fma.rn.f32 %f7917, %f8254, %f33027, %f7913;
	// end inline asm
	// begin inline asm
	fma.rn.f32 %f7921, %f7749, %f33027, %f7909;
	// end inline asm
	// begin inline asm
	fma.rn.f32 %f7925, %f7751, %f33031, %f7921;
	// end inline asm
	// begin inline asm
	fma.rn.f32 %f7929, %f7749, %f33031, %f7917;
	// end inline asm
	// begin inline asm
	fma.rn.f32 %f7933, %f8254, %f33027, %f7929;
	// end inline asm
	// begin inline asm
	fma.rn.f32 %f7937, %f7749, %f33027, %f7925;
	// end inline asm
	// begin inline asm
	fma.rn.f32 %f7941, %f7751, %f33031, %f7937;
	// end inline asm
	// begin inline asm
	fma.rn.f32 %f7945, %f7749, %f33031, %f7933;
	// end inline asm
	// begin inline asm
	fma.rn.f32 %f7949, %f8254, %f33027, %f7945;
	// end inline asm
	// begin inline asm
	fma.rn.f32 %f7953, %f7749, %f33027, %f7941;
	// end inline asm
	// begin inline asm
	fma.rn.f32 %f7957, %f7751, %f33031, %f7953;
	// end inline asm
	// begin inline asm
	fma.rn.f32 %f7961, %f7749, %f33031, %f7949;
	// end inline asm
	// begin inline asm
	fma.rn.f32 %f7965, %f8254, %f33027, %f7961;
	// end inline asm
	// begin inline asm
	fma.rn.f32 %f7969, %f7749, %f33027, %f7957;
	// end inline asm
	// begin inline asm
	fma.rn.f32 %f7973, %f7751, %f33031, %f7969;
	// end inline asm
	// begin inline asm
	fma.rn.f32 %f7977, %f7749, %f33031, %f7965;
	// end inline asm
	// begin inline asm
	fma.rn.f32 %f7981, %f8254, %f33027, %f7977;
	// end inline asm
	// begin inline asm
	fma.rn.f32 %f7985, %f7749, %f33027, %f7973;
	// end inline asm
	// begin inline asm
	fma.rn.f32 %f7989, %f7751, %f33031, %f7985;
	// end inline asm
	// begin inline asm
	fma.rn.f32 %f7993, %f7749, %f33031, %f7981;
	// end inline asm
	// begin inline asm
	fma.rn.f32 %f7997, %f8254, %f33027, %f7993;
	// end inline asm
	// begin inline asm
	fma.rn.f32 %f8001, %f7749, %f33027, %f7989;
	// end inline asm
	// begin inline asm
	fma.rn.f32 %f8005, %f7751, %f33031, %f8001;
	// end inline asm
	// begin inline asm
	fma.rn.f32 %f8009, %f7749, %f33031, %f7997;
	// end inline asm
	// begin inline asm
	fma.rn.f32 %f8013, %f8254, %f33027, %f8009;
	// end inline asm
	// begin inline asm
	fma.rn.f32 %f8017, %f7749, %f33027, %f8005;
	// end inline asm
	// begin inline asm
	fma.rn.f32 %f8021, %f7751, %f33031, %f8017;
	// end inline asm
	// begin inline asm
	fma.rn.f32 %f8025, %f7749, %f33031, %f8013;
	// end inline asm
	// begin inline asm
	fma.rn.f32 %f8029, %f8254, %f33027, %f8025;
	// end inline asm
	// begin inline asm
	fma.rn.f32 %f8033, %f7749, %f33027, %f8021;
	// end inline asm
	// begin inline asm
	fma.rn.f32 %f8037, %f7751, %f33031, %f8033;
	// end inline asm
	// begin inline asm
	fma.rn.f32 %f8041, %f7749, %f33031, %f8029;
	// end inline asm
	// begin inline asm
	fma.rn.f32 %f8045, %f8254, %f33027, %f8041;
	// end inline asm
	// begin inline asm
	fma.rn.f32 %f8049, %f7749, %f33027, %f8037;
	// end inline asm
	// begin inline asm
	fma.rn.f32 %f8053, %f7751, %f33031, %f8049;
	// end inline asm
	// begin inline asm
	fma.rn.f32 %f8057, %f7749, %f33031, %f8045;
	// end inline asm
	// begin inline asm
	fma.rn.f32 %f8061, %f8254, %f33027, %f8057;
	// end inline asm
	// begin inline asm
	fma.rn.f32 %f8065, %f7749, %f33027, %f8053;
	// end inline asm
	// begin inline asm
	fma.rn.f32 %f8069, %f7751, %f33031, %f8065;
	// end inline asm
	// begin inline asm
	fma.rn.f32 %f8073, %f7749, %f33031, %f8061;
	// end inline asm
	// begin inline asm
	fma.rn.f32 %f8077, %f8254, %f33027, %f8073;
	// end inline asm
	// begin inline asm
	fma.rn.f32 %f8081, %f7749, %f33027, %f8069;
	// end inline asm
	// begin inline asm
	fma.rn.f32 %f8085, %f7751, %f33031, %f8081;
	// end inline asm
	// begin inline asm
	fma.rn.f32 %f8089, %f7749, %f33031, %f8077;
	// end inline asm
	// begin inline asm
	fma.rn.f32 %f8093, %f8254, %f33027, %f8089;
	// end inline asm
	// begin inline asm
	fma.rn.f32 %f8097, %f7749, %f33027, %f8085;
	// end inline asm
	// begin inline asm
	fma.rn.f32 %f8101, %f7751, %f33031, %f8097;
	// end inline asm
	// begin inline asm
	fma.rn.f32 %f8105, %f7749, %f33031, %f8093;
	// end inline asm
	// begin inline asm
	fma.rn.f32 %f8109, %f8254, %f33027, %f8105;
	// end inline asm
	// begin inline asm
	fma.rn.f32 %f8113, %f7749, %f33027, %f8101;
	// end inline asm
	// begin inline asm
	fma.rn.f32 %f8117, %f7751, %f33031, %f8113;
	// end inline asm
	// begin inline asm
	fma.rn.f32 %f8121, %f7749, %f33031, %f8109;
	// end inline asm
	// begin inline asm
	fma.rn.f32 %f8125, %f8254, %f33027, %f8121;
	// end inline asm
	// begin inline asm
	fma.rn.f32 %f8129, %f7749, %f33027, %f8117;
	// end inline asm
	// begin inline asm
	fma.rn.f32 %f8133, %f7751, %f33031, %f8129;
	// end inline asm
	// begin inline asm
	fma.rn.f32 %f8137, %f7749, %f33031, %f8125;
	// end inline asm
	// begin inline asm
	fma.rn.f32 %f8141, %f8254, %f33027, %f8137;
	// end inline asm
	// begin inline asm
	fma.rn.f32 %f8145, %f7749, %f33027, %f8133;
	// end inline asm
	// begin inline asm
	fma.rn.f32 %f8149, %f7751, %f33031, %f8145;
	// end inline asm
	// begin inline asm
	fma.rn.f32 %f8153, %f7749, %f33031, %f8141;
	// end inline asm
	// begin inline asm
	fma.rn.f32 %f8157, %f8254, %f33027, %f8153;
	// end inline asm
	// begin inline asm
	fma.rn.f32 %f8161, %f7749, %f33027, %f8149;
	// end inline asm
	// begin inline asm
	fma.rn.f32 %f8165, %f7751, %f33031, %f8161;
	// end inline asm
	// begin inline asm
	fma.rn.f32 %f8169, %f7749, %f33031, %f8157;
	// end inline asm
	// begin inline asm
	fma.rn.f32 %f8173, %f8254, %f33027, %f8169;
	// end inline asm
	// begin inline asm
	fma.rn.f32 %f8177, %f7749, %f33027, %f8165;
	// end inline asm
	// begin inline asm
	fma.rn.f32 %f8181, %f7751, %f33031, %f8177;
	// end inline asm
	// begin inline asm
	fma.rn.f32 %f8185, %f7749, %f33031, %f8173;
	// end inline asm
	// begin inline asm
	fma.rn.f32 %f8189, %f8254, %f33027, %f8185;
	// end inline asm
	// begin inline asm
	fma.rn.f32 %f8193, %f7749, %f33027, %f8181;
	// end inline asm
	// begin inline asm
	fma.rn.f32 %f8197, %f7751, %f33031, %f8193;
	// end inline asm
	// begin inline asm
	fma.rn.f32 %f8201, %f7749, %f33031, %f8189;
	// end inline asm
	// begin inline asm
	fma.rn.f32 %f8205, %f8254, %f33027, %f8201;
	// end inline asm
	// begin inline asm
	fma.rn.f32 %f8209, %f7749, %f33027, %f8197;
	// end inline asm
	// begin inline asm
	fma.rn.f32 %f8213, %f7751, %f33031, %f8209;
	// end inline asm
	// begin inline asm
	fma.rn.f32 %f8217, %f7749, %f33031, %f8205;
	// end inline asm
	// begin inline asm
	fma.rn.f32 %f8221, %f8254, %f33027, %f8217;
	// end inline asm
	// begin inline asm
	fma.rn.f32 %f8225, %f7749, %f33027, %f8213;
	// end inline asm
	// begin inline asm
	fma.rn.f32 %f8229, %f7751, %f33031, %f8225;
	// end inline asm
	// begin inline asm
	fma.rn.f32 %f8233, %f7749, %f33031, %f8221;
	// end inline asm
	// begin inline asm
	fma.rn.f32 %f8237, %f8254, %f33027, %f8233;
	// end inline asm
	// begin inline asm
	fma.rn.f32 %f8241, %f7749, %f33027, %f8229;
	// end inline asm
	// begin inline asm
	fma.rn.f32 %f8245, %f7751, %f33031, %f8241;
	// end inline asm
	// begin inline asm
	fma.rn.f32 %f8249, %f7749, %f33031, %f8237;
	// end inline asm
	// begin inline asm
	fma.rn.f32 %f8253, %f8254, %f33027, %f8249;
	// end inline asm
	// begin inline asm
	fma.rn.f32 %f8257, %f7749, %f33027, %f8245;
	// end inline asm
	// begin inline asm
	fma.rn.f32 %f8261, %f7751, %f33031, %f8257;
	// end inline asm
	// begin inline asm
	sin.approx.f32  %f8265, %f8253;
	// end inline asm
	// begin inline asm
	cos.approx.f32  %f8267, %f8253;
	// end inline asm
	neg.f32 	%f8770, %f8267;
	// begin inline asm
	fma.rn.f32 %f8269, %f8265, %f33031, %f8253;
	// end inline asm
	// begin inline asm
	fma.rn.f32 %f8273, %f8770, %f33027, %f8269;
	// end inline asm
	// begin inline asm
	fma.rn.f32 %f8277, %f8265, %f33027, %f8261;
	// end inline asm
	// begin inline asm
	fma.rn.f32 %f8281, %f8267, %f33031, %f8277;
	// end inline asm
	// begin inline asm
	fma.rn.f32 %f8285, %f8265, %f33031, %f8273;
	// end inline asm
	// begin inline asm
	fma.rn.f32 %f8289, %f8770, %f33027, %f8285;
	// end inline asm
	// begin inline asm
	fma.rn.f32 %f8293, %f8265, %f33027, %f8281;
	// end inline asm
	// begin inline asm
	fma.rn.f32 %f8297, %f8267, %f33031, %f8293;
	// end inline asm
	// begin inline asm
	fma.rn.f32 %f8301, %f8265, %f33031, %f8289;
	// end inline asm
	// begin inline asm
	fma.rn.f32 %f8305, %f8770, %f33027, %f8301;
	// end inline asm
	// begin inline asm
	fma.rn.f32 %f8309, %f8265, %f33027, %f8297;
	// end inline asm
	// begin inline asm
	fma.rn.f32 %f8313, %f8267, %f33031, %f8309;
	// end inline asm
	// begin inline asm
	fma.rn.f32 %f8317, %f8265, %f33031, %f8305;
	// end inline asm
	// begin inline asm
	fma.rn.f32 %f8321, %f8770, %f33027, %f8317;
	// end inline asm
	// begin inline asm
	fma.rn.f32 %f8325, %f8265, %f33027, %f8313;
	// end inline asm
	// begin inline asm
	fma.rn.f32 %f8329, %f8267, %f33031, %f8325;
	// end inline asm
	// begin inline asm
	fma.rn.f32 %f8333, %f8265, %f33031, %f8321;
	// end inline asm
	// begin inline asm
	fma.rn.f32 %f8337, %f8770, %f33027, %f8333;
	// end inline asm
	// begin inline asm
	fma.rn.f32 %f8341, %f8265, %f33027, %f8329;
	// end inline asm
	// begin inline asm
	fma.rn.f32 %f8345, %f8267, %f33031, %f8341;
	// end inline asm
	// begin inline asm
	fma.rn.f32 %f8349, %f8265, %f33031, %f8337;
	// end inline asm
	// begin inline asm
	fma.rn.f32 %f8353, %f8770, %f33027, %f8349;
	// end inline asm
	// begin inline asm
	fma.rn.f32 %f8357, %f8265, %f33027, %f8345;
	// end inline asm
	// begin inline asm
	fma.rn.f32 %f8361, %f8267, %f33031, %f8357;
	// end inline asm
	// begin inline asm
	fma.rn.f32 %f8365, %f8265, %f33031, %f8353;
	// end inline asm
	// begin inline asm
	fma.rn.f32 %f8369, %f8770, %f33027, %f8365;
	// end inline asm
	// begin inline asm
	fma.rn.f32 %f8373, %f8265, %f33027, %f8361;
	// end inline asm
	// begin inline asm
	fma.rn.f32 %f8377, %f8267, %f33031, %f8373;
	// end inline asm
	// begin inline asm
	fma.rn.f32 %f8381, %f8265, %f33031, %f8369;
	// end inline asm
	// begin inline asm
	fma.rn.f32 %f8385, %f8770, %f33027, %f8381;
	// end inline asm
	// begin inline asm
	fma.rn.f32 %f8389, %f8265, %f33027, %f8377;
	// end inline asm
	// begin inline asm
	fma.rn.f32 %f8393, %f8267, %f33031, %f8389;
	// end inline asm
	// begin inline asm
	fma.rn.f32 %f8397, %f8265, %f33031, %f8385;
	// end inline asm
	// begin inline asm
	fma.rn.f32 %f8401, %f8770, %f33027, %f8397;
	// end inline asm
	// begin inline asm
	fma.rn.f32 %f8405, %f8265, %f33027, %f8393;
	// end inline asm
	// begin inline asm
	fma.rn.f32 %f8409, %f8267, %f33031, %f8405;
	// end inline asm
	// begin inline asm
	fma.rn.f32 %f8413, %f8265, %f33031, %f8401;
	// end inline asm
	// begin inline asm
	fma.rn.f32 %f8417, %f8770, %f33027, %f8413;
	// end inline asm
	// begin inline asm
	fma.rn.f32 %f8421, %f8265, %f33027, %f8409;
	// end inline asm
	// begin inline asm
	fma.rn.f32 %f8425, %f8267, %f33031, %f8421;
	// end inline asm
	// begin inline asm
	fma.rn.f32 %f8429, %f8265, %f33031, %f8417;
	// end inline asm
	// begin inline asm
	fma.rn.f32 %f8433, %f8770, %f33027, %f8429;
	// end inline asm
	// begin inline asm
	fma.rn.f32 %f8437, %f8265, %f33027, %f8425;
	// end inline asm
	// begin inline asm
	fma.rn.f32 %f8441, %f8267, %f33031, %f8437;
	// end inline asm
	// begin inline asm
	fma.rn.f32 %f8445, %f8265, %f33031, %f8433;
	// end inline asm
	// begin inline asm
	fma.rn.f32 %f8449, %f8770, %f33027, %f8445;
	// end inline asm
	// begin inline asm
	fma.rn.f32 %f8453, %f8265, %f33027, %f8441;
	// end inline asm
	// begin inline asm
	fma.rn.f32 %f8457, %f8267, %f33031, %f8453;
	// end inline asm
	// begin inline asm
	fma.rn.f32 %f8461, %f8265, %f33031, %f8449;
	// end inline asm
	// begin inline asm
	fma.rn.f32 %f8465, %f8770, %f33027, %f8461;
	// end inline asm
	// begin inline asm
	fma.rn.f32 %f8469, %f8265, %f33027, %f8457;
	// end inline asm
	// begin inline asm
	fma.rn.f32 %f8473, %f8267, %f33031, %f8469;
	// end inline asm
	// begin inline asm
	fma.rn.f32 %f8477, %f8265, %f33031, %f8465;
	// end inline asm
	// begin inline asm
	fma.rn.f32 %f8481, %f8770, %f33027, %f8477;
	// end inline asm
	// begin inline asm
	fma.rn.f32 %f8485, %f8265, %f33027, %f8473;
	// end inline asm
	// begin inline asm
	fma.rn.f32 %f8489, %f8267, %f33031, %f8485;
	// end inline asm
	// begin inline asm
	fma.rn.f32 %f8493, %f8265, %f33031, %f8481;
	// end inline asm
	// begin inline asm
	fma.rn.f32 %f8497, %f8770, %f33027, %f8493;
	// end inline asm
	// begin inline asm
	fma.rn.f32 %f8501, %f8265, %f33027, %f8489;
	// end inline asm
	// begin inline asm
	fma.rn.f32 %f8505, %f8267, %f33031, %f8501;
	// end inline asm
	// begin inline asm
	fma.rn.f32 %f8509, %f8265, %f33031, %f8497;
	// end inline asm
	// begin inline asm
	fma.rn.f32 %f8513, %f8770, %f33027, %f8509;
	// end inline asm
	// begin inline asm
	fma.rn.f32 %f8517, %f8265, %f33027, %f8505;
	// end inline asm
	// begin inline asm
	fma.rn.f32 %f8521, %f8267, %f33031, %f8517;
	// end inline asm
	// begin inline asm
	fma.rn.f32 %f8525, %f8265, %f33031, %f8513;
	// end inline asm
	// begin inline asm
	fma.rn.f32 %f8529, %f8770, %f33027, %f8525;
	// end inline asm
	// begin inline asm
	fma.rn.f32 %f8533, %f8265, %f33027, %f8521;
	// end inline asm
	// begin inline asm
	fma.rn.f32 %f8537, %f8267, %f33031, %f8533;
	// end inline asm
	// begin inline asm
	fma.rn.f32 %f8541, %f8265, %f33031, %f8529;
	// end inline asm
	// begin inline asm
	fma.rn.f32 %f8545, %f8770, %f33027, %f8541;
	// end inline asm
	// begin inline asm
	fma.rn.f32 %f8549, %f8265, %f33027, %f8537;
	// end inline asm
	// begin inline asm
	fma.rn.f32 %f8553, %f8267, %f33031, %f8549;
	// end inline asm
	// begin inline asm
	fma.rn.f32 %f8557, %f8265, %f33031, %f8545;
	// end inline asm
	// begin inline asm
	fma.rn.f32 %f8561, %f8770, %f33027, %f8557;
	// end inline asm
	// begin inline asm
	fma.rn.f32 %f8565, %f8265, %f33027, %f8553;
	// end inline asm
	// begin inline asm
	fma.rn.f32 %f8569, %f8267, %f33031, %f8565;
	// end inline asm
	// begin inline asm
	fma.rn.f32 %f8573, %f8265, %f33031, %f8561;
	// end inline asm
	// begin inline asm
	fma.rn.f32 %f8577, %f8770, %f33027, %f8573;
	// end inline asm
	// begin inline asm
	fma.rn.f32 %f8581, %f8265, %f33027, %f8569;
	// end inline asm
	// begin inline asm
	fma.rn.f32 %f8585, %f8267, %f33031, %f8581;
	// end inline asm
	// begin inline asm
	fma.rn.f32 %f8589, %f8265, %f33031, %f8577;
	// end inline asm
	// begin inline asm
	fma.rn.f32 %f8593, %f8770, %f33027, %f8589;
	// end inline asm
	// begin inline asm
	fma.rn.f32 %f8597, %f8265, %f33027, %f8585;
	// end inline asm
	// begin inline asm
	fma.rn.f32 %f8601, %f8267, %f33031, %f8597;
	// end inline asm
	// begin inline asm
	fma.rn.f32 %f8605, %f8265, %f33031, %f8593;
	// end inline asm
	// begin inline asm
	fma.rn.f32 %f8609, %f8770, %f33027, %f8605;
	// end inline asm
	// begin inline asm
	fma.rn.f32 %f8613, %f8265, %f33027, %f8601;
	// end inline asm
	// begin inline asm
	fma.rn.f32 %f8617, %f8267, %f33031, %f8613;
	// end inline asm
	// begin inline asm
	fma.rn.f32 %f8621, %f8265, %f33031, %f8609;
	// end inline asm
	// begin inline asm
	fma.rn.f32 %f8625, %f8770, %f33027, %f8621;
	// end inline asm
	// begin inline asm
	fma.rn.f32 %f8629, %f8265, %f33027, %f8617;
	// end inline asm
	// begin inline asm
	fma.rn.f32 %f8633, %f8267, %f33031, %f8629;
	// end inline asm
	// begin inline asm
	fma.rn.f32 %f8637, %f8265, %f33031, %f8625;
	// end inline asm
	// begin inline asm
	fma.rn.f32 %f8641, %f8770, %f33027, %f8637;
	// end inline asm
	// begin inline asm
	fma.rn.f32 %f8645, %f8265, %f33027, %f8633;
	// end inline asm
	// begin inline asm
	fma.rn.f32 %f8649, %f8267, %f33031, %f8645;
	// end inline asm
	// begin inline asm
	fma.rn.f32 %f8653, %f8265, %f33031, %f8641;
	// end inline asm
	// begin inline asm
	fma.rn.f32 %f8657, %f8770, %f33027, %f8653;
	// end inline asm
	// begin inline asm
	fma.rn.f32 %f8661, %f8265, %f33027, %f8649;
	// end inline asm
	// begin inline asm
	fma.rn.f32 %f8665, %f8267, %f33031, %f8661;
	// end inline asm
	// begin inline asm
	fma.rn.f32 %f8669, %f8265, %f33031, %f8657;
	// end inline asm
	// begin inline asm
	fma.rn.f32 %f8673, %f8770, %f33027, %f8669;
	// end inline asm
	// begin inline asm
	fma.rn.f32 %f8677, %f8265, %f33027, %f8665;
	// end inline asm
	// begin inline asm
	fma.rn.f32 %f8681, %f8267, %f33031, %f8677;
	// end inline asm
	// begin inline asm
	fma.rn.f32 %f8685, %f8265, %f33031, %f8673;
	// end inline asm
	// begin inline asm
	fma.rn.f32 %f8689, %f8770, %f33027, %f8685;
	// end inline asm
	// begin inline asm
	fma.rn.f32 %f8693, %f8265, %f33027, %f8681;
	// end inline asm
	// begin inline asm
	fma.rn.f32 %f8697, %f8267, %f33031, %f8693;
	// end inline asm
	// begin inline asm
	fma.rn.f32 %f8701, %f8265, %f33031, %f8689;
	// end inline asm
	// begin inline asm
	fma.rn.f32 %f8705, %f8770, %f33027, %f8701;
	// end inline asm
	// begin inline asm
	fma.rn.f32 %f8709, %f8265, %f33027, %f8697;
	// end inline asm
	// begin inline asm
	fma.rn.f32 %f8713, %f8267, %f33031, %f8709;
	// end inline asm
	// begin inline asm
	fma.rn.f32 %f8717, %f8265, %f33031, %f8705;
	// end inline asm
	// begin inline asm
	fma.rn.f32 %f8721, %f8770, %f33027, %f8717;
	// end inline asm
	// begin inline asm
	fma.rn.f32 %f8725, %f8265, %f33027, %f8713;
	// end inline asm
	// begin inline asm
	fma.rn.f32 %f8729, %f8267, %f33031, %f8725;
	// end inline asm
	// begin inline asm
	fma.rn.f32 %f8733, %f8265, %f33031, %f8721;
	// end inline asm
	// begin inline asm
	fma.rn.f32 %f8737, %f8770, %f33027, %f8733;
	// end inline asm
	// begin inline asm
	fma.rn.f32 %f8741, %f8265, %f33027, %f8729;
	// end inline asm
	// begin inline asm
	fma.rn.f32 %f8745, %f8267, %f33031, %f8741;
	// end inline asm
	// begin inline asm
	fma.rn.f32 %f8749, %f8265, %f33031, %f8737;
	// end inline asm
	// begin inline asm
	fma.rn.f32 %f8753, %f8770, %f33027, %f8749;
	// end inline asm
	// begin inline asm
	fma.rn.f32 %f8757, %f8265, %f33027, %f8745;
	// end inline asm
	// begin inline asm
	fma.rn.f32 %f8761, %f8267, %f33031, %f8757;
	// end inline asm
	// begin inline asm
	fma.rn.f32 %f8765, %f8265, %f33031, %f8753;
	// end inline asm
	// begin inline asm
	fma.rn.f32 %f8769, %f8770, %f33027, %f8765;
	// end inline asm
	// begin inline asm
	fma.rn.f32 %f8773, %f8265, %f33027, %f8761;
	// end inline asm
	// begin inline asm
	fma.rn.f32 %f8777, %f8267, %f33031, %f8773;
	// end inline asm
	// begin inline asm
	sin.approx.f32  %f8781, %f8769;
	// end inline asm
	// begin inline asm
	cos.approx.f32  %f8783, %f8769;
	// end inline asm
	neg.f32 	%f9286, %f8783;
	// begin inline asm
	fma.rn.f32 %f8785, %f8781, %f33031, %f8769;
	// end inline asm
	// begin inline asm
	fma.rn.f32 %f8789, %f9286, %f33027, %f8785;
	// end inline asm
	// begin inline asm
	fma.rn.f32 %f8793, %f8781, %f33027, %f8777;
	// end inline asm
	// begin inline asm
	fma.rn.f32 %f8797, %f8783, %f33031, %f8793;
	// end inline asm
	// begin inline asm
	fma.rn.f32 %f8801, %f8781, %f33031, %f8789;
	// end inline asm
	// begin inline asm
	fma.rn.f32 %f8805, %f9286, %f33027, %f8801;
	// end inline asm
	// begin inline asm
	fma.rn.f32 %f8809, %f8781, %f33027, %f8797;
	// end inline asm
	// begin inline asm
	fma.rn.f32 %f8813, %f8783, %f33031, %f8809;
	// end inline asm
	// begin inline asm
	fma.rn.f32 %f8817, %f8781, %f33031, %f8805;
	// end inline asm
	// begin inline asm
	fma.rn.f32 %f8821, %f9286, %f33027, %f8817;
	// end inline asm
	// begin inline asm
	fma.rn.f32 %f8825, %f8781, %f33027, %f8813;
	// end inline asm
	// begin inline asm
	fma.rn.f32 %f8829, %f8783, %f33031, %f8825;
	// end inline asm
	// begin inline asm
	fma.rn.f32 %f8833, %f8781, %f33031, %f8821;
	// end inline asm
	// begin inline asm
	fma.rn.f32 %f8837, %f9286, %f33027, %f8833;
	// end inline asm
	// begin inline asm
	fma.rn.f32 %f8841, %f8781, %f33027, %f8829;
	// end inline asm
	// begin inline asm
	fma.rn.f32 %f8845, %f8783, %f33031, %f8841;
	// end inline asm
	// begin inline asm
	fma.rn.f32 %f8849, %f8781, %f33031, %f8837;
	// end inline asm
	// begin inline asm
	fma.rn.f32 %f8853, %f9286, %f33027, %f8849;
	// end inline asm
	// begin inline asm
	fma.rn.f32 %f8857, %f8781, %f33027, %f8845;
	// end inline asm
	// begin inline asm
	fma.rn.f32 %f8861, %f8783, %f33031, %f8857;
	// end inline asm
	// begin inline asm
	fma.rn.f32 %f8865, %f8781, %f33031, %f8853;
	// end inline asm
	// begin inline asm
	fma.rn.f32 %f8869, %f9286, %f33027, %f8865;
	// end inline asm
	// begin inline asm
	fma.rn.f32 %f8873, %f8781, %f33027, %f8861;
	// end inline asm
	// begin inline asm
	fma.rn.f32 %f8877, %f8783, %f33031, %f8873;
	// end inline asm
	// begin inline asm
	fma.rn.f32 %f8881, %f8781, %f33031, %f8869;
	// end inline asm
	// begin inline asm
	fma.rn.f32 %f8885, %f9286, %f33027, %f8881;
	// end inline asm
	// begin inline asm
	fma.rn.f32 %f8889, %f8781, %f33027, %f8877;
	// end inline asm
	// begin inline asm
	fma.rn.f32 %f8893, %f8783, %f33031, %f8889;
	// end inline asm
	// begin inline asm
	fma.rn.f32 %f8897, %f8781, %f33031, %f8885;
	// end inline asm
	// begin inline asm
	fma.rn.f32 %f8901, %f9286, %f33027, %f8897;
	// end inline asm
	// begin inline asm
	fma.rn.f32 %f8905, %f8781, %f33027, %f8893;
	// end inline asm
	// begin inline asm
	fma.rn.f32 %f8909, %f8783, %f33031, %f8905;
	// end inline asm
	// begin inline asm
	fma.rn.f32 %f8913, %f8781, %f33031, %f8901;
	// end inline asm
	// begin inline asm
	fma.rn.f32 %f8917, %f9286, %f33027, %f8913;
	// end inline asm
	// begin inline asm
	fma.rn.f32 %f8921, %f8781, %f33027, %f8909;
	// end inline asm
	// begin inline asm
	fma.rn.f32 %f8925, %f8783, %f33031, %f8921;
	// end inline asm
	// begin inline asm
	fma.rn.f32 %f8929, %f8781, %f33031, %f8917;
	// end inline asm
	// begin inline asm
	fma.rn.f32 %f8933, %f9286, %f33027, %f8929;
	// end inline asm
	// begin inline asm
	fma.rn.f32 %f8937, %f8781, %f33027, %f8925;
	// end inline asm
	// begin inline asm
	fma.rn.f32 %f8941, %f8783, %f33031, %f8937;
	// end inline asm
	// begin inline asm
	fma.rn.f32 %f8945, %f8781, %f33031, %f8933;
	// end inline asm
	// begin inline asm
	fma.rn.f32 %f8949, %f9286, %f33027, %f8945;
	// end inline asm
	// begin inline asm
	fma.rn.f32 %f8953, %f8781, %f33027, %f8941;
	// end inline asm
	// begin inline asm
	fma.rn.f32 %f8957, %f8783, %f33031, %f8953;
	// end inline asm
	// begin inline asm
	fma.rn.f32 %f8961, %f8781, %f33031, %f8949;
	// end inline asm
	// begin inline asm
	fma.rn.f32 %f8965, %f9286, %f33027, %f8961;
	// end inline asm
	// begin inline asm
	fma.rn.f32 %f8969, %f8781, %f33027, %f8957;
	// end inline asm
	// begin inline asm
	fma.rn.f32 %f8973, %f8783, %f33031, %f8969;
	// end inline asm
	// begin inline asm
	fma.rn.f32 %f8977, %f8781, %f33031, %f8965;
	// end inline asm
	// begin inline asm
	fma.rn.f32 %f8981, %f9286, %f33027, %f8977;
	// end inline asm
	// begin inline asm
	fma.rn.f32 %f8985, %f8781, %f33027, %f8973;
	// end inline asm
	// begin inline asm
	fma.rn.f32 %f8989, %f8783, %f33031, %f8985;
	// end inline asm
	// begin inline asm
	fma.rn.f32 %f8993, %f8781, %f33031, %f8981;
	// end inline asm
	// begin inline asm
	fma.rn.f32 %f8997, %f9286, %f33027, %f8993;
	// end inline asm
	// begin inline asm
	fma.rn.f32 %f9001, %f8781, %f33027, %f8989;
	// end inline asm
	// begin inline asm
	fma.rn.f32 %f9005, %f8783, %f33031, %f9001;
	// end inline asm
	// begin inline asm
	fma.rn.f32 %f9009, %f8781, %f33031, %f8997;
	// end inline asm
	// begin inline asm
	fma.rn.f32 %f9013, %f9286, %f33027, %f9009;
	// end inline asm
	// begin inline asm
	fma.rn.f32 %f9017, %f8781, %f33027, %f9005;
	// end inline asm
	// begin inline asm
	fma.rn.f32 %f9021, %f8783, %f33031, %f9017;
	// end inline asm
	// begin inline asm
	fma.rn.f32 %f9025, %f8781, %f33031, %f9013;
	// end inline asm
	// begin inline asm
	fma.rn.f32 %f9029, %f9286, %f33027, %f9025;
	// end inline asm
	// begin inline asm
	fma.rn.f32 %f9033, %f8781, %f33027, %f9021;
	// end inline asm
	// begin inline asm
	fma.rn.f32 %f9037, %f8783, %f33031, %f9033;
	// end inline asm
	// begin inline asm
	fma.rn.f32 %f9041, %f8781, %f33031, %f9029;
	// end inline asm
	// begin inline asm
	fma.rn.f32 %f9045, %f9286, %f33027, %f9041;
	// end inline asm
	// begin inline asm
	fma.rn.f32 %f9049, %f8781, %f33027, %f9037;
	// end inline asm
	// begin inline asm
	fma.rn.f32 %f9053, %f8783, %f33031, %f9049;
	// end inline asm
	// begin inline asm
	fma.rn.f32 %f9057, %f8781, %f33031, %f9045;
	// end inline asm
	// begin inline asm
	fma.rn.f32 %f9061, %f9286, %f33027, %f9057;
	// end inline asm
	// begin inline asm
	fma.rn.f32 %f9065, %f8781, %f33027, %f9053;
	// end inline asm
	// begin inline asm
	fma.rn.f32 %f9069, %f8783, %f33031, %f9065;
	// end inline asm
	// begin inline asm
	fma.rn.f32 %f9073, %f8781, %f33031, %f9061;
	// end inline asm
	// begin inline asm
	fma.rn.f32 %f9077, %f9286, %f33027, %f9073;
	// end inline asm
	// begin inline asm
	fma.rn.f32 %f9081, %f8781, %f33027, %f9069;
	// end inline asm
	// begin inline asm
	fma.rn.f32 %f9085, %f8783, %f33031, %f9081;
	// end inline asm
	// begin inline asm
	fma.rn.f32 %f9089, %f8781, %f33031, %f9077;
	// end inline asm
	// begin inline asm
	fma.rn.f32 %f9093, %f9286, %f33027, %f9089;
	// end inline asm
	// begin inline asm
	fma.rn.f32 %f9097, %f8781, %f33027, %f9085;
	// end inline asm
	// begin inline asm
	fma.rn.f32 %f9101, %f8783, %f33031, %f9097;
	// end inline asm
	// begin inline asm
	fma.rn.f32 %f9105, %f8781, %f33031, %f9093;
	// end inline asm
	// begin inline asm
	fma.rn.f32 %f9109, %f9286, %f33027, %f9105;
	// end inline asm
	// begin inline asm
	fma.rn.f32 %f9113, %f8781, %f33027, %f9101;
	// end inline asm
	// begin inline asm
	fma.rn.f32 %f9117, %f8783, %f33031, %f9113;
	// end inline asm
	// begin inline asm
	fma.rn.f32 %f9121, %f8781, %f33031, %f9109;
	// end inline asm
	// begin inline asm
	fma.rn.f32 %f9125, %f9286, %f33027, %f9121;
	// end inline asm
	// begin inline asm
	fma.rn.f32 %f9129, %f8781, %f33027, %f9117;
	// end inline asm
	// begin inline asm
	fma.rn.f32 %f9133, %f8783, %f33031, %f9129;
	// end inline asm
	// begin inline asm
	fma.rn.f32 %f9137, %f8781, %f33031, %f9125;
	// end inline asm
	// begin inline asm
	fma.rn.f32 %f9141, %f9286, %f33027, %f9137;
	// end inline asm
	// begin inline asm
	fma.rn.f32 %f9145, %f8781, %f33027, %f9133;
	// end inline asm
	// begin inline asm
	fma.rn.f32 %f9149, %f8783, %f33031, %f9145;
	// end inline asm
	// begin inline asm
	fma.rn.f32 %f9153, %f8781, %f33031, %f9141;
	// end inline asm
	// begin inline asm
	fma.rn.f32 %f9157, %f9286, %f33027, %f9153;
	// end inline asm
	// begin inline asm
	fma.rn.f32 %f9161, %f8781, %f33027, %f9149;
	// end inline asm
	// begin inline asm
	fma.rn.f32 %f9165, %f8783, %f33031, %f9161;
	// end inline asm
	// begin inline asm
	fma.rn.f32 %f9169, %f8781, %f33031, %f9157;
	// end inline asm
	// begin inline asm
	fma.rn.f32 %f9173, %f9286, %f33027, %f9169;
	// end inline asm
	// begin inline asm
	fma.rn.f32 %f9177, %f8781, %f33027, %f9165;
	// end inline asm
	// begin inline asm
	fma.rn.f32 %f9181, %f8783, %f33031, %f9177;
	// end inline asm
	// begin inline asm
	fma.rn.f32 %f9185, %f8781, %f33031, %f9173;
	// end inline asm
	// begin inline asm
	fma.rn.f32 %f9189, %f9286, %f33027, %f9185;
	// end inline asm
	// begin inline asm
	fma.rn.f32 %f9193, %f8781, %f33027, %f9181;
	// end inline asm
	// begin inline asm
	fma.rn.f32 %f9197, %f8783, %f33031, %f9193;
	// end inline asm
	// begin inline asm
	fma.rn.f32 %f9201, %f8781, %f33031, %f9189;
	// end inline asm
	// begin inline asm
	fma.rn.f32 %f9205, %f9286, %f33027, %f9201;
	// end inline asm
	// begin inline asm
	fma.rn.f32 %f9209, %f8781, %f33027, %f9197;
	// end inline asm
	// begin inline asm
	fma.rn.f32 %f9213, %f8783, %f33031, %f9209;
	// end inline asm
	// begin inline asm
	fma.rn.f32 %f9217, %f8781, %f33031, %f9205;
	// end inline asm
	// begin inline asm
	fma.rn.f32 %f9221, %f9286, %f33027, %f9217;
	// end inline asm
	// begin inline asm
	fma.rn.f32 %f9225, %f8781, %f33027, %f9213;
	// end inline asm
	// begin inline asm
	fma.rn.f32 %f9229, %f8783, %f33031, %f9225;
	// end inline asm
	// begin inline asm
	fma.rn.f32 %f9233, %f8781, %f33031, %f9221;
	// end inline asm
	// begin inline asm
	fma.rn.f32 %f9237, %f9286, %f33027, %f9233;
	// end inline asm
	// begin inline asm
	fma.rn.f32 %f9241, %f8781, %f33027, %f9229;
	// end inline asm
	// begin inline asm
	fma.rn.f32 %f9245, %f8783, %f33031, %f9241;
	// end inline asm
	// begin inline asm
	fma.rn.f32 %f9249, %f8781, %f33031, %f9237;
	// end inline asm
	// begin inline asm
	fma.rn.f32 %f9253, %f9286, %f33027, %f9249;
	// end inline asm
	// begin inline asm
	fma.rn.f32 %f9257, %f8781, %f33027, %f9245;
	// end inline asm
	// begin inline asm
	fma.rn.f32 %f9261, %f8783, %f33031, %f9257;
	// end inline asm
	// begin inline asm
	fma.rn.f32 %f9265, %f8781, %f33031, %f9253;
	// end inline asm
	// begin inline asm
	fma.rn.f32 %f9269, %f9286, %f33027, %f9265;
	// end inline asm
	// begin inline asm
	fma.rn.f32 %f9273, %f8781, %f33027, %f9261;
	// end inline asm
	// begin inline asm
	fma.rn.f32 %f9277, %f8783, %f33031, %f9273;
	// end inline asm
	// begin inline asm
	fma.rn.f32 %f9281, %f8781, %f33031, %f9269;
	// end inline asm
	// begin inline asm
	fma.rn.f32 %f9285, %f9286, %f33027, %f9281;
	// end inline asm
	// begin inline asm
	fma.rn.f32 %f9289, %f8781, %f33027, %f9277;
	// end inline asm
	// begin inline asm
	fma.rn.f32 %f9293, %f8783, %f33031, %f9289;
	// end inline asm
	// begin inline asm
	sin.approx.f32  %f9297, %f9285;
	// end inline asm
	// begin inline asm
	cos.approx.f32  %f9299, %f9285;
	// end inline asm
	neg.f32 	%f9802, %f9299;
	// begin inline asm
	fma.rn.f32 %f9301, %f9297, %f33031, %f9285;
	// end inline asm
	// begin inline asm
	fma.rn.f32 %f9305, %f9802, %f33027, %f9301;
	// end inline asm
	// begin inline asm
	fma.rn.f32 %f9309, %f9297, %f33027, %f9293;
	// end inline asm
	// begin inline asm
	fma.rn.f32 %f9313, %f9299, %f33031, %f9309;
	// end inline asm
	// begin inline asm
	fma.rn.f32 %f9317, %f9297, %f33031, %f9305;
	// end inline asm
	// begin inline asm
	fma.rn.f32 %f9321, %f9802, %f33027, %f9317;
	// end inline asm
	// begin inline asm
	fma.rn.f32 %f9325, %f9297, %f33027, %f9313;
	// end inline asm
	// begin inline asm
	fma.rn.f32 %f9329, %f9299, %f33031, %f9325;
	// end inline asm
	// begin inline asm
	fma.rn.f32 %f9333, %f9297, %f33031, %f9321;
	// end inline asm
	// begin inline asm
	fma.rn.f32 %f9337, %f9802, %f33027, %f9333;
	// end inline asm
	// begin inline asm
	fma.rn.f32 %f9341, %f9297, %f33027, %f9329;
	// end inline asm
	// begin inline asm
	fma.rn.f32 %f9345, %f9299, %f33031, %f9341;
	// end inline asm
	// begin inline asm
	fma.rn.f32 %f9349, %f9297, %f33031, %f9337;
	// end inline asm
	// begin inline asm
	fma.rn.f32 %f9353, %f9802, %f33027, %f9349;
	// end inline asm
	// begin inline asm
	fma.rn.f32 %f9357, %f9297, %f33027, %f9345;
	// end inline asm
	// begin inline asm
	fma.rn.f32 %f9361, %f9299, %f33031, %f9357;
	// end inline asm
	// begin inline asm
	fma.rn.f32 %f9365, %f9297, %f33031, %f9353;
	// end inline asm
	// begin inline asm
	fma.rn.f32 %f9369, %f9802, %f33027, %f9365;
	// end inline asm
	// begin inline asm
	fma.rn.f32 %f9373, %f9297, %f33027, %f9361;
	// end inline asm
	// begin inline asm
	fma.rn.f32 %f9377, %f9299, %f33031, %f9373;
	// end inline asm
	// begin inline asm
	fma.rn.f32 %f9381, %f9297, %f33031, %f9369;
	// end inline asm
	// begin inline asm
	fma.rn.f32 %f9385, %f9802, %f33027, %f9381;
	// end inline asm
	// begin inline asm
	fma.rn.f32 %f9389, %f9297, %f33027, %f9377;
	// end inline asm
	// begin inline asm
	fma.rn.f32 %f9393, %f9299, %f33031, %f9389;
	// end inline asm
	// begin inline asm
	fma.rn.f32 %f9397, %f9297, %f33031, %f9385;
	// end inline asm
	// begin inline asm
	fma.rn.f32 %f9401, %f9802, %f33027, %f9397;
	// end inline asm
	// begin inline asm
	fma.rn.f32 %f9405, %f9297, %f33027, %f9393;
	// end inline asm
	// begin inline asm
	fma.rn.f32 %f9409, %f9299, %f33031, %f9405;
	// end inline asm
	// begin inline asm
	fma.rn.f32 %f9413, %f9297, %f33031, %f9401;
	// end inline asm
	// begin inline asm
	fma.rn.f32 %f9417, %f9802, %f33027, %f9413;
	// end inline asm
	// begin inline asm
	fma.rn.f32 %f9421, %f9297, %f33027, %f9409;
	// end inline asm
	// begin inline asm
	fma.rn.f32 %f9425, %f9299, %f33031, %f9421;
	// end inline asm
	// begin inline asm
	fma.rn.f32 %f9429, %f9297, %f33031, %f9417;
	// end inline asm
	// begin inline asm
	fma.rn.f32 %f9433, %f9802, %f33027, %f9429;
	// end inline asm
	// begin inline asm
	fma.rn.f32 %f9437, %f9297, %f33027, %f9425;
	// end inline asm
	// begin inline asm
	fma.rn.f32 %f9441, %f9299, %f33031, %f9437;
	// end inline asm
	// begin inline asm
	fma.rn.f32 %f9445, %f9297, %f33031, %f9433;
	// end inline asm
	// begin inline asm
	fma.rn.f32 %f9449, %f9802, %f33027, %f9445;
	// end inline asm
	// begin inline asm
	fma.rn.f32 %f9453, %f9297, %f33027, %f9441;
	// end inline asm
	// begin inline asm
	fma.rn.f32 %f9457, %f9299, %f33031, %f9453;
	// end inline asm
	// begin inline asm
	fma.rn.f32 %f9461, %f9297, %f33031, %f9449;
	// end inline asm
	// begin inline asm
	fma.rn.f32 %f9465, %f9802, %f33027, %f9461;
	// end inline asm
	// begin inline asm
	fma.rn.f32 %f9469, %f9297, %f33027, %f9457;
	// end inline asm
	// begin inline asm
	fma.rn.f32 %f9473, %f9299, %f33031, %f9469;
	// end inline asm
	// begin inline asm
	fma.rn.f32 %f9477, %f9297, %f33031, %f9465;
	// end inline asm
	// begin inline asm
	fma.rn.f32 %f9481, %f9802, %f33027, %f9477;
	// end inline asm
	// begin inline asm
	fma.rn.f32 %f9485, %f9297, %f33027, %f9473;
	// end inline asm
	// begin inline asm
	fma.rn.f32 %f9489, %f9299, %f33031, %f9485;
	// end inline asm
	// begin inline asm
	fma.rn.f32 %f9493, %f9297, %f33031, %f9481;
	// end inline asm
	// begin inline asm
	fma.rn.f32 %f9497, %f9802, %f33027, %f9493;
	// end inline asm
	// begin inline asm
	fma.rn.f32 %f9501, %f9297, %f33027, %f9489;
	// end inline asm
	// begin inline asm
	fma.rn.f32 %f9505, %f9299, %f33031, %f9501;
	// end inline asm
	// begin inline asm
	fma.rn.f32 %f9509, %f9297, %f33031, %f9497;
	// end inline asm
	// begin inline asm
	fma.rn.f32 %f9513, %f9802, %f33027, %f9509;
	// end inline asm
	// begin inline asm
	fma.rn.f32 %f9517, %f9297, %f33027, %f9505;
	// end inline asm
	// begin inline asm
	fma.rn.f32 %f9521, %f9299, %f33031, %f9517;
	// end inline asm
	// begin inline asm
	fma.rn.f32 %f9525, %f9297, %f33031, %f9513;
	// end inline asm
	// begin inline asm
	fma.rn.f32 %f9529, %f9802, %f33027, %f9525;
	// end inline asm
	// begin inline asm
	fma.rn.f32 %f9533, %f9297, %f33027, %f9521;
	// end inline asm
	// begin inline asm
	fma.rn.f32 %f9537, %f9299, %f33031, %f9533;
	// end inline asm
	// begin inline asm
	fma.rn.f32 %f9541, %f9297, %f33031, %f9529;
	// end inline asm
	// begin inline asm
	fma.rn.f32 %f9545, %f9802, %f33027, %f9541;
	// end inline asm
	// begin inline asm
	fma.rn.f32 %f9549, %f9297, %f33027, %f9537;
	// end inline asm
	// begin inline asm
	fma.rn.f32 %f9553, %f9299, %f33031, %f9549;
	// end inline asm
	// begin inline asm
	fma.rn.f32 %f9557, %f9297, %f33031, %f9545;
	// end inline asm
	// begin inline asm
	fma.rn.f32 %f9561, %f9802, %f33027, %f9557;
	// end inline asm
	// begin inline asm
	fma.rn.f32 %f9565, %f9297, %f33027, %f9553;
	// end inline asm
	// begin inline asm
	fma.rn.f32 %f9569, %f9299, %f33031, %f9565;
	// end inline asm
	// begin inline asm
	fma.rn.f32 %f9573, %f9297, %f33031, %f9561;
	// end inline asm
	// begin inline asm
	fma.rn.f32 %f9577, %f9802, %f33027, %f9573;
	// end inline asm
	// begin inline asm
	fma.rn.f32 %f9581, %f9297, %f33027, %f9569;
	// end inline asm
	// begin inline asm
	fma.rn.f32 %f9585, %f9299, %f33031, %f9581;
	// end inline asm
	// begin inline asm
	fma.rn.f32 %f9589, %f9297, %f33031, %f9577;
	// end inline asm
	// begin inline asm
	fma.rn.f32 %f9593, %f9802, %f33027, %f9589;
	// end inline asm
	// begin inline asm
	fma.rn.f32 %f9597, %f9297, %f33027, %f9585;
	// end inline asm
	// begin inline asm
	fma.rn.f32 %f9601, %f9299, %f33031, %f9597;
	// end inline asm
	// begin inline asm
	fma.rn.f32 %f9605, %f9297, %f33031, %f9593;
	// end inline asm
	// begin inline asm
	fma.rn.f32 %f9609, %f9802, %f33027, %f9605;
	// end inline asm
	// begin inline asm
	fma.rn.f32 %f9613, %f9297, %f33027, %f9601;
	// end inline asm
	// begin inline asm
	fma.rn.f32 %f9617, %f9299, %f33031, %f9613;
	// end inline asm
	// begin inline asm
	fma.rn.f32 %f9621, %f9297, %f33031, %f9609;
	// end inline asm
	// begin inline asm
	fma.rn.f32 %f9625, %f9802, %f33027, %f9621;
	// end inline asm
	// begin inline asm
	fma.rn.f32 %f9629, %f9297, %f33027, %f9617;
	// end inline asm
	// begin inline asm
	fma.rn.f32 %f9633, %f9299, %f33031, %f9629;
	// end inline asm
	// begin inline asm
	fma.rn.f32 %f9637, %f9297, %f33031, %f9625;
	// end inline asm
	// begin inline asm
	fma.rn.f32 %f9641, %f9802, %f33027, %f9637;
	// end inline asm
	// begin inline asm
	fma.rn.f32 %f9645, %f9297, %f33027, %f9633;
	// end inline asm
	// begin inline asm
	fma.rn.f32 %f9649, %f9299, %f33031, %f9645;
	// end inline asm
	// begin inline asm
	fma.rn.f32 %f9653, %f9297, %f33031, %f9641;
	// end inline asm
	// begin inline asm
	fma.rn.f32 %f9657, %f9802, %f33027, %f9653;
	// end inline asm
	// begin inline asm
	fma.rn.f32 %f9661, %f9297, %f33027, %f9649;
	// end inline asm
	// begin inline asm
	fma.rn.f32 %f9665, %f9299, %f33031, %f9661;
	// end inline asm
	// begin inline asm
	fma.rn.f32 %f9669, %f9297, %f33031, %f9657;
	// end inline asm
	// begin inline asm
	fma.rn.f32 %f9673, %f9802, %f33027, %f9669;
	// end inline asm
	// begin inline asm
	fma.rn.f32 %f9677, %f9297, %f33027, %f9665;
	// end inline asm
	// begin inline asm
	fma.rn.f32 %f9681, %f9299, %f33031, %f9677;
	// end inline asm
	// begin inline asm
	fma.rn.f32 %f9685, %f9297, %f33031, %f9673;
	// end inline asm
	// begin inline asm
	fma.rn.f32 %f9689, %f9802, %f33027, %f9685;
	// end inline asm
	// begin inline asm
	fma.rn.f32 %f9693, %f9297, %f33027, %f9681;
	// end inline asm
	// begin inline asm
	fma.rn.f32 %f9697, %f9299, %f33031, %f9693;
	// end inline asm
	// begin inline asm
	fma.rn.f32 %f9701, %f9297, %f33031, %f9689;
	// end inline asm
	// begin inline asm
	fma.rn.f32 %f9705, %f9802, %f33027, %f9701;
	// end inline asm
	// begin inline asm
	fma.rn.f32 %f9709, %f9297, %f33027, %f9697;
	// end inline asm
	// begin inline asm
	fma.rn.f32 %f9713, %f9299, %f33031, %f9709;
	// end inline asm
	// begin inline asm
	fma.rn.f32 %f9717, %f9297, %f33031, %f9705;
	// end inline asm
	// begin inline asm
	fma.rn.f32 %f9721, %f9802, %f33027, %f9717;
	// end inline asm
	// begin inline asm
	fma.rn.f32 %f9725, %f9297, %f33027, %f9713;
	// end inline asm
	// begin inline asm
	fma.rn.f32 %f9729, %f9299, %f33031, %f9725;
	// end inline asm
	// begin inline asm
	fma.rn.f32 %f9733, %f9297, %f33031, %f9721;
	// end inline asm
	// begin inline asm
	fma.rn.f32 %f9737, %f9802, %f33027, %f9733;
	// end inline asm
	// begin inline asm
	fma.rn.f32 %f9741, %f9297, %f33027, %f9729;
	// end inline asm
	// begin inline asm
	fma.rn.f32 %f9745, %f9299, %f33031, %f9741;
	// end inline asm
	// begin inline asm
	fma.rn.f32 %f9749, %f9297, %f33031, %f9737;
	// end inline asm
	// begin inline asm
	fma.rn.f32 %f9753, %f9802, %f33027, %f9749;
	// end inline asm
	// begin inline asm
	fma.rn.f32 %f9757, %f9297, %f33027, %f9745;
	// end inline asm
	// begin inline asm
	fma.rn.f32 %f9761, %f9299, %f33031, %f9757;
	// end inline asm
	// begin inline asm
	fma.rn.f32 %f9765, %f9297, %f33031, %f9753;
	// end inline asm
	// begin inline asm
	fma.rn.f32 %f9769, %f9802, %f33027, %f9765;
	// end inline asm
	// begin inline asm
	fma.rn.f32 %f9773, %f9297, %f33027, %f9761;
	// end inline asm
	// begin inline asm
	fma.rn.f32 %f9777, %f9299, %f33031, %f9773;
	// end inline asm
	// begin inline asm
	fma.rn.f32 %f9781, %f9297, %f33031, %f9769;
	// end inline asm
	// begin inline asm
	fma.rn.f32 %f9785, %f9802, %f33027, %f9781;
	// end inline asm
	// begin inline asm
	fma.rn.f32 %f9789, %f9297, %f33027, %f9777;
	// end inline asm
	// begin inline asm
	fma.rn.f32 %f9793, %f9299, %f33031, %f9789;
	// end inline asm
	// begin inline asm
	fma.rn.f32 %f9797, %f9297, %f33031, %f9785;
	// end inline asm
	// begin inline asm
	fma.rn.f32 %f9801, %f9802, %f33027, %f9797;
	// end inline asm
	// begin inline asm
	fma.rn.f32 %f9805, %f9297, %f33027, %f9793;
	// end inline asm
	// begin inline asm
	fma.rn.f32 %f9809, %f9299, %f33031, %f9805;
	// end inline asm
	// begin inline asm
	sin.approx.f32  %f9813, %f9801;
	// end inline asm
	// begin inline asm
	cos.approx.f32  %f9815, %f9801;
	// end inline asm
	neg.f32 	%f10318, %f9815;
	// begin inline asm
	fma.rn.f32 %f9817, %f9813, %f33031, %f9801;
	// end inline asm
	// begin inline asm
	fma.rn.f32 %f9821, %f10318, %f33027, %f9817;
	// end inline asm
	// begin inline asm
	fma.rn.f32 %f9825, %f9813, %f33027, %f9809;
	// end inline asm
	// begin inline asm
	fma.rn.f32 %f9829, %f9815, %f33031, %f9825;
	// end inline asm
	// begin inline asm
	fma.rn.f32 %f9833, %f9813, %f33031, %f9821;
	// end inline asm
	// begin inline asm
	fma.rn.f32 %f9837, %f10318, %f33027, %f9833;
	// end inline asm
	// begin inline asm
	fma.rn.f32 %f9841, %f9813, %f33027, %f9829;
	// end inline asm
	// begin inline asm
	fma.rn.f32 %f9845, %f9815, %f33031, %f9841;
	// end inline asm
	// begin inline asm
	fma.rn.f32 %f9849, %f9813, %f33031, %f9837;
	// end inline asm
	// begin inline asm
	fma.rn.f32 %f9853, %f10318, %f33027, %f9849;
	// end inline asm
	// begin inline asm
	fma.rn.f32 %f9857, %f9813, %f33027, %f9845;
	// end inline asm
	// begin inline asm
	fma.rn.f32 %f9861, %f9815, %f33031, %f9857;
	// end inline asm
	// begin inline asm
	fma.rn.f32 %f9865, %f9813, %f33031, %f9853;
	// end inline asm
	// begin inline asm
	fma.rn.f32 %f9869, %f10318, %f33027, %f9865;
	// end inline asm
	// begin inline asm
	fma.rn.f32 %f9873, %f9813, %f33027, %f9861;
	// end inline asm
	// begin inline asm
	fma.rn.f32 %f9877, %f9815, %f33031, %f9873;
	// end inline asm
	// begin inline asm
	fma.rn.f32 %f9881, %f9813, %f33031, %f9869;
	// end inline asm
	// begin inline asm
	fma.rn.f32 %f9885, %f10318, %f33027, %f9881;
	// end inline asm
	// begin inline asm
	fma.rn.f32 %f9889, %f9813, %f33027, %f9877;
	// end inline asm
	// begin inline asm
	fma.rn.f32 %f9893, %f9815, %f33031, %f9889;
	// end inline asm
	// begin inline asm
	fma.rn.f32 %f9897, %f9813, %f33031, %f9885;
	// end inline asm
	// begin inline asm
	fma.rn.f32 %f9901, %f10318, %f33027, %f9897;
	// end inline asm
	// begin inline asm
	fma.rn.f32 %f9905, %f9813, %f33027, %f9893;
	// end inline asm
	// begin inline asm
	fma.rn.f32 %f9909, %f9815, %f33031, %f9905;
	// end inline asm
	// begin inline asm
	fma.rn.f32 %f9913, %f9813, %f33031, %f9901;
	// end inline asm
	// begin inline asm
	fma.rn.f32 %f9917, %f10318, %f33027, %f9913;
	// end inline asm
	// begin inline asm
	fma.rn.f32 %f9921, %f9813, %f33027, %f9909;
	// end inline asm
	// begin inline asm
	fma.rn.f32 %f9925, %f9815, %f33031, %f9921;
	// end inline asm
	// begin inline asm
	fma.rn.f32 %f9929, %f9813, %f33031, %f9917;
	// end inline asm
	// begin inline asm
	fma.rn.f32 %f9933, %f10318, %f33027, %f9929;
	// end inline asm
	// begin inline asm
	fma.rn.f32 %f9937, %f9813, %f33027, %f9925;
	// end inline asm
	// begin inline asm
	fma.rn.f32 %f9941, %f9815, %f33031, %f9937;
	// end inline asm
	// begin inline asm
	fma.rn.f32 %f9945, %f9813, %f33031, %f9933;
	// end inline asm
	// begin inline asm
	fma.rn.f32 %f9949, %f10318, %f33027, %f9945;
	// end inline asm
	// begin inline asm
	fma.rn.f32 %f9953, %f9813, %f33027, %f9941;
	// end inline asm
	// begin inline asm
	fma.rn.f32 %f9957, %f9815, %f33031, %f9953;
	// end inline asm
	// begin inline asm
	fma.rn.f32 %f9961, %f9813, %f33031, %f9949;
	// end inline asm
	// begin inline asm
	fma.rn.f32 %f9965, %f10318, %f33027, %f9961;
	// end inline asm
	// begin inline asm
	fma.rn.f32 %f9969, %f9813, %f33027, %f9957;
	// end inline asm
	// begin inline asm
	fma.rn.f32 %f9973, %f9815, %f33031, %f9969;
	// end inline asm
	// begin inline asm
	fma.rn.f32 %f9977, %f9813, %f33031, %f9965;
	// end inline asm
	// begin inline asm
	fma.rn.f32 %f9981, %f10318, %f33027, %f9977;
	// end inline asm
	// begin inline asm
	fma.rn.f32 %f9985, %f9813, %f33027, %f9973;
	// end inline asm
	// begin inline asm
	fma.rn.f32 %f9989, %f9815, %f33031, %f9985;
	// end inline asm
	// begin inline asm
	fma.rn.f32 %f9993, %f9813, %f33031, %f9981;
	// end inline asm
	// begin inline asm
	fma.rn.f32 %f9997, %f10318, %f33027, %f9993;
	// end inline asm
	// begin inline asm
	fma.rn.f32 %f10001, %f9813, %f33027, %f9989;
	// end inline asm
	// begin inline asm
	fma.rn.f32 %f10005, %f9815, %f33031, %f10001;
	// end inline asm
	// begin inline asm
	fma.rn.f32 %f10009, %f9813, %f33031, %f9997;
	// end inline asm
	// begin inline asm
	fma.rn.f32 %f10013, %f10318, %f33027, %f10009;
	// end inline asm
	// begin inline asm
	fma.rn.f32 %f10017, %f9813, %f33027, %f10005;
	// end inline asm
	// begin inline asm
	fma.rn.f32 %f10021, %f9815, %f33031, %f10017;
	// end inline asm
	// begin inline asm
	fma.rn.f32 %f10025, %f9813, %f33031, %f10013;
	// end inline asm
	// begin inline asm
	fma.rn.f32 %f10029, %f10318, %f33027, %f10025;
	// end inline asm
	// begin inline asm
	fma.rn.f32 %f10033, %f9813, %f33027, %f10021;
	// end inline asm
	// begin inline asm
	fma.rn.f32 %f10037, %f9815, %f33031, %f10033;
	// end inline asm
	// begin inline asm
	fma.rn.f32 %f10041, %f9813, %f33031, %f10029;
	// end inline asm
	// begin inline asm
	fma.rn.f32 %f10045, %f10318, %f33027, %f10041;
	// end inline asm
	// begin inline asm
	fma.rn.f32 %f10049, %f9813, %f33027, %f10037;
	// end inline asm
	// begin inline asm
	fma.rn.f32 %f10053, %f9815, %f33031, %f10049;
	// end inline asm
	// begin inline asm
	fma.rn.f32 %f10057, %f9813, %f33031, %f10045;
	// end inline asm
	// begin inline asm
	fma.rn.f32 %f10061, %f10318, %f33027, %f10057;
	// end inline asm
	// begin inline asm
	fma.rn.f32 %f10065, %f9813, %f33027, %f10053;
	// end inline asm
	// begin inline asm
	fma.rn.f32 %f10069, %f9815, %f33031, %f10065;
	// end inline asm
	// begin inline asm
	fma.rn.f32 %f10073, %f9813, %f33031, %f10061;
	// end inline asm
	// begin inline asm
	fma.rn.f32 %f10077, %f10318, %f33027, %f10073;
	// end inline asm
	// begin inline asm
	fma.rn.f32 %f10081, %f9813, %f33027, %f10069;
	// end inline asm
	// begin inline asm
	fma.rn.f32 %f10085, %f9815, %f33031, %f10081;
	// end inline asm
	// begin inline asm
	fma.rn.f32 %f10089, %f9813, %f33031, %f10077;
	// end inline asm
	// begin inline asm
	fma.rn.f32 %f10093, %f10318, %f33027, %f10089;
	// end inline asm
	// begin inline asm
	fma.rn.f32 %f10097, %f9813, %f33027, %f10085;
	// end inline asm
	// begin inline asm
	fma.rn.f32 %f10101, %f9815, %f33031, %f10097;
	// end inline asm
	// begin inline asm
	fma.rn.f32 %f10105, %f9813, %f33031, %f10093;
	// end inline asm
	// begin inline asm
	fma.rn.f32 %f10109, %f10318, %f33027, %f10105;
	// end inline asm
	// begin inline asm
	fma.rn.f32 %f10113, %f9813, %f33027, %f10101;
	// end inline asm
	// begin inline asm
	fma.rn.f32 %f10117, %f9815, %f33031, %f10113;
	// end inline asm
	// begin inline asm
	fma.rn.f32 %f10121, %f9813, %f33031, %f10109;
	// end inline asm
	// begin inline asm
	fma.rn.f32 %f10125, %f10318, %f33027, %f10121;
	// end inline asm
	// begin inline asm
	fma.rn.f32 %f10129, %f9813, %f33027, %f10117;
	// end inline asm
	// begin inline asm
	fma.rn.f32 %f10133, %f9815, %f33031, %f10129;
	// end inline asm
	// begin inline asm
	fma.rn.f32 %f10137, %f9813, %f33031, %f10125;
	// end inline asm
	// begin inline asm
	fma.rn.f32 %f10141, %f10318, %f33027, %f10137;
	// end inline asm
	// begin inline asm
	fma.rn.f32 %f10145, %f9813, %f33027, %f10133;
	// end inline asm
	// begin inline asm
	fma.rn.f32 %f10149, %f9815, %f33031, %f10145;
	// end inline asm
	// begin inline asm
	fma.rn.f32 %f10153, %f9813, %f33031, %f10141;
	// end inline asm
	// begin inline asm
	fma.rn.f32 %f10157, %f10318, %f33027, %f10153;
	// end inline asm
	// begin inline asm
	fma.rn.f32 %f10161, %f9813, %f33027, %f10149;
	// end inline asm
	// begin inline asm
	fma.rn.f32 %f10165, %f9815, %f33031, %f10161;
	// end inline asm
	// begin inline asm
	fma.rn.f32 %f10169, %f9813, %f33031, %f10157;
	// end inline asm
	// begin inline asm
	fma.rn.f32 %f10173, %f10318, %f33027, %f10169;
	// end inline asm
	// begin inline asm
	fma.rn.f32 %f10177, %f9813, %f33027, %f10165;
	// end inline asm
	// begin inline asm
	fma.rn.f32 %f10181, %f9815, %f33031, %f10177;
	// end inline asm
	// begin inline asm
	fma.rn.f32 %f10185, %f9813, %f33031, %f10173;
	// end inline asm
	// begin inline asm
	fma.rn.f32 %f10189, %f10318, %f33027, %f10185;
	// end inline asm
	// begin inline asm
	fma.rn.f32 %f10193, %f9813, %f33027, %f10181;
	// end inline asm
	// begin inline asm
	fma.rn.f32 %f10197, %f9815, %f33031, %f10193;
	// end inline asm
	// begin inline asm
	fma.rn.f32 %f10201, %f9813, %f33031, %f10189;
	// end inline asm
	// begin inline asm
	fma.rn.f32 %f10205, %f10318, %f33027, %f10201;
	// end inline asm
	// begin inline asm
	fma.rn.f32 %f10209, %f9813, %f33027, %f10197;
	// end inline asm
	// begin inline asm
	fma.rn.f32 %f10213, %f9815, %f33031, %f10209;
	// end inline asm
	// begin inline asm
	fma.rn.f32 %f10217, %f9813, %f33031, %f10205;
	// end inline asm
	// begin inline asm
	fma.rn.f32 %f10221, %f10318, %f33027, %f10217;
	// end inline asm
	// begin inline asm
	fma.rn.f32 %f10225, %f9813, %f33027, %f10213;
	// end inline asm
	// begin inline asm
	fma.rn.f32 %f10229, %f9815, %f33031, %f10225;
	// end inline asm
	// begin inline asm
	fma.rn.f32 %f10233, %f9813, %f33031, %f10221;
	// end inline asm
	// begin inline asm
	fma.rn.f32 %f10237, %f10318, %f33027, %f10233;
	// end inline asm
	// begin inline asm
	fma.rn.f32 %f10241, %f9813, %f33027, %f10229;
	// end inline asm
	// begin inline asm
	fma.rn.f32 %f10245, %f9815, %f33031, %f10241;
	// end inline asm
	// begin inline asm
	fma.rn.f32 %f10249, %f9813, %f33031, %f10237;
	// end inline asm
	// begin inline asm
	fma.rn.f32 %f10253, %f10318, %f33027, %f10249;
	// end inline asm
	// begin inline asm
	fma.rn.f32 %f10257, %f9813, %f33027, %f10245;
	// end inline asm
	// begin inline asm
	fma.rn.f32 %f10261, %f9815, %f33031, %f10257;
	// end inline asm
	// begin inline asm
	fma.rn.f32 %f10265, %f9813, %f33031, %f10253;
	// end inline asm
	// begin inline asm
	fma.rn.f32 %f10269, %f10318, %f33027, %f10265;
	// end inline asm
	// begin inline asm
	fma.rn.f32 %f10273, %f9813, %f33027, %f10261;
	// end inline asm
	// begin inline asm
	fma.rn.f32 %f10277, %f9815, %f33031, %f10273;
	// end inline asm
	// begin inline asm
	fma.rn.f32 %f10281, %f9813, %f33031, %f10269;
	// end inline asm
	// begin inline asm
	fma.rn.f32 %f10285, %f10318, %f33027, %f10281;
	// end inline asm
	// begin inline asm
	fma.rn.f32 %f10289, %f9813, %f33027, %f10277;
	// end inline asm
	// begin inline asm
	fma.rn.f32 %f10293, %f9815, %f33031, %f10289;
	// end inline asm
	// begin inline asm
	fma.rn.f32 %f10297, %f9813, %f33031, %f10285;
	// end inline asm
	// begin inline asm
	fma.rn.f32 %f10301, %f10318, %f33027, %f10297;
	// end inline asm
	// begin inline asm
	fma.rn.f32 %f10305, %f9813, %f33027, %f10293;
	// end inline asm
	// begin inline asm
	fma.rn.f32 %f10309, %f9815, %f33031, %f10305;
	// end inline asm
	// begin inline asm
	fma.rn.f32 %f10313, %f9813, %f33031, %f10301;
	// end inline asm
	// begin inline asm
	fma.rn.f32 %f10317, %f10318, %f33027, %f10313;
	// end inline asm
	// begin inline asm
	fma.rn.f32 %f10321, %f9813, %f33027, %f10309;
	// end inline asm
	// begin inline asm
	fma.rn.f32 %f10325, %f9815, %f33031, %f10321;
	// end inline asm
	// begin inline asm
	sin.approx.f32  %f10329, %f10317;
	// end inline asm
	// begin inline asm
	cos.approx.f32  %f10331, %f10317;
	// end inline asm
	neg.f32 	%f10834, %f10331;
	// begin inline asm
	fma.rn.f32 %f10333, %f10329, %f33031, %f10317;
	// end inline asm
	// begin inline asm
	fma.rn.f32 %f10337, %f10834, %f33027, %f10333;
	// end inline asm
	// begin inline asm
	fma.rn.f32 %f10341, %f10329, %f33027, %f10325;
	// end inline asm
	// begin inline asm
	fma.rn.f32 %f10345, %f10331, %f33031, %f10341;
	// end inline asm
	// begin inline asm
	fma.rn.f32 %f10349, %f10329, %f33031, %f10337;
	// end inline asm
	// begin inline asm
	fma.rn.f32 %f10353, %f10834, %f33027, %f10349;
	// end inline asm
	// begin inline asm
	fma.rn.f32 %f10357, %f10329, %f33027, %f10345;
	// end inline asm
	// begin inline asm
	fma.rn.f32 %f10361, %f10331, %f33031, %f10357;
	// end inline asm
	// begin inline asm
	fma.rn.f32 %f10365, %f10329, %f33031, %f10353;
	// end inline asm
	// begin inline asm
	fma.rn.f32 %f10369, %f10834, %f33027, %f10365;
	// end inline asm
	// begin inline asm
	fma.rn.f32 %f10373, %f10329, %f33027, %f10361;
	// end inline asm
	// begin inline asm
	fma.rn.f32 %f10377, %f10331, %f33031, %f10373;
	// end inline asm
	// begin inline asm
	fma.rn.f32 %f10381, %f10329, %f33031, %f10369;
	// end inline asm
	// begin inline asm
	fma.rn.f32 %f10385, %f10834, %f33027, %f10381;
	// end inline asm
	// begin inline asm
	fma.rn.f32 %f10389, %f10329, %f33027, %f10377;
	// end inline asm
	// begin inline asm
	fma.rn.f32 %f10393, %f10331, %f33031, %f10389;
	// end inline asm
	// begin inline asm
	fma.rn.f32 %f10397, %f10329, %f33031, %f10385;
	// end inline asm
	// begin inline asm
	fma.rn.f32 %f10401, %f10834, %f33027, %f10397;
	// end inline asm
	// begin inline asm
	fma.rn.f32 %f10405, %f10329, %f33027, %f10393;
	// end inline asm
	// begin inline asm
	fma.rn.f32 %f10409, %f10331, %f33031, %f10405;
	// end inline asm
	// begin inline asm
	fma.rn.f32 %f10413, %f10329, %f33031, %f10401;
	// end inline asm
	// begin inline asm
	fma.rn.f32 %f10417, %f10834, %f33027, %f10413;
	// end inline asm
	// begin inline asm
	fma.rn.f32 %f10421, %f10329, %f33027, %f10409;
	// end inline asm
	// begin inline asm
	fma.rn.f32 %f10425, %f10331, %f33031, %f10421;
	// end inline asm
	// begin inline asm
	fma.rn.f32 %f10429, %f10329, %f33031, %f10417;
	// end inline asm
	// begin inline asm
	fma.rn.f32 %f10433, %f10834, %f33027, %f10429;
	// end inline asm
	// begin inline asm
	fma.rn.f32 %f10437, %f10329, %f33027, %f10425;
	// end inline asm
	// begin inline asm
	fma.rn.f32 %f10441, %f10331, %f33031, %f10437;
	// end inline asm
	// begin inline asm
	fma.rn.f32 %f10445, %f10329, %f33031, %f10433;
	// end inline asm
	// begin inline asm
	fma.rn.f32 %f10449, %f10834, %f33027, %f10445;
	// end inline asm
	// begin inline asm
	fma.rn.f32 %f10453, %f10329, %f33027, %f10441;
	// end inline asm
	// begin inline asm
	fma.rn.f32 %f10457, %f10331, %f33031, %f10453;
	// end inline asm
	// begin inline asm
	fma.rn.f32 %f10461, %f10329, %f33031, %f10449;
	// end inline asm
	// begin inline asm
	fma.rn.f32 %f10465, %f10834, %f33027, %f10461;
	// end inline asm
	// begin inline asm
	fma.rn.f32 %f10469, %f10329, %f33027, %f10457;
	// end inline asm
	// begin inline asm
	fma.rn.f32 %f10473, %f10331, %f33031, %f10469;
	// end inline asm
	// begin inline asm
	fma.rn.f32 %f10477, %f10329, %f33031, %f10465;
	// end inline asm
	// begin inline asm
	fma.rn.f32 %f10481, %f10834, %f33027, %f10477;
	// end inline asm
	// begin inline asm
	fma.rn.f32 %f10485, %f10329, %f33027, %f10473;
	// end inline asm
	// begin inline asm
	fma.rn.f32 %f10489, %f10331, %f33031, %f10485;
	// end inline asm
	// begin inline asm
	fma.rn.f32 %f10493, %f10329, %f33031, %f10481;
	// end inline asm
	// begin inline asm
	fma.rn.f32 %f10497, %f10834, %f33027, %f10493;
	// end inline asm
	// begin inline asm
	fma.rn.f32 %f10501, %f10329, %f33027, %f10489;
	// end inline asm
	// begin inline asm
	fma.rn.f32 %f10505, %f10331, %f33031, %f10501;
	// end inline asm
	// begin inline asm
	fma.rn.f32 %f10509, %f10329, %f33031, %f10497;
	// end inline asm
	// begin inline asm
	fma.rn.f32 %f10513, %f10834, %f33027, %f10509;
	// end inline asm
	// begin inline asm
	fma.rn.f32 %f10517, %f10329, %f33027, %f10505;
	// end inline asm
	// begin inline asm
	fma.rn.f32 %f10521, %f10331, %f33031, %f10517;
	// end inline asm
	// begin inline asm
	fma.rn.f32 %f10525, %f10329, %f33031, %f10513;
	// end inline asm
	// begin inline asm
	fma.rn.f32 %f10529, %f10834, %f33027, %f10525;
	// end inline asm
	// begin inline asm
	fma.rn.f32 %f10533, %f10329, %f33027, %f10521;
	// end inline asm
	// begin inline asm
	fma.rn.f32 %f10537, %f10331, %f33031, %f10533;
	// end inline asm
	// begin inline asm
	fma.rn.f32 %f10541, %f10329, %f33031, %f10529;
	// end inline asm
	// begin inline asm
	fma.rn.f32 %f10545, %f10834, %f33027, %f10541;
	// end inline asm
	// begin inline asm
	fma.rn.f32 %f10549, %f10329, %f33027, %f10537;
	// end inline asm
	// begin inline asm
	fma.rn.f32 %f10553, %f10331, %f33031, %f10549;
	// end inline asm
	// begin inline asm
	fma.rn.f32 %f10557, %f10329, %f33031, %f10545;
	// end inline asm
	// begin inline asm
	fma.rn.f32 %f10561, %f10834, %f33027, %f10557;
	// end inline asm
	// begin inline asm
	fma.rn.f32 %f10565, %f10329, %f33027, %f10553;
	// end inline asm
	// begin inline asm
	fma.rn.f32 %f10569, %f10331, %f33031, %f10565;
	// end inline asm
	// begin inline asm
	fma.rn.f32 %f10573, %f10329, %f33031, %f10561;
	// end inline asm
	// begin inline asm
	fma.rn.f32 %f10577, %f10834, %f33027, %f10573;
	// end inline asm
	// begin inline asm
	fma.rn.f32 %f10581, %f10329, %f33027, %f10569;
	// end inline asm
	// begin inline asm
	fma.rn.f32 %f10585, %f10331, %f33031, %f10581;
	// end inline asm
	// begin inline asm
	fma.rn.f32 %f10589, %f10329, %f33031, %f10577;
	// end inline asm
	// begin inline asm
	fma.rn.f32 %f10593, %f10834, %f33027, %f10589;
	// end inline asm
	// begin inline asm
	fma.rn.f32 %f10597, %f10329, %f33027, %f10585;
	// end inline asm
	// begin inline asm
	fma.rn.f32 %f10601, %f10331, %f33031, %f10597;
	// end inline asm
	// begin inline asm
	fma.rn.f32 %f10605, %f10329, %f33031, %f10593;
	// end inline asm
	// begin inline asm
	fma.rn.f32 %f10609, %f10834, %f33027, %f10605;
	// end inline asm
	// begin inline asm
	fma.rn.f32 %f10613, %f10329, %f33027, %f10601;
	// end inline asm
	// begin inline asm
	fma.rn.f32 %f10617, %f10331, %f33031, %f10613;
	// end inline asm
	// begin inline asm
	fma.rn.f32 %f10621, %f10329, %f33031, %f10609;
	// end inline asm
	// begin inline asm
	fma.rn.f32 %f10625, %f10834, %f33027, %f10621;
	// end inline asm
	// begin inline asm
	fma.rn.f32 %f10629, %f10329, %f33027, %f10617;
	// end inline asm
	// begin inline asm
	fma.rn.f32 %f10633, %f10331, %f33031, %f10629;
	// end inline asm
	// begin inline asm
	fma.rn.f32 %f10637, %f10329, %f33031, %f10625;
	// end inline asm
	// begin inline asm
	fma.rn.f32 %f10641, %f10834, %f33027, %f10637;
	// end inline asm
	// begin inline asm
	fma.rn.f32 %f10645, %f10329, %f33027, %f10633;
	// end inline asm
	// begin inline asm
	fma.rn.f32 %f10649, %f10331, %f33031, %f10645;
	// end inline asm
	// begin inline asm
	fma.rn.f32 %f10653, %f10329, %f33031, %f10641;
	// end inline asm
	// begin inline asm
	fma.rn.f32 %f10657, %f10834, %f33027, %f10653;
	// end inline asm
	// begin inline asm
	fma.rn.f32 %f10661, %f10329, %f33027, %f10649;
	// end inline asm
	// begin inline asm
	fma.rn.f32 %f10665, %f10331, %f33031, %f10661;
	// end inline asm
	// begin inline asm
	fma.rn.f32 %f10669, %f10329, %f33031, %f10657;
	// end inline asm
	// begin inline asm
	fma.rn.f32 %f10673, %f10834, %f33027, %f10669;
	// end inline asm
	// begin inline asm
	fma.rn.f32 %f10677, %f10329, %f33027, %f10665;
	// end inline asm
	// begin inline asm
	fma.rn.f32 %f10681, %f10331, %f33031, %f10677;
	// end inline asm
	// begin inline asm
	fma.rn.f32 %f10685, %f10329, %f33031, %f10673;
	// end inline asm
	// begin inline asm
	fma.rn.f32 %f10689, %f10834, %f33027, %f10685;
	// end inline asm
	// begin inline asm
	fma.rn.f32 %f10693, %f10329, %f33027, %f10681;
	// end inline asm
	// begin inline asm
	fma.rn.f32 %f10697, %f10331, %f33031, %f10693;
	// end inline asm
	// begin inline asm
	fma.rn.f32 %f10701, %f10329, %f33031, %f10689;
	// end inline asm
	// begin inline asm
	fma.rn.f32 %f10705, %f10834, %f33027, %f10701;
	// end inline asm
	// begin inline asm
	fma.rn.f32 %f10709, %f10329, %f33027, %f10697;
	// end inline asm
	// begin inline asm
	fma.rn.f32 %f10713, %f10331, %f33031, %f10709;
	// end inline asm
	// begin inline asm
	fma.rn.f32 %f10717, %f10329, %f33031, %f10705;
	// end inline asm
	// begin inline asm
	fma.rn.f32 %f10721, %f10834, %f33027, %f10717;
	// end inline asm
	// begin inline asm
	fma.rn.f32 %f10725, %f10329, %f33027, %f10713;
	// end inline asm
	// begin inline asm
	fma.rn.f32 %f10729, %f10331, %f33031, %f10725;
	// end inline asm
	// begin inline asm
	fma.rn.f32 %f10733, %f10329, %f33031, %f10721;
	// end inline asm
	// begin inline asm
	fma.rn.f32 %f10737, %f10834, %f33027, %f10733;
	// end inline asm
	// begin inline asm
	fma.rn.f32 %f10741, %f10329, %f33027, %f10729;
	// end inline asm
	// begin inline asm
	fma.rn.f32 %f10745, %f10331, %f33031, %f10741;
	// end inline asm
	// begin inline asm
	fma.rn.f32 %f10749, %f10329, %f33031, %f10737;
	// end inline asm
	// begin inline asm
	fma.rn.f32 %f10753, %f10834, %f33027, %f10749;
	// end inline asm
	// begin inline asm
	fma.rn.f32 %f10757, %f10329, %f33027, %f10745;
	// end inline asm
	// begin inline asm
	fma.rn.f32 %f10761, %f10331, %f33031, %f10757;
	// end inline asm
	// begin inline asm
	fma.rn.f32 %f10765, %f10329, %f33031, %f10753;
	// end inline asm
	// begin inline asm
	fma.rn.f32 %f10769, %f10834, %f33027, %f10765;
	// end inline asm
	// begin inline asm
	fma.rn.f32 %f10773, %f10329, %f33027, %f10761;
	// end inline asm
	// begin inline asm
	fma.rn.f32 %f10777, %f10331, %f33031, %f10773;
	// end inline asm
	// begin inline asm
	fma.rn.f32 %f10781, %f10329, %f33031, %f10769;
	// end inline asm
	// begin inline asm
	fma.rn.f32 %f10785, %f10834, %f33027, %f10781;
	// end inline asm
	// begin inline asm
	fma.rn.f32 %f10789, %f10329, %f33027, %f10777;
	// end inline asm
	// begin inline asm
	fma.rn.f32 %f10793, %f10331, %f33031, %f10789;
	// end inline asm
	// begin inline asm
	fma.rn.f32 %f10797, %f10329, %f33031, %f10785;
	// end inline asm
	// begin inline asm
	fma.rn.f32 %f10801, %f10834, %f33027, %f10797;
	// end inline asm
	// begin inline asm
	fma.rn.f32 %f10805, %f10329, %f33027, %f10793;
	// end inline asm
	// begin inline asm
	fma.rn.f32 %f10809, %f10331, %f33031, %f10805;
	// end inline asm
	// begin inline asm
	fma.rn.f32 %f10813, %f10329, %f33031, %f10801;
	// end inline asm
	// begin inline asm
	fma.rn.f32 %f10817, %f10834, %f33027, %f10813;
	// end inline asm
	// begin inline asm
	fma.rn.f32 %f10821, %f10329, %f33027, %f10809;
	// end inline asm
	// begin inline asm
	fma.rn.f32 %f10825, %f10331, %f33031, %f10821;
	// end inline asm
	// begin inline asm
	fma.rn.f32 %f10829, %f10329, %f33031, %f10817;
	// end inline asm
	// begin inline asm
	fma.rn.f32 %f10833, %f10834, %f33027, %f10829;
	// end inline asm
	// begin inline asm
	fma.rn.f32 %f10837, %f10329, %f33027, %f10825;
	// end inline asm
	// begin inline asm
	fma.rn.f32 %f10841, %f10331, %f33031, %f10837;
	// end inline asm
	// begin inline asm
	sin.approx.f32  %f10845, %f10833;
	// end inline asm
	// begin inline asm
	cos.approx.f32  %f10847, %f10833;
	// end inline asm
	neg.f32 	%f11350, %f10847;
	// begin inline asm
	fma.rn.f32 %f10849, %f10845, %f33031, %f10833;
	// end inline asm
	// begin inline asm
	fma.rn.f32 %f10853, %f11350, %f33027, %f10849;
	// end inline asm
	// begin inline asm
	fma.rn.f32 %f10857, %f10845, %f33027, %f10841;
	// end inline asm
	// begin inline asm
	fma.rn.f32 %f10861, %f10847, %f33031, %f10857;
	// end inline asm
	// begin inline asm
	fma.rn.f32 %f10865, %f10845, %f33031, %f10853;
	// end inline asm
	// begin inline asm
	fma.rn.f32 %f10869, %f11350, %f33027, %f10865;
	// end inline asm
	// begin inline asm
	fma.rn.f32 %f10873, %f10845, %f33027, %f10861;
	// end inline asm
	// begin inline asm
	fma.rn.f32 %f10877, %f10847, %f33031, %f10873;
	// end inline asm
	// begin inline asm
	fma.rn.f32 %f10881, %f10845, %f33031, %f10869;
	// end inline asm
	// begin inline asm
	fma.rn.f32 %f10885, %f11350, %f33027, %f10881;
	// end inline asm
	// begin inline asm
	fma.rn.f32 %f10889, %f10845, %f33027, %f10877;
	// end inline asm
	// begin inline asm
	fma.rn.f32 %f10893, %f10847, %f33031, %f10889;
	// end inline asm
	// begin inline asm
	fma.rn.f32 %f10897, %f10845, %f33031, %f10885;
	// end inline asm
	// begin inline asm
	fma.rn.f32 %f10901, %f11350, %f33027, %f10897;
	// end inline asm
	// begin inline asm
	fma.rn.f32 %f10905, %f10845, %f33027, %f10893;
	// end inline asm
	// begin inline asm
	fma.rn.f32 %f10909, %f10847, %f33031, %f10905;
	// end inline asm
	// begin inline asm
	fma.rn.f32 %f10913, %f10845, %f33031, %f10901;
	// end inline asm
	// begin inline asm
	fma.rn.f32 %f10917, %f11350, %f33027, %f10913;
	// end inline asm
	// begin inline asm
	fma.rn.f32 %f10921, %f10845, %f33027, %f10909;
	// end inline asm
	// begin inline asm
	fma.rn.f32 %f10925, %f10847, %f33031, %f10921;
	// end inline asm
	// begin inline asm
	fma.rn.f32 %f10929, %f10845, %f33031, %f10917;
	// end inline asm
	// begin inline asm
	fma.rn.f32 %f10933, %f11350, %f33027, %f10929;
	// end inline asm
	// begin inline asm
	fma.rn.f32 %f10937, %f10845, %f33027, %f10925;
	// end inline asm
	// begin inline asm
	fma.rn.f32 %f10941, %f10847, %f33031, %f10937;
	// end inline asm
	// begin inline asm
	fma.rn.f32 %f10945, %f10845, %f33031, %f10933;
	// end inline asm
	// begin inline asm
	fma.rn.f32 %f10949, %f11350, %f33027, %f10945;
	// end inline asm
	// begin inline asm
	fma.rn.f32 %f10953, %f10845, %f33027, %f10941;
	// end inline asm
	// begin inline asm
	fma.rn.f32 %f10957, %f10847, %f33031, %f10953;
	// end inline asm
	// begin inline asm
	fma.rn.f32 %f10961, %f10845, %f33031, %f10949;
	// end inline asm
	// begin inline asm
	fma.rn.f32 %f10965, %f11350, %f33027, %f10961;
	// end inline asm
	// begin inline asm
	fma.rn.f32 %f10969, %f10845, %f33027, %f10957;
	// end inline asm
	// begin inline asm
	fma.rn.f32 %f10973, %f10847, %f33031, %f10969;
	// end inline asm
	// begin inline asm
	fma.rn.f32 %f10977, %f10845, %f33031, %f10965;
	// end inline asm
	// begin inline asm
	fma.rn.f32 %f10981, %f11350, %f33027, %f10977;
	// end inline asm
	// begin inline asm
	fma.rn.f32 %f10985, %f10845, %f33027, %f10973;
	// end inline asm
	// begin inline asm
	fma.rn.f32 %f10989, %f10847, %f33031, %f10985;
	// end inline asm
	// begin inline asm
	fma.rn.f32 %f10993, %f10845, %f33031, %f10981;
	// end inline asm
	// begin inline asm
	fma.rn.f32 %f10997, %f11350, %f33027, %f10993;
	// end inline asm
	// begin inline asm
	fma.rn.f32 %f11001, %f10845, %f33027, %f10989;
	// end inline asm
	// begin inline asm
	fma.rn.f32 %f11005, %f10847, %f33031, %f11001;
	// end inline asm
	// begin inline asm
	fma.rn.f32 %f11009, %f10845, %f33031, %f10997;
	// end inline asm
	// begin inline asm
	fma.rn.f32 %f11013, %f11350, %f33027, %f11009;
	// end inline asm
	// begin inline asm
	fma.rn.f32 %f11017, %f10845, %f33027, %f11005;
	// end inline asm
	// begin inline asm
	fma.rn.f32 %f11021, %f10847, %f33031, %f11017;
	// end inline asm
	// begin inline asm
	fma.rn.f32 %f11025, %f10845, %f33031, %f11013;
	// end inline asm
	// begin inline asm
	fma.rn.f32 %f11029, %f11350, %f33027, %f11025;
	// end inline asm
	// begin inline asm
	fma.rn.f32 %f11033, %f10845, %f33027, %f11021;
	// end inline asm
	// begin inline asm
	fma.rn.f32 %f11037, %f10847, %f33031, %f11033;
	// end inline asm
	// begin inline asm
	fma.rn.f32 %f11041, %f10845, %f33031, %f11029;
	// end inline asm
	// begin inline asm
	fma.rn.f32 %f11045, %f11350, %f33027, %f11041;
	// end inline asm
	// begin inline asm
	fma.rn.f32 %f11049, %f10845, %f33027, %f11037;
	// end inline asm
	// begin inline asm
	fma.rn.f32 %f11053, %f10847, %f33031, %f11049;
	// end inline asm
	// begin inline asm
	fma.rn.f32 %f11057, %f10845, %f33031, %f11045;
	// end inline asm
	// begin inline asm
	fma.rn.f32 %f11061, %f11350, %f33027, %f11057;
	// end inline asm
	// begin inline asm
	fma.rn.f32 %f11065, %f10845, %f33027, %f11053;
	// end inline asm
	// begin inline asm
	fma.rn.f32 %f11069, %f10847, %f33031, %f11065;
	// end inline asm
	// begin inline asm
	fma.rn.f32 %f11073, %f10845, %f33031, %f11061;
	// end inline asm
	// begin inline asm
	fma.rn.f32 %f11077, %f11350, %f33027, %f11073;
	// end inline asm
	// begin inline asm
	fma.rn.f32 %f11081, %f10845, %f33027, %f11069;
	// end inline asm
	// begin inline asm
	fma.rn.f32 %f11085, %f10847, %f33031, %f11081;
	// end inline asm
	// begin inline asm
	fma.rn.f32 %f11089, %f10845, %f33031, %f11077;
	// end inline asm
	// begin inline asm
	fma.rn.f32 %f11093, %f11350, %f33027, %f11089;
	// end inline asm
	// begin inline asm
	fma.rn.f32 %f11097, %f10845, %f33027, %f11085;
	// end inline asm
	// begin inline asm
	fma.rn.f32 %f11101, %f10847, %f33031, %f11097;
	// end inline asm
	// begin inline asm
	fma.rn.f32 %f11105, %f10845, %f33031, %f11093;
	// end inline asm
	// begin inline asm
	fma.rn.f32 %f11109, %f11350, %f33027, %f11105;
	// end inline asm
	// begin inline asm
	fma.rn.f32 %f11113, %f10845, %f33027, %f11101;
	// end inline asm
	// begin inline asm
	fma.rn.f32 %f11117, %f10847, %f33031, %f11113;
	// end inline asm
	// begin inline asm
	fma.rn.f32 %f11121, %f10845, %f33031, %f11109;
	// end inline asm
	// begin inline asm
	fma.rn.f32 %f11125, %f11350, %f33027, %f11121;
	// end inline asm
	// begin inline asm
	fma.rn.f32 %f11129, %f10845, %f33027, %f11117;
	// end inline asm
	// begin inline asm
	fma.rn.f32 %f11133, %f10847, %f33031, %f11129;
	// end inline asm
	// begin inline asm
	fma.rn.f32 %f11137, %f10845, %f33031, %f11125;
	// end inline asm
	// begin inline asm
	fma.rn.f32 %f11141, %f11350, %f33027, %f11137;
	// end inline asm
	// begin inline asm
	fma.rn.f32 %f11145, %f10845, %f33027, %f11133;
	// end inline asm
	// begin inline asm
	fma.rn.f32 %f11149, %f10847, %f33031, %f11145;
	// end inline asm
	// begin inline asm
	fma.rn.f32 %f11153, %f10845, %f33031, %f11141;
	// end inline asm
	// begin inline asm
	fma.rn.f32 %f11157, %f11350, %f33027, %f11153;
	// end inline asm
	// begin inline asm
	fma.rn.f32 %f11161, %f10845, %f33027, %f11149;
	// end inline asm
	// begin inline asm
	fma.rn.f32 %f11165, %f10847, %f33031, %f11161;
	// end inline asm
	// begin inline asm
	fma.rn.f32 %f11169, %f10845, %f33031, %f11157;
	// end inline asm
	// begin inline asm
	fma.rn.f32 %f11173, %f11350, %f33027, %f11169;
	// end inline asm
	// begin inline asm
	fma.rn.f32 %f11177, %f10845, %f33027, %f11165;
	// end inline asm
	// begin inline asm
	fma.rn.f32 %f11181, %f10847, %f33031, %f11177;
	// end inline asm
	// begin inline asm
	fma.rn.f32 %f11185, %f10845, %f33031, %f11173;
	// end inline asm
	// begin inline asm
	fma.rn.f32 %f11189, %f11350, %f33027, %f11185;
	// end inline asm
	// begin inline asm
	fma.rn.f32 %f11193, %f10845, %f33027, %f11181;
	// end inline asm
	// begin inline asm
	fma.rn.f32 %f11197, %f10847, %f33031, %f11193;
	// end inline asm
	// begin inline asm
	fma.rn.f32 %f11201, %f10845, %f33031, %f11189;
	// end inline asm
	// begin inline asm
	fma.rn.f32 %f11205, %f11350, %f33027, %f11201;
	// end inline asm
	// begin inline asm
	fma.rn.f32 %f11209, %f10845, %f33027, %f11197;
	// end inline asm
	// begin inline asm
	fma.rn.f32 %f11213, %f10847, %f33031, %f11209;
	// end inline asm
	// begin inline asm
	fma.rn.f32 %f11217, %f10845, %f33031, %f11205;
	// end inline asm
	// begin inline asm
	fma.rn.f32 %f11221, %f11350, %f33027, %f11217;
	// end inline asm
	// begin inline asm
	fma.rn.f32 %f11225, %f10845, %f33027, %f11213;
	// end inline asm
	// begin inline asm
	fma.rn.f32 %f11229, %f10847, %f33031, %f11225;
	// end inline asm
	// begin inline asm
	fma.rn.f32 %f11233, %f10845, %f33031, %f11221;
	// end inline asm
	// begin inline asm
	fma.rn.f32 %f11237, %f11350, %f33027, %f11233;
	// end inline asm
	// begin inline asm
	fma.rn.f32 %f11241, %f10845, %f33027, %f11229;
	// end inline asm
	// begin inline asm
	fma.rn.f32 %f11245, %f10847, %f33031, %f11241;
	// end inline asm
	// begin inline asm
	fma.rn.f32 %f11249, %f10845, %f33031, %f11237;
	// end inline asm
	// begin inline asm
	fma.rn.f32 %f11253, %f11350, %f33027, %f11249;
	// end inline asm
	// begin inline asm
	fma.rn.f32 %f11257, %f10845, %f33027, %f11245;
	// end inline asm
	// begin inline asm
	fma.rn.f32 %f11261, %f10847, %f33031, %f11257;
	// end inline asm
	// begin inline asm
	fma.rn.f32 %f11265, %f10845, %f33031, %f11253;
	// end inline asm
	// begin inline asm
	fma.rn.f32 %f11269, %f11350, %f33027, %f11265;
	// end inline asm
	// begin inline asm
	fma.rn.f32 %f11273, %f10845, %f33027, %f11261;
	// end inline asm
	// begin inline asm
	fma.rn.f32 %f11277, %f10847, %f33031, %f11273;
	// end inline asm
	// begin inline asm
	fma.rn.f32 %f11281, %f10845, %f33031, %f11269;
	// end inline asm
	// begin inline asm
	fma.rn.f32 %f11285, %f11350, %f33027, %f11281;
	// end inline asm
	// begin inline asm
	fma.rn.f32 %f11289, %f10845, %f33027, %f11277;
	// end inline asm
	// begin inline asm
	fma.rn.f32 %f11293, %f10847, %f33031, %f11289;
	// end inline asm
	// begin inline asm
	fma.rn.f32 %f11297, %f10845, %f33031, %f11285;
	// end inline asm
	// begin inline asm
	fma.rn.f32 %f11301, %f11350, %f33027, %f11297;
	// end inline asm
	// begin inline asm
	fma.rn.f32 %f11305, %f10845, %f33027, %f11293;
	// end inline asm
	// begin inline asm
	fma.rn.f32 %f11309, %f10847, %f33031, %f11305;
	// end inline asm
	// begin inline asm
	fma.rn.f32 %f11313, %f10845, %f33031, %f11301;
	// end inline asm
	// begin inline asm
	fma.rn.f32 %f11317, %f11350, %f33027, %f11313;
	// end inline asm
	// begin inline asm
	fma.rn.f32 %f11321, %f10845, %f33027, %f11309;
	// end inline asm
	// begin inline asm
	fma.rn.f32 %f11325, %f10847, %f33031, %f11321;
	// end inline asm
	// begin inline asm
	fma.rn.f32 %f11329, %f10845, %f33031, %f11317;
	// end inline asm
	// begin inline asm
	fma.rn.f32 %f11333, %f11350, %f33027, %f11329;
	// end inline asm
	// begin inline asm
	fma.rn.f32 %f11337, %f10845, %f33027, %f11325;
	// end inline asm
	// begin inline asm
	fma.rn.f32 %f11341, %f10847, %f33031, %f11337;
	// end inline asm
	// begin inline asm
	fma.rn.f32 %f11345, %f10845, %f33031, %f11333;
	// end inline asm
	// begin inline asm
	fma.rn.f32 %f11349, %f11350, %f33027, %f11345;
	// end inline asm
	// begin inline asm
	fma.rn.f32 %f11353, %f10845, %f33027, %f11341;
	// end inline asm
	// begin inline asm
	fma.rn.f32 %f11357, %f10847, %f33031, %f11353;
	// end inline asm
	// begin inline asm
	sin.approx.f32  %f11361, %f11349;
	// end inline asm
	// begin inline asm
	cos.approx.f32  %f11363, %f11349;
	// end inline asm
	neg.f32 	%f11866, %f11363;
	// begin inline asm
	fma.rn.f32 %f11365, %f11361, %f33031, %f11349;
	// end inline asm
	// begin inline asm
	fma.rn.f32 %f11369, %f11866, %f33027, %f11365;
	// end inline asm
	// begin inline asm
	fma.rn.f32 %f11373, %f11361, %f33027, %f11357;
	// end inline asm
	// begin inline asm
	fma.rn.f32 %f11377, %f11363, %f33031, %f11373;
	// end inline asm
	// begin inline asm
	fma.rn.f32 %f11381, %f11361, %f33031, %f11369;
	// end inline asm
	// begin inline asm
	fma.rn.f32 %f11385, %f11866, %f33027, %f11381;
	// end inline asm
	// begin inline asm
	fma.rn.f32 %f11389, %f11361, %f33027, %f11377;
	// end inline asm
	// begin inline asm
	fma.rn.f32 %f11393, %f11363, %f33031, %f11389;
	// end inline asm
	// begin inline asm
	fma.rn.f32 %f11397, %f11361, %f33031, %f11385;
	// end inline asm
	// begin inline asm
	fma.rn.f32 %f11401, %f11866, %f33027, %f11397;
	// end inline asm
	// begin inline asm
	fma.rn.f32 %f11405, %f11361, %f33027, %f11393;
	// end inline asm
	// begin inline asm
	fma.rn.f32 %f11409, %f11363, %f33031, %f11405;
	// end inline asm
	// begin inline asm
	fma.rn.f32 %f11413, %f11361, %f33031, %f11401;
	// end inline asm
	// begin inline asm
	fma.rn.f32 %f11417, %f11866, %f33027, %f11413;
	// end inline asm
	// begin inline asm
	fma.rn.f32 %f11421, %f11361, %f33027, %f11409;
	// end inline asm
	// begin inline asm
	fma.rn.f32 %f11425, %f11363, %f33031, %f11421;
	// end inline asm
	// begin inline asm
	fma.rn.f32 %f11429, %f11361, %f33031, %f11417;
	// end inline asm
	// begin inline asm
	fma.rn.f32 %f11433, %f11866, %f33027, %f11429;
	// end inline asm
	// begin inline asm
	fma.rn.f32 %f11437, %f11361, %f33027, %f11425;
	// end inline asm
	// begin inline asm
	fma.rn.f32 %f11441, %f11363, %f33031, %f11437;
	// end inline asm
	// begin inline asm
	fma.rn.f32 %f11445, %f11361, %f33031, %f11433;
	// end inline asm
	// begin inline asm
	fma.rn.f32 %f11449, %f11866, %f33027, %f11445;
	// end inline asm
	// begin inline asm
	fma.rn.f32 %f11453, %f11361, %f33027, %f11441;
	// end inline asm
	// begin inline asm
	fma.rn.f32 %f11457, %f11363, %f33031, %f11453;
	// end inline asm
	// begin inline asm
	fma.rn.f32 %f11461, %f11361, %f33031, %f11449;
	// end inline asm
	// begin inline asm
	fma.rn.f32 %f11465, %f11866, %f33027, %f11461;
	// end inline asm
	// begin inline asm
	fma.rn.f32 %f11469, %f11361, %f33027, %f11457;
	// end inline asm
	// begin inline asm
	fma.rn.f32 %f11473, %f11363, %f33031, %f11469;
	// end inline asm
	// begin inline asm
	fma.rn.f32 %f11477, %f11361, %f33031, %f11465;
	// end inline asm
	// begin inline asm
	fma.rn.f32 %f11481, %f11866, %f33027, %f11477;
	// end inline asm
	// begin inline asm
	fma.rn.f32 %f11485, %f11361, %f33027, %f11473;
	// end inline asm
	// begin inline asm
	fma.rn.f32 %f11489, %f11363, %f33031, %f11485;
	// end inline asm
	// begin inline asm
	fma.rn.f32 %f11493, %f11361, %f33031, %f11481;
	// end inline asm
	// begin inline asm
	fma.rn.f32 %f11497, %f11866, %f33027, %f11493;
	// end inline asm
	// begin inline asm
	fma.rn.f32 %f11501, %f11361, %f33027, %f11489;
	// end inline asm
	// begin inline asm
	fma.rn.f32 %f11505, %f11363, %f33031, %f11501;
	// end inline asm
	// begin inline asm
	fma.rn.f32 %f11509, %f11361, %f33031, %f11497;
	// end inline asm
	// begin inline asm
	fma.rn.f32 %f11513, %f11866, %f33027, %f11509;
	// end inline asm
	// begin inline asm
	fma.rn.f32 %f11517, %f11361, %f33027, %f11505;
	// end inline asm
	// begin inline asm
	fma.rn.f32 %f11521, %f11363, %f33031, %f11517;
	// end inline asm
	// begin inline asm
	fma.rn.f32 %f11525, %f11361, %f33031, %f11513;
	// end inline asm
	// begin inline asm
	fma.rn.f32 %f11529, %f11866, %f33027, %f11525;
	// end inline asm
	// begin inline asm
	fma.rn.f32 %f11533, %f11361, %f33027, %f11521;
	// end inline asm
	// begin inline asm
	fma.rn.f32 %f11537, %f11363, %f33031, %f11533;
	// end inline asm
	// begin inline asm
	fma.rn.f32 %f11541, %f11361, %f33031, %f11529;
	// end inline asm
	// begin inline asm
	fma.rn.f32 %f11545, %f11866, %f33027, %f11541;
	// end inline asm
	// begin inline asm
	fma.rn.f32 %f11549, %f11361, %f33027, %f11537;
	// end inline asm
	// begin inline asm
	fma.rn.f32 %f11553, %f11363, %f33031, %f11549;
	// end inline asm
	// begin inline asm
	fma.rn.f32 %f11557, %f11361, %f33031, %f11545;
	// end inline asm
	// begin inline asm
	fma.rn.f32 %f11561, %f11866, %f33027, %f11557;
	// end inline asm
	// begin inline asm
	fma.rn.f32 %f11565, %f11361, %f33027, %f11553;
	// end inline asm
	// begin inline asm
	fma.rn.f32 %f11569, %f11363, %f33031, %f11565;
	// end inline asm
	// begin inline asm
	fma.rn.f32 %f11573, %f11361, %f33031, %f11561;
	// end inline asm
	// begin inline asm
	fma.rn.f32 %f11577, %f11866, %f33027, %f11573;
	// end inline asm
	// begin inline asm
	fma.rn.f32 %f11581, %f11361, %f33027, %f11569;
	// end inline asm
	// begin inline asm
	fma.rn.f32 %f11585, %f11363, %f33031, %f11581;
	// end inline asm
	// begin inline asm
	fma.rn.f32 %f11589, %f11361, %f33031, %f11577;
	// end inline asm
	// begin inline asm
	fma.rn.f32 %f11593, %f11866, %f33027, %f11589;
	// end inline asm
	// begin inline asm
	fma.rn.f32 %f11597, %f11361, %f33027, %f11585;
	// end inline asm
	// begin inline asm
	fma.rn.f32 %f11601, %f11363, %f33031, %f11597;
	// end inline asm
	// begin inline asm
	fma.rn.f32 %f11605, %f11361, %f33031, %f11593;
	// end inline asm
	// begin inline asm
	fma.rn.f32 %f11609, %f11866, %f33027, %f11605;
	// end inline asm
	// begin inline asm
	fma.rn.f32 %f11613, %f11361, %f33027, %f11601;
	// end inline asm
	// begin inline asm
	fma.rn.f32 %f11617, %f11363, %f33031, %f11613;
	// end inline asm
	// begin inline asm
	fma.rn.f32 %f11621, %f11361, %f33031, %f11609;
	// end inline asm
	// begin inline asm
	fma.rn.f32 %f11625, %f11866, %f33027, %f11621;
	// end inline asm
	// begin inline asm
	fma.rn.f32 %f11629, %f11361, %f33027, %f11617;
	// end inline asm
	// begin inline asm
	fma.rn.f32 %f11633, %f11363, %f33031, %f11629;
	// end inline asm
	// begin inline asm
	fma.rn.f32 %f11637, %f11361, %f33031, %f11625;
	// end inline asm
	// begin inline asm
	fma.rn.f32 %f11641, %f11866, %f33027, %f11637;
	// end inline asm
	// begin inline asm
	fma.rn.f32 %f11645, %f11361, %f33027, %f11633;
	// end inline asm
	// begin inline asm
	fma.rn.f32 %f11649, %f11363, %f33031, %f11645;
	// end inline asm
	// begin inline asm
	fma.rn.f32 %f11653, %f11361, %f33031, %f11641;
	// end inline asm
	// begin inline asm
	fma.rn.f32 %f11657, %f11866, %f33027, %f11653;
	// end inline asm
	// begin inline asm
	fma.rn.f32 %f11661, %f11361, %f33027, %f11649;
	// end inline asm
	// begin inline asm
	fma.rn.f32 %f11665, %f11363, %f33031, %f11661;
	// end inline asm
	// begin inline asm
	fma.rn.f32 %f11669, %f11361, %f33031, %f11657;
	// end inline asm
	// begin inline asm
	fma.rn.f32 %f11673, %f11866, %f33027, %f11669;
	// end inline asm
	// begin inline asm
	fma.rn.f32 %f11677, %f11361, %f33027, %f11665;
	// end inline asm
	// begin inline asm
	fma.rn.f32 %f11681, %f11363, %f33031, %f11677;
	// end inline asm
	// begin inline asm
	fma.rn.f32 %f11685, %f11361, %f33031, %f11673;
	// end inline asm
	// begin inline asm
	fma.rn.f32 %f11689, %f11866, %f33027, %f11685;
	// end inline asm
	// begin inline asm
	fma.rn.f32 %f11693, %f11361, %f33027, %f11681;
	// end inline asm
	// begin inline asm
	fma.rn.f32 %f11697, %f11363, %f33031, %f11693;
	// end inline asm
	// begin inline asm
	fma.rn.f32 %f11701, %f11361, %f33031, %f11689;
	// end inline asm
	// begin inline asm
	fma.rn.f32 %f11705, %f11866, %f33027, %f11701;
	// end inline asm
	// begin inline asm
	fma.rn.f32 %f11709, %f11361, %f33027, %f11697;
	// end inline asm
	// begin inline asm
	fma.rn.f32 %f11713, %f11363, %f33031, %f11709;
	// end inline asm
	// begin inline asm
	fma.rn.f32 %f11717, %f11361, %f33031, %f11705;
	// end inline asm
	// begin inline asm
	fma.rn.f32 %f11721, %f11866, %f33027, %f11717;
	// end inline asm
	// begin inline asm
	fma.rn.f32 %f11725, %f11361, %f33027, %f11713;
	// end inline asm
	// begin inline asm
	fma.rn.f32 %f11729, %f11363, %f33031, %f11725;
	// end inline asm
	// begin inline asm
	fma.rn.f32 %f11733, %f11361, %f33031, %f11721;
	// end inline asm
	// begin inline asm
	fma.rn.f32 %f11737, %f11866, %f33027, %f11733;
	// end inline asm
	// begin inline asm
	fma.rn.f32 %f11741, %f11361, %f33027, %f11729;
	// end inline asm
	// begin inline asm
	fma.rn.f32 %f11745, %f11363, %f33031, %f11741;
	// end inline asm
	// begin inline asm
	fma.rn.f32 %f11749, %f11361, %f33031, %f11737;
	// end inline asm
	// begin inline asm
	fma.rn.f32 %f11753, %f11866, %f33027, %f11749;
	// end inline asm
	// begin inline asm
	fma.rn.f32 %f11757, %f11361, %f33027, %f11745;
	// end inline asm
	// begin inline asm
	fma.rn.f32 %f11761, %f11363, %f33031, %f11757;
	// end inline asm
	// begin inline asm
	fma.rn.f32 %f11765, %f11361, %f33031, %f11753;
	// end inline asm
	// begin inline asm
	fma.rn.f32 %f11769, %f11866, %f33027, %f11765;
	// end inline asm
	// begin inline asm
	fma.rn.f32 %f11773, %f11361, %f33027, %f11761;
	// end inline asm
	// begin inline asm
	fma.rn.f32 %f11777, %f11363, %f33031, %f11773;
	// end inline asm
	// begin inline asm
	fma.rn.f32 %f11781, %f11361, %f33031, %f11769;
	// end inline asm
	// begin inline asm
	fma.rn.f32 %f11785, %f11866, %f33027, %f11781;
	// end inline asm
	// begin inline asm
	fma.rn.f32 %f11789, %f11361, %f33027, %f11777;
	// end inline asm
	// begin inline asm
	fma.rn.f32 %f11793, %f11363, %f33031, %f11789;
	// end inline asm
	// begin inline asm
	fma.rn.f32 %f11797, %f11361, %f33031, %f11785;
	// end inline asm
	// begin inline asm
	fma.rn.f32 %f11801, %f11866, %f33027, %f11797;
	// end inline asm
	// begin inline asm
	fma.rn.f32 %f11805, %f11361, %f33027, %f11793;
	// end inline asm
	// begin inline asm
	fma.rn.f32 %f11809, %f11363, %f33031, %f11805;
	// end inline asm
	// begin inline asm
	fma.rn.f32 %f11813, %f11361, %f33031, %f11801;
	// end inline asm
	// begin inline asm
	fma.rn.f32 %f11817, %f11866, %f33027, %f11813;
	// end inline asm
	// begin inline asm
	fma.rn.f32 %f11821, %f11361, %f33027, %f11809;
	// end inline asm
	// begin inline asm
	fma.rn.f32 %f11825, %f11363, %f33031, %f11821;
	// end inline asm
	// begin inline asm
	fma.rn.f32 %f11829, %f11361, %f33031, %f11817;
	// end inline asm
	// begin inline asm
	fma.rn.f32 %f11833, %f11866, %f33027, %f11829;
	// end inline asm
	// begin inline asm
	fma.rn.f32 %f11837, %f11361, %f33027, %f11825;
	// end inline asm
	// begin inline asm
	fma.rn.f32 %f11841, %f11363, %f33031, %f11837;
	// end inline asm
	// begin inline asm
	fma.rn.f32 %f11845, %f11361, %f33031, %f11833;
	// end inline asm
	// begin inline asm
	fma.rn.f32 %f11849, %f11866, %f33027, %f11845;
	// end inline asm
	// begin inline asm
	fma.rn.f32 %f11853, %f11361, %f33027, %f11841;
	// end inline asm
	// begin inline asm
	fma.rn.f32 %f11857, %f11363, %f33031, %f11853;
	// end inline asm
	// begin inline asm
	fma.rn.f32 %f11861, %f11361, %f33031, %f11849;
	// end inline asm
	// begin inline asm
	fma.rn.f32 %f11865, %f11866, %f33027, %f11861;
	// end inline asm
	// begin inline asm
	fma.rn.f32 %f11869, %f11361, %f33027, %f11857;
	// end inline asm
	// begin inline asm
	fma.rn.f32 %f11873, %f11363, %f33031, %f11869;
	// end inline asm
	// begin inline asm
	sin.approx.f32  %f11877, %f11865;
	// end inline asm
	// begin inline asm
	cos.approx.f32  %f11879, %f11865;
	// end inline asm
	neg.f32 	%f12382, %f11879;
	// begin inline asm
	fma.rn.f32 %f11881, %f11877, %f33031, %f11865;
	// end inline asm
	// begin inline asm
	fma.rn.f32 %f11885, %f12382, %f33027, %f11881;
	// end inline asm
	// begin inline asm
	fma.rn.f32 %f11889, %f11877, %f33027, %f11873;
	// end inline asm
	// begin inline asm
	fma.rn.f32 %f11893, %f11879, %f33031, %f11889;
	// end inline asm
	// begin inline asm
	fma.rn.f32 %f11897, %f11877, %f33031, %f11885;
	// end inline asm
	// begin inline asm
	fma.rn.f32 %f11901, %f12382, %f33027, %f11897;
	// end inline asm
	// begin inline asm
	fma.rn.f32 %f11905, %f11877, %f33027, %f11893;
	// end inline asm
	// begin inline asm
	fma.rn.f32 %f11909, %f11879, %f33031, %f11905;
	// end inline asm
	// begin inline asm
	fma.rn.f32 %f11913, %f11877, %f33031, %f11901;
	// end inline asm
	// begin inline asm
	fma.rn.f32 %f11917, %f12382, %f33027, %f11913;
	// end inline asm
	// begin inline asm
	fma.rn.f32 %f11921, %f11877, %f33027, %f11909;
	// end inline asm
	// begin inline asm
	fma.rn.f32 %f11925, %f11879, %f33031, %f11921;
	// end inline asm
	// begin inline asm
	fma.rn.f32 %f11929, %f11877, %f33031, %f11917;
	// end inline asm
	// begin inline asm
	fma.rn.f32 %f11933, %f12382, %f33027, %f11929;
	// end inline asm
	// begin inline asm
	fma.rn.f32 %f11937, %f11877, %f33027, %f11925;
	// end inline asm
	// begin inline asm
	fma.rn.f32 %f11941, %f11879, %f33031, %f11937;
	// end inline asm
	// begin inline asm
	fma.rn.f32 %f11945, %f11877, %f33031, %f11933;
	// end inline asm
	// begin inline asm
	fma.rn.f32 %f11949, %f12382, %f33027, %f11945;
	// end inline asm
	// begin inline asm
	fma.rn.f32 %f11953, %f11877, %f33027, %f11941;
	// end inline asm
	// begin inline asm
	fma.rn.f32 %f11957, %f11879, %f33031, %f11953;
	// end inline asm
	// begin inline asm
	fma.rn.f32 %f11961, %f11877, %f33031, %f11949;
	// end inline asm
	// begin inline asm
	fma.rn.f32 %f11965, %f12382, %f33027, %f11961;
	// end inline asm
	// begin inline asm
	fma.rn.f32 %f11969, %f11877, %f33027, %f11957;
	// end inline asm
	// begin inline asm
	fma.rn.f32 %f11973, %f11879, %f33031, %f11969;
	// end inline asm
	// begin inline asm
	fma.rn.f32 %f11977, %f11877, %f33031, %f11965;
	// end inline asm
	// begin inline asm
	fma.rn.f32 %f11981, %f12382, %f33027, %f11977;
	// end inline asm
	// begin inline asm
	fma.rn.f32 %f11985, %f11877, %f33027, %f11973;
	// end inline asm
	// begin inline asm
	fma.rn.f32 %f11989, %f11879, %f33031, %f11985;
	// end inline asm
	// begin inline asm
	fma.rn.f32 %f11993, %f11877, %f33031, %f11981;
	// end inline asm
	// begin inline asm
	fma.rn.f32 %f11997, %f12382, %f33027, %f11993;
	// end inline asm
	// begin inline asm
	fma.rn.f32 %f12001, %f11877, %f33027, %f11989;
	// end inline asm
	// begin inline asm
	fma.rn.f32 %f12005, %f11879, %f33031, %f12001;
	// end inline asm
	// begin inline asm
	fma.rn.f32 %f12009, %f11877, %f33031, %f11997;
	// end inline asm
	// begin inline asm
	fma.rn.f32 %f12013, %f12382, %f33027, %f12009;
	// end inline asm
	// begin inline asm
	fma.rn.f32 %f12017, %f11877, %f33027, %f12005;
	// end inline asm
	// begin inline asm
	fma.rn.f32 %f12021, %f11879, %f33031, %f12017;
	// end inline asm
	// begin inline asm
	fma.rn.f32 %f12025, %f11877, %f33031, %f12013;
	// end inline asm
	// begin inline asm
	fma.rn.f32 %f12029, %f12382, %f33027, %f12025;
	// end inline asm
	// begin inline asm
	fma.rn.f32 %f12033, %f11877, %f33027, %f12021;
	// end inline asm
	// begin inline asm
	fma.rn.f32 %f12037, %f11879, %f33031, %f12033;
	// end inline asm
	// begin inline asm
	fma.rn.f32 %f12041, %f11877, %f33031, %f12029;
	// end inline asm
	// begin inline asm
	fma.rn.f32 %f12045, %f12382, %f33027, %f12041;
	// end inline asm
	// begin inline asm
	fma.rn.f32 %f12049, %f11877, %f33027, %f12037;
	// end inline asm
	// begin inline asm
	fma.rn.f32 %f12053, %f11879, %f33031, %f12049;
	// end inline asm
	// begin inline asm
	fma.rn.f32 %f12057, %f11877, %f33031, %f12045;
	// end inline asm
	// begin inline asm
	fma.rn.f32 %f12061, %f12382, %f33027, %f12057;
	// end inline asm
	// begin inline asm
	fma.rn.f32 %f12065, %f11877, %f33027, %f12053;
	// end inline asm
	// begin inline asm
	fma.rn.f32 %f12069, %f11879, %f33031, %f12065;
	// end inline asm
	// begin inline asm
	fma.rn.f32 %f12073, %f11877, %f33031, %f12061;
	// end inline asm
	// begin inline asm
	fma.rn.f32 %f12077, %f12382, %f33027, %f12073;
	// end inline asm
	// begin inline asm
	fma.rn.f32 %f12081, %f11877, %f33027, %f12069;
	// end inline asm
	// begin inline asm
	fma.rn.f32 %f12085, %f11879, %f33031, %f12081;
	// end inline asm
	// begin inline asm
	fma.rn.f32 %f12089, %f11877, %f33031, %f12077;
	// end inline asm
	// begin inline asm
	fma.rn.f32 %f12093, %f12382, %f33027, %f12089;
	// end inline asm
	// begin inline asm
	fma.rn.f32 %f12097, %f11877, %f33027, %f12085;
	// end inline asm
	// begin inline asm
	fma.rn.f32 %f12101, %f11879, %f33031, %f12097;
	// end inline asm
	// begin inline asm
	fma.rn.f32 %f12105, %f11877, %f33031, %f12093;
	// end inline asm
	// begin inline asm
	fma.rn.f32 %f12109, %f12382, %f33027, %f12105;
	// end inline asm
	// begin inline asm
	fma.rn.f32 %f12113, %f11877, %f33027, %f12101;
	// end inline asm
	// begin inline asm
	fma.rn.f32 %f12117, %f11879, %f33031, %f12113;
	// end inline asm
	// begin inline asm
	fma.rn.f32 %f12121, %f11877, %f33031, %f12109;
	// end inline asm
	// begin inline asm
	fma.rn.f32 %f12125, %f12382, %f33027, %f12121;
	// end inline asm
	// begin inline asm
	fma.rn.f32 %f12129, %f11877, %f33027, %f12117;
	// end inline asm
	// begin inline asm
	fma.rn.f32 %f12133, %f11879, %f33031, %f12129;
	// end inline asm
	// begin inline asm
	fma.rn.f32 %f12137, %f11877, %f33031, %f12125;
	// end inline asm
	// begin inline asm
	fma.rn.f32 %f12141, %f12382, %f33027, %f12137;
	// end inline asm
	// begin inline asm
	fma.rn.f32 %f12145, %f11877, %f33027, %f12133;
	// end inline asm
	// begin inline asm
	fma.rn.f32 %f12149, %f11879, %f33031, %f12145;
	// end inline asm
	// begin inline asm
	fma.rn.f32 %f12153, %f11877, %f33031, %f12141;
	// end inline asm
	// begin inline asm
	fma.rn.f32 %f12157, %f12382, %f33027, %f12153;
	// end inline asm
	// begin inline asm
	fma.rn.f32 %f12161, %f11877, %f33027, %f12149;
	// end inline asm
	// begin inline asm
	fma.rn.f32 %f12165, %f11879, %f33031, %f12161;
	// end inline asm
	// begin inline asm
	fma.rn.f32 %f12169, %f11877, %f33031, %f12157;
	// end inline asm
	// begin inline asm
	fma.rn.f32 %f12173, %f12382, %f33027, %f12169;
	// end inline asm
	// begin inline asm
	fma.rn.f32 %f12177, %f11877, %f33027, %f12165;
	// end inline asm
	// begin inline asm
	fma.rn.f32 %f12181, %f11879, %f33031, %f12177;
	// end inline asm
	// begin inline asm
	fma.rn.f32 %f12185, %f11877, %f33031, %f12173;
	// end inline asm
	// begin inline asm
	fma.rn.f32 %f12189, %f12382, %f33027, %f12185;
	// end inline asm
	// begin inline asm
	fma.rn.f32 %f12193, %f11877, %f33027, %f12181;
	// end inline asm
	// begin inline asm
	fma.rn.f32 %f12197, %f11879, %f33031, %f12193;
	// end inline asm
	// begin inline asm
	fma.rn.f32 %f12201, %f11877, %f33031, %f12189;
	// end inline asm
	// begin inline asm
	fma.rn.f32 %f12205, %f12382, %f33027, %f12201;
	// end inline asm
	// begin inline asm
	fma.rn.f32 %f12209, %f11877, %f33027, %f12197;
	// end inline asm
	// begin inline asm
	fma.rn.f32 %f12213, %f11879, %f33031, %f12209;
	// end inline asm
	// begin inline asm
	fma.rn.f32 %f12217, %f11877, %f33031, %f12205;
	// end inline asm
	// begin inline asm
	fma.rn.f32 %f12221, %f12382, %f33027, %f12217;
	// end inline asm
	// begin inline asm
	fma.rn.f32 %f12225, %f11877, %f33027, %f12213;
	// end inline asm
	// begin inline asm
	fma.rn.f32 %f12229, %f11879, %f33031, %f12225;
	// end inline asm
	// begin inline asm
	fma.rn.f32 %f12233, %f11877, %f33031, %f12221;
	// end inline asm
	// begin inline asm
	fma.rn.f32 %f12237, %f12382, %f33027, %f12233;
	// end inline asm
	// begin inline asm
	fma.rn.f32 %f12241, %f11877, %f33027, %f12229;
	// end inline asm
	// begin inline asm
	fma.rn.f32 %f12245, %f11879, %f33031, %f12241;
	// end inline asm
	// begin inline asm
	fma.rn.f32 %f12249, %f11877, %f33031, %f12237;
	// end inline asm
	// begin inline asm
	fma.rn.f32 %f12253, %f12382, %f33027, %f12249;
	// end inline asm
	// begin inline asm
	fma.rn.f32 %f12257, %f11877, %f33027, %f12245;
	// end inline asm
	// begin inline asm
	fma.rn.f32 %f12261, %f11879, %f33031, %f12257;
	// end inline asm
	// begin inline asm
	fma.rn.f32 %f12265, %f11877, %f33031, %f12253;
	// end inline asm
	// begin inline asm
	fma.rn.f32 %f12269, %f12382, %f33027, %f12265;
	// end inline asm
	// begin inline asm
	fma.rn.f32 %f12273, %f11877, %f33027, %f12261;
	// end inline asm
	// begin inline asm
	fma.rn.f32 %f12277, %f11879, %f33031, %f12273;
	// end inline asm
	// begin inline asm
	fma.rn.f32 %f12281, %f11877, %f33031, %f12269;
	// end inline asm
	// begin inline asm
	fma.rn.f32 %f12285, %f12382, %f33027, %f12281;
	// end inline asm
	// begin inline asm
	fma.rn.f32 %f12289, %f11877, %f33027, %f12277;
	// end inline asm
	// begin inline asm
	fma.rn.f32 %f12293, %f11879, %f33031, %f12289;
	// end inline asm
	// begin inline asm
	fma.rn.f32 %f12297, %f11877, %f33031, %f12285;
	// end inline asm
	// begin inline asm
	fma.rn.f32 %f12301, %f12382, %f33027, %f12297;
	// end inline asm
	// begin inline asm
	fma.rn.f32 %f12305, %f11877, %f33027, %f12293;
	// end inline asm
	// begin inline asm
	fma.rn.f32 %f12309, %f11879, %f33031, %f12305;
	// end inline asm
	// begin inline asm
	fma.rn.f32 %f12313, %f11877, %f33031, %f12301;
	// end inline asm
	// begin inline asm
	fma.rn.f32 %f12317, %f12382, %f33027, %f12313;
	// end inline asm
	// begin inline asm
	fma.rn.f32 %f12321, %f11877, %f33027, %f12309;
	// end inline asm
	// begin inline asm
	fma.rn.f32 %f12325, %f11879, %f33031, %f12321;
	// end inline asm
	// begin inline asm
	fma.rn.f32 %f12329, %f11877, %f33031, %f12317;
	// end inline asm
	// begin inline asm
	fma.rn.f32 %f12333, %f12382, %f33027, %f12329;
	// end inline asm
	// begin inline asm
	fma.rn.f32 %f12337, %f11877, %f33027, %f12325;
	// end inline asm
	// begin inline asm
	fma.rn.f32 %f12341, %f11879, %f33031, %f12337;
	// end inline asm
	// begin inline asm
	fma.rn.f32 %f12345, %f11877, %f33031, %f12333;
	// end inline asm
	// begin inline asm
	fma.rn.f32 %f12349, %f12382, %f33027, %f12345;
	// end inline asm
	// begin inline asm
	fma.rn.f32 %f12353, %f11877, %f33027, %f12341;
	// end inline asm
	// begin inline asm
	fma.rn.f32 %f12357, %f11879, %f33031, %f12353;
	// end inline asm
	// begin inline asm
	fma.rn.f32 %f12361, %f11877, %f33031, %f12349;
	// end inline asm
	// begin inline asm
	fma.rn.f32 %f12365, %f12382, %f33027, %f12361;
	// end inline asm
	// begin inline asm
	fma.rn.f32 %f12369, %f11877, %f33027, %f12357;
	// end inline asm
	// begin inline asm
	fma.rn.f32 %f12373, %f11879, %f33031, %f12369;
	// end inline asm
	// begin inline asm
	fma.rn.f32 %f12377, %f11877, %f33031, %f12365;
	// end inline asm
	// begin inline asm
	fma.rn.f32 %f12381, %f12382, %f33027, %f12377;
	// end inline asm
	// begin inline asm
	fma.rn.f32 %f12385, %f11877, %f33027, %f12373;
	// end inline asm
	// begin inline asm
	fma.rn.f32 %f12389, %f11879, %f33031, %f12385;
	// end inline asm
	// begin inline asm
	sin.approx.f32  %f12393, %f12381;
	// end inline asm
	// begin inline asm
	cos.approx.f32  %f12395, %f12381;
	// end inline asm
	neg.f32 	%f12898, %f12395;
	// begin inline asm
	fma.rn.f32 %f12397, %f12393, %f33031, %f12381;
	// end inline asm
	// begin inline asm
	fma.rn.f32 %f12401, %f12898, %f33027, %f12397;
	// end inline asm
	// begin inline asm
	fma.rn.f32 %f12405, %f12393, %f33027, %f12389;
	// end inline asm
	// begin inline asm
	fma.rn.f32 %f12409, %f12395, %f33031, %f12405;
	// end inline asm
	// begin inline asm
	fma.rn.f32 %f12413, %f12393, %f33031, %f12401;
	// end inline asm
	// begin inline asm
	fma.rn.f32 %f12417, %f12898, %f33027, %f12413;
	// end inline asm
	// begin inline asm
	fma.rn.f32 %f12421, %f12393, %f33027, %f12409;
	// end inline asm
	// begin inline asm
	fma.rn.f32 %f12425, %f12395, %f33031, %f12421;
	// end inline asm
	// begin inline asm
	fma.rn.f32 %f12429, %f12393, %f33031, %f12417;
	// end inline asm
	// begin inline asm
	fma.rn.f32 %f12433, %f12898, %f33027, %f12429;
	// end inline asm
	// begin inline asm
	fma.rn.f32 %f12437, %f12393, %f33027, %f12425;
	// end inline asm
	// begin inline asm
	fma.rn.f32 %f12441, %f12395, %f33031, %f12437;
	// end inline asm
	// begin inline asm
	fma.rn.f32 %f12445, %f12393, %f33031, %f12433;
	// end inline asm
	// begin inline asm
	fma.rn.f32 %f12449, %f12898, %f33027, %f12445;
	// end inline asm
	// begin inline asm
	fma.rn.f32 %f12453, %f12393, %f33027, %f12441;
	// end inline asm
	// begin inline asm
	fma.rn.f32 %f12457, %f12395, %f33031, %f12453;
	// end inline asm
	// begin inline asm
	fma.rn.f32 %f12461, %f12393, %f33031, %f12449;
	// end inline asm
	// begin inline asm
	fma.rn.f32 %f12465, %f12898, %f33027, %f12461;
	// end inline asm
	// begin inline asm
	fma.rn.f32 %f12469, %f12393, %f33027, %f12457;
	// end inline asm
	// begin inline asm
	fma.rn.f32 %f12473, %f12395, %f33031, %f12469;
	// end inline asm
	// begin inline asm
	fma.rn.f32 %f12477, %f12393, %f33031, %f12465;
	// end inline asm
	// begin inline asm
	fma.rn.f32 %f12481, %f12898, %f33027, %f12477;
	// end inline asm
	// begin inline asm
	fma.rn.f32 %f12485, %f12393, %f33027, %f12473;
	// end inline asm
	// begin inline asm
	fma.rn.f32 %f12489, %f12395, %f33031, %f12485;
	// end inline asm
	// begin inline asm
	fma.rn.f32 %f12493, %f12393, %f33031, %f12481;
	// end inline asm
	// begin inline asm
	fma.rn.f32 %f12497, %f12898, %f33027, %f12493;
	// end inline asm
	// begin inline asm
	fma.rn.f32 %f12501, %f12393, %f33027, %f12489;
	// end inline asm
	// begin inline asm
	fma.rn.f32 %f12505, %f12395, %f33031, %f12501;
	// end inline asm
	// begin inline asm
	fma.rn.f32 %f12509, %f12393, %f33031, %f12497;
	// end inline asm
	// begin inline asm
	fma.rn.f32 %f12513, %f12898, %f33027, %f12509;
	// end inline asm
	// begin inline asm
	fma.rn.f32 %f12517, %f12393, %f33027, %f12505;
	// end inline asm
	// begin inline asm
	fma.rn.f32 %f12521, %f12395, %f33031, %f12517;
	// end inline asm
	// begin inline asm
	fma.rn.f32 %f12525, %f12393, %f33031, %f12513;
	// end inline asm
	// begin inline asm
	fma.rn.f32 %f12529, %f12898, %f33027, %f12525;
	// end inline asm
	// begin inline asm
	fma.rn.f32 %f12533, %f12393, %f33027, %f12521;
	// end inline asm
	// begin inline asm
	fma.rn.f32 %f12537, %f12395, %f33031, %f12533;
	// end inline asm
	// begin inline asm
	fma.rn.f32 %f12541, %f12393, %f33031, %f12529;
	// end inline asm
	// begin inline asm
	fma.rn.f32 %f12545, %f12898, %f33027, %f12541;
	// end inline asm
	// begin inline asm
	fma.rn.f32 %f12549, %f12393, %f33027, %f12537;
	// end inline asm
	// begin inline asm
	fma.rn.f32 %f12553, %f12395, %f33031, %f12549;
	// end inline asm
	// begin inline asm
	fma.rn.f32 %f12557, %f12393, %f33031, %f12545;
	// end inline asm
	// begin inline asm
	fma.rn.f32 %f12561, %f12898, %f33027, %f12557;
	// end inline asm
	// begin inline asm
	fma.rn.f32 %f12565, %f12393, %f33027, %f12553;
	// end inline asm
	// begin inline asm
	fma.rn.f32 %f12569, %f12395, %f33031, %f12565;
	// end inline asm
	// begin inline asm
	fma.rn.f32 %f12573, %f12393, %f33031, %f12561;
	// end inline asm
	// begin inline asm
	fma.rn.f32 %f12577, %f12898, %f33027, %f12573;
	// end inline asm
	// begin inline asm
	fma.rn.f32 %f12581, %f12393, %f33027, %f12569;
	// end inline asm
	// begin inline asm
	fma.rn.f32 %f12585, %f12395, %f33031, %f12581;
	// end inline asm
	// begin inline asm
	fma.rn.f32 %f12589, %f12393, %f33031, %f12577;
	// end inline asm
	// begin inline asm
	fma.rn.f32 %f12593, %f12898, %f33027, %f12589;
	// end inline asm
	// begin inline asm
	fma.rn.f32 %f12597, %f12393, %f33027, %f12585;
	// end inline asm
	// begin inline asm
	fma.rn.f32 %f12601, %f12395, %f33031, %f12597;
	// end inline asm
	// begin inline asm
	fma.rn.f32 %f12605, %f12393, %f33031, %f12593;
	// end inline asm
	// begin inline asm
	fma.rn.f32 %f12609, %f12898, %f33027, %f12605;
	// end inline asm
	// begin inline asm
	fma.rn.f32 %f12613, %f12393, %f33027, %f12601;
	// end inline asm
	// begin inline asm
	fma.rn.f32 %f12617, %f12395, %f33031, %f12613;
	// end inline asm
	// begin inline asm
	fma.rn.f32 %f12621, %f12393, %f33031, %f12609;
	// end inline asm
	// begin inline asm
	fma.rn.f32 %f12625, %f12898, %f33027, %f12621;
	// end inline asm
	// begin inline asm
	fma.rn.f32 %f12629, %f12393, %f33027, %f12617;
	// end inline asm
	// begin inline asm
	fma.rn.f32 %f12633, %f12395, %f33031, %f12629;
	// end inline asm
	// begin inline asm
	fma.rn.f32 %f12637, %f12393, %f33031, %f12625;
	// end inline asm
	// begin inline asm
	fma.rn.f32 %f12641, %f12898, %f33027, %f12637;
	// end inline asm
	// begin inline asm
	fma.rn.f32 %f12645, %f12393, %f33027, %f12633;
	// end inline asm
	// begin inline asm
	fma.rn.f32 %f12649, %f12395, %f33031, %f12645;
	// end inline asm
	// begin inline asm
	fma.rn.f32 %f12653, %f12393, %f33031, %f12641;
	// end inline asm
	// begin inline asm
	fma.rn.f32 %f12657, %f12898, %f33027, %f12653;
	// end inline asm
	// begin inline asm
	fma.rn.f32 %f12661, %f12393, %f33027, %f12649;
	// end inline asm
	// begin inline asm
	fma.rn.f32 %f12665, %f12395, %f33031, %f12661;
	// end inline asm
	// begin inline asm
	fma.rn.f32 %f12669, %f12393, %f33031, %f12657;
	// end inline asm
	// begin inline asm
	fma.rn.f32 %f12673, %f12898, %f33027, %f12669;
	// end inline asm
	// begin inline asm
	fma.rn.f32 %f12677, %f12393, %f33027, %f12665;
	// end inline asm
	// begin inline asm
	fma.rn.f32 %f12681, %f12395, %f33031, %f12677;
	// end inline asm
	// begin inline asm
	fma.rn.f32 %f12685, %f12393, %f33031, %f12673;
	// end inline asm
	// begin inline asm
	fma.rn.f32 %f12689, %f12898, %f33027, %f12685;
	// end inline asm
	// begin inline asm
	fma.rn.f32 %f12693, %f12393, %f33027, %f12681;
	// end inline asm
	// begin inline asm
	fma.rn.f32 %f12697, %f12395, %f33031, %f12693;
	// end inline asm
	// begin inline asm
	fma.rn.f32 %f12701, %f12393, %f33031, %f12689;
	// end inline asm
	// begin inline asm
	fma.rn.f32 %f12705, %f12898, %f33027, %f12701;
	// end inline asm
	// begin inline asm
	fma.rn.f32 %f12709, %f12393, %f33027, %f12697;
	// end inline asm
	// begin inline asm
	fma.rn.f32 %f12713, %f12395, %f33031, %f12709;
	// end inline asm
	// begin inline asm
	fma.rn.f32 %f12717, %f12393, %f33031, %f12705;
	// end inline asm
	// begin inline asm
	fma.rn.f32 %f12721, %f12898, %f33027, %f12717;
	// end inline asm
	// begin inline asm
	fma.rn.f32 %f12725, %f12393, %f33027, %f12713;
	// end inline asm
	// begin inline asm
	fma.rn.f32 %f12729, %f12395, %f33031, %f12725;
	// end inline asm
	// begin inline asm
	fma.rn.f32 %f12733, %f12393, %f33031, %f12721;
	// end inline asm
	// begin inline asm
	fma.rn.f32 %f12737, %f12898, %f33027, %f12733;
	// end inline asm
	// begin inline asm
	fma.rn.f32 %f12741, %f12393, %f33027, %f12729;
	// end inline asm
	// begin inline asm
	fma.rn.f32 %f12745, %f12395, %f33031, %f12741;
	// end inline asm
	// begin inline asm
	fma.rn.f32 %f12749, %f12393, %f33031, %f12737;
	// end inline asm
	// begin inline asm
	fma.rn.f32 %f12753, %f12898, %f33027, %f12749;
	// end inline asm
	// begin inline asm
	fma.rn.f32 %f12757, %f12393, %f33027, %f12745;
	// end inline asm
	// begin inline asm
	fma.rn.f32 %f12761, %f12395, %f33031, %f12757;
	// end inline asm
	// begin inline asm
	fma.rn.f32 %f12765, %f12393, %f33031, %f12753;
	// end inline asm
	// begin inline asm
	fma.rn.f32 %f12769, %f12898, %f33027, %f12765;
	// end inline asm
	// begin inline asm
	fma.rn.f32 %f12773, %f12393, %f33027, %f12761;
	// end inline asm
	// begin inline asm
	fma.rn.f32 %f12777, %f12395, %f33031, %f12773;
	// end inline asm
	// begin inline asm
	fma.rn.f32 %f12781, %f12393, %f33031, %f12769;
	// end inline asm
	// begin inline asm
	fma.rn.f32 %f12785, %f12898, %f33027, %f12781;
	// end inline asm
	// begin inline asm
	fma.rn.f32 %f12789, %f12393, %f33027, %f12777;
	// end inline asm
	// begin inline asm
	fma.rn.f32 %f12793, %f12395, %f33031, %f12789;
	// end inline asm
	// begin inline asm
	fma.rn.f32 %f12797, %f12393, %f33031, %f12785;
	// end inline asm
	// begin inline asm
	fma.rn.f32 %f12801, %f12898, %f33027, %f12797;
	// end inline asm
	// begin inline asm
	fma.rn.f32 %f12805, %f12393, %f33027, %f12793;
	// end inline asm
	// begin inline asm
	fma.rn.f32 %f12809, %f12395, %f33031, %f12805;
	// end inline asm
	// begin inline asm
	fma.rn.f32 %f12813, %f12393, %f33031, %f12801;
	// end inline asm
	// begin inline asm
	fma.rn.f32 %f12817, %f12898, %f33027, %f12813;
	// end inline asm
	// begin inline asm
	fma.rn.f32 %f12821, %f12393, %f33027, %f12809;
	// end inline asm
	// begin inline asm
	fma.rn.f32 %f12825, %f12395, %f33031, %f12821;
	// end inline asm
	// begin inline asm
	fma.rn.f32 %f12829, %f12393, %f33031, %f12817;
	// end inline asm
	// begin inline asm
	fma.rn.f32 %f12833, %f12898, %f33027, %f12829;
	// end inline asm
	// begin inline asm
	fma.rn.f32 %f12837, %f12393, %f33027, %f12825;
	// end inline asm
	// begin inline asm
	fma.rn.f32 %f12841, %f12395, %f33031, %f12837;
	// end inline asm
	// begin inline asm
	fma.rn.f32 %f12845, %f12393, %f33031, %f12833;
	// end inline asm
	// begin inline asm
	fma.rn.f32 %f12849, %f12898, %f33027, %f12845;
	// end inline asm
	// begin inline asm
	fma.rn.f32 %f12853, %f12393, %f33027, %f12841;
	// end inline asm
	// begin inline asm
	fma.rn.f32 %f12857, %f12395, %f33031, %f12853;
	// end inline asm
	// begin inline asm
	fma.rn.f32 %f12861, %f12393, %f33031, %f12849;
	// end inline asm
	// begin inline asm
	fma.rn.f32 %f12865, %f12898, %f33027, %f12861;
	// end inline asm
	// begin inline asm
	fma.rn.f32 %f12869, %f12393, %f33027, %f12857;
	// end inline asm
	// begin inline asm
	fma.rn.f32 %f12873, %f12395, %f33031, %f12869;
	// end inline asm
	// begin inline asm
	fma.rn.f32 %f12877, %f12393, %f33031, %f12865;
	// end inline asm
	// begin inline asm
	fma.rn.f32 %f12881, %f12898, %f33027, %f12877;
	// end inline asm
	// begin inline asm
	fma.rn.f32 %f12885, %f12393, %f33027, %f12873;
	// end inline asm
	// begin inline asm
	fma.rn.f32 %f12889, %f12395, %f33031, %f12885;
	// end inline asm
	// begin inline asm
	fma.rn.f32 %f12893, %f12393, %f33031, %f12881;
	// end inline asm
	// begin inline asm
	fma.rn.f32 %f12897, %f12898, %f33027, %f12893;
	// end inline asm
	// begin inline asm
	fma.rn.f32 %f12901, %f12393, %f33027, %f12889;
	// end inline asm
	// begin inline asm
	fma.rn.f32 %f12905, %f12395, %f33031, %f12901;
	// end inline asm
	// begin inline asm
	sin.approx.f32  %f12909, %f12897;
	// end inline asm
	// begin inline asm
	cos.approx.f32  %f12911, %f12897;
	// end inline asm
	neg.f32 	%f13414, %f12911;
	// begin inline asm
	fma.rn.f32 %f12913, %f12909, %f33031, %f12897;
	// end inline asm
	// begin inline asm
	fma.rn.f32 %f12917, %f13414, %f33027, %f12913;
	// end inline asm
	// begin inline asm
	fma.rn.f32 %f12921, %f12909, %f33027, %f12905;
	// end inline asm
	// begin inline asm
	fma.rn.f32 %f12925, %f12911, %f33031, %f12921;
	// end inline asm
	// begin inline asm
	fma.rn.f32 %f12929, %f12909, %f33031, %f12917;
	// end inline asm
	// begin inline asm
	fma.rn.f32 %f12933, %f13414, %f33027, %f12929;
	// end inline asm
	// begin inline asm
	fma.rn.f32 %f12937, %f12909, %f33027, %f12925;
	// end inline asm
	// begin inline asm
	fma.rn.f32 %f12941, %f12911, %f33031, %f12937;
	// end inline asm
	// begin inline asm
	fma.rn.f32 %f12945, %f12909, %f33031, %f12933;
	// end inline asm
	// begin inline asm
	fma.rn.f32 %f12949, %f13414, %f33027, %f12945;
	// end inline asm
	// begin inline asm
	fma.rn.f32 %f12953, %f12909, %f33027, %f12941;
	// end inline asm
	// begin inline asm
	fma.rn.f32 %f12957, %f12911, %f33031, %f12953;
	// end inline asm
	// begin inline asm
	fma.rn.f32 %f12961, %f12909, %f33031, %f12949;
	// end inline asm
	// begin inline asm
	fma.rn.f32 %f12965, %f13414, %f33027, %f12961;
	// end inline asm
	// begin inline asm
	fma.rn.f32 %f12969, %f12909, %f33027, %f12957;
	// end inline asm
	// begin inline asm
	fma.rn.f32 %f12973, %f12911, %f33031, %f12969;
	// end inline asm
	// begin inline asm
	fma.rn.f32 %f12977, %f12909, %f33031, %f12965;
	// end inline asm
	// begin inline asm
	fma.rn.f32 %f12981, %f13414, %f33027, %f12977;
	// end inline asm
	// begin inline asm
	fma.rn.f32 %f12985, %f12909, %f33027, %f12973;
	// end inline asm
	// begin inline asm
	fma.rn.f32 %f12989, %f12911, %f33031, %f12985;
	// end inline asm
	// begin inline asm
	fma.rn.f32 %f12993, %f12909, %f33031, %f12981;
	// end inline asm
	// begin inline asm
	fma.rn.f32 %f12997, %f13414, %f33027, %f12993;
	// end inline asm
	// begin inline asm
	fma.rn.f32 %f13001, %f12909, %f33027, %f12989;
	// end inline asm
	// begin inline asm
	fma.rn.f32 %f13005, %f12911, %f33031, %f13001;
	// end inline asm
	// begin inline asm
	fma.rn.f32 %f13009, %f12909, %f33031, %f12997;
	// end inline asm
	// begin inline asm
	fma.rn.f32 %f13013, %f13414, %f33027, %f13009;
	// end inline asm
	// begin inline asm
	fma.rn.f32 %f13017, %f12909, %f33027, %f13005;
	// end inline asm
	// begin inline asm
	fma.rn.f32 %f13021, %f12911, %f33031, %f13017;
	// end inline asm
	// begin inline asm
	fma.rn.f32 %f13025, %f12909, %f33031, %f13013;
	// end inline asm
	// begin inline asm
	fma.rn.f32 %f13029, %f13414, %f33027, %f13025;
	// end inline asm
	// begin inline asm
	fma.rn.f32 %f13033, %f12909, %f33027, %f13021;
	// end inline asm
	// begin inline asm
	fma.rn.f32 %f13037, %f12911, %f33031, %f13033;
	// end inline asm
	// begin inline asm
	fma.rn.f32 %f13041, %f12909, %f33031, %f13029;
	// end inline asm
	// begin inline asm
	fma.rn.f32 %f13045, %f13414, %f33027, %f13041;
	// end inline asm
	// begin inline asm
	fma.rn.f32 %f13049, %f12909, %f33027, %f13037;
	// end inline asm
	// begin inline asm
	fma.rn.f32 %f13053, %f12911, %f33031, %f13049;
	// end inline asm
	// begin inline asm
	fma.rn.f32 %f13057, %f12909, %f33031, %f13045;
	// end inline asm
	// begin inline asm
	fma.rn.f32 %f13061, %f13414, %f33027, %f13057;
	// end inline asm
	// begin inline asm
	fma.rn.f32 %f13065, %f12909, %f33027, %f13053;
	// end inline asm
	// begin inline asm
	fma.rn.f32 %f13069, %f12911, %f33031, %f13065;
	// end inline asm
	// begin inline asm
	fma.rn.f32 %f13073, %f12909, %f33031, %f13061;
	// end inline asm
	// begin inline asm
	fma.rn.f32 %f13077, %f13414, %f33027, %f13073;
	// end inline asm
	// begin inline asm
	fma.rn.f32 %f13081, %f12909, %f33027, %f13069;
	// end inline asm
	// begin inline asm
	fma.rn.f32 %f13085, %f12911, %f33031, %f13081;
	// end inline asm
	// begin inline asm
	fma.rn.f32 %f13089, %f12909, %f33031, %f13077;
	// end inline asm
	// begin inline asm
	fma.rn.f32 %f13093, %f13414, %f33027, %f13089;
	// end inline asm
	// begin inline asm
	fma.rn.f32 %f13097, %f12909, %f33027, %f13085;
	// end inline asm
	// begin inline asm
	fma.rn.f32 %f13101, %f12911, %f33031, %f13097;
	// end inline asm
	// begin inline asm
	fma.rn.f32 %f13105, %f12909, %f33031, %f13093;
	// end inline asm
	// begin inline asm
	fma.rn.f32 %f13109, %f13414, %f33027, %f13105;
	// end inline asm
	// begin inline asm
	fma.rn.f32 %f13113, %f12909, %f33027, %f13101;
	// end inline asm
	// begin inline asm
	fma.rn.f32 %f13117, %f12911, %f33031, %f13113;
	// end inline asm
	// begin inline asm
	fma.rn.f32 %f13121, %f12909, %f33031, %f13109;
	// end inline asm
	// begin inline asm
	fma.rn.f32 %f13125, %f13414, %f33027, %f13121;
	// end inline asm
	// begin inline asm
	fma.rn.f32 %f13129, %f12909, %f33027, %f13117;
	// end inline asm
	// begin inline asm
	fma.rn.f32 %f13133, %f12911, %f33031, %f13129;
	// end inline asm
	// begin inline asm
	fma.rn.f32 %f13137, %f12909, %f33031, %f13125;
	// end inline asm
	// begin inline asm
	fma.rn.f32 %f13141, %f13414, %f33027, %f13137;
	// end inline asm
	// begin inline asm
	fma.rn.f32 %f13145, %f12909, %f33027, %f13133;
	// end inline asm
	// begin inline asm
	fma.rn.f32 %f13149, %f12911, %f33031, %f13145;
	// end inline asm
	// begin inline asm
	fma.rn.f32 %f13153, %f12909, %f33031, %f13141;
	// end inline asm
	// begin inline asm
	fma.rn.f32 %f13157, %f13414, %f33027, %f13153;
	// end inline asm
	// begin inline asm
	fma.rn.f32 %f13161, %f12909, %f33027, %f13149;
	// end inline asm
	// begin inline asm
	fma.rn.f32 %f13165, %f12911, %f33031, %f13161;
	// end inline asm
	// begin inline asm
	fma.rn.f32 %f13169, %f12909, %f33031, %f13157;
	// end inline asm
	// begin inline asm
	fma.rn.f32 %f13173, %f13414, %f33027, %f13169;
	// end inline asm
	// begin inline asm
	fma.rn.f32 %f13177, %f12909, %f33027, %f13165;
	// end inline asm
	// begin inline asm
	fma.rn.f32 %f13181, %f12911, %f33031, %f13177;
	// end inline asm
	// begin inline asm
	fma.rn.f32 %f13185, %f12909, %f33031, %f13173;
	// end inline asm
	// begin inline asm
	fma.rn.f32 %f13189, %f13414, %f33027, %f13185;
	// end inline asm
	// begin inline asm
	fma.rn.f32 %f13193, %f12909, %f33027, %f13181;
	// end inline asm
	// begin inline asm
	fma.rn.f32 %f13197, %f12911, %f33031, %f13193;
	// end inline asm
	// begin inline asm
	fma.rn.f32 %f13201, %f12909, %f33031, %f13189;
	// end inline asm
	// begin inline asm
	fma.rn.f32 %f13205, %f13414, %f33027, %f13201;
	// end inline asm
	// begin inline asm
	fma.rn.f32 %f13209, %f12909, %f33027, %f13197;
	// end inline asm
	// begin inline asm
	fma.rn.f32 %f13213, %f12911, %f33031, %f13209;
	// end inline asm
	// begin inline asm
	fma.rn.f32 %f13217, %f12909, %f33031, %f13205;
	// end inline asm
	// begin inline asm
	fma.rn.f32 %f13221, %f13414, %f33027, %f13217;
	// end inline asm
	// begin inline asm
	fma.rn.f32 %f13225, %f12909, %f33027, %f13213;
	// end inline asm
	// begin inline asm
	fma.rn.f32 %f13229, %f12911, %f33031, %f13225;
	// end inline asm
	// begin inline asm
	fma.rn.f32 %f13233, %f12909, %f33031, %f13221;
	// end inline asm
	// begin inline asm
	fma.rn.f32 %f13237, %f13414, %f33027, %f13233;
	// end inline asm
	// begin inline asm
	fma.rn.f32 %f13241, %f12909, %f33027, %f13229;
	// end inline asm
	// begin inline asm
	fma.rn.f32 %f13245, %f12911, %f33031, %f13241;
	// end inline asm
	// begin inline asm
	fma.rn.f32 %f13249, %f12909, %f33031, %f13237;
	// end inline asm
	// begin inline asm
	fma.rn.f32 %f13253, %f13414, %f33027, %f13249;
	// end inline asm
	// begin inline asm
	fma.rn.f32 %f13257, %f12909, %f33027, %f13245;
	// end inline asm
	// begin inline asm
	fma.rn.f32 %f13261, %f12911, %f33031, %f13257;
	// end inline asm
	// begin inline asm
	fma.rn.f32 %f13265, %f12909, %f33031, %f13253;
	// end inline asm
	// begin inline asm
	fma.rn.f32 %f13269, %f13414, %f33027, %f13265;
	// end inline asm
	// begin inline asm
	fma.rn.f32 %f13273, %f12909, %f33027, %f13261;
	// end inline asm
	// begin inline asm
	fma.rn.f32 %f13277, %f12911, %f33031, %f13273;
	// end inline asm
	// begin inline asm
	fma.rn.f32 %f13281, %f12909, %f33031, %f13269;
	// end inline asm
	// begin inline asm
	fma.rn.f32 %f13285, %f13414, %f33027, %f13281;
	// end inline asm
	// begin inline asm
	fma.rn.f32 %f13289, %f12909, %f33027, %f13277;
	// end inline asm
	// begin inline asm
	fma.rn.f32 %f13293, %f12911, %f33031, %f13289;
	// end inline asm
	// begin inline asm
	fma.rn.f32 %f13297, %f12909, %f33031, %f13285;
	// end inline asm
	// begin inline asm
	fma.rn.f32 %f13301, %f13414, %f33027, %f13297;
	// end inline asm
	// begin inline asm
	fma.rn.f32 %f13305, %f12909, %f33027, %f13293;
	// end inline asm
	// begin inline asm
	fma.rn.f32 %f13309, %f12911, %f33031, %f13305;
	// end inline asm
	// begin inline asm
	fma.rn.f32 %f13313, %f12909, %f33031, %f13301;
	// end inline asm
	// begin inline asm
	fma.rn.f32 %f13317, %f13414, %f33027, %f13313;
	// end inline asm
	// begin inline asm
	fma.rn.f32 %f13321, %f12909, %f33027, %f13309;
	// end inline asm
	// begin inline asm
	fma.rn.f32 %f13325, %f12911, %f33031, %f13321;
	// end inline asm
	// begin inline asm
	fma.rn.f32 %f13329, %f12909, %f33031, %f13317;
	// end inline asm
	// begin inline asm
	fma.rn.f32 %f13333, %f13414, %f33027, %f13329;
	// end inline asm
	// begin inline asm
	fma.rn.f32 %f13337, %f12909, %f33027, %f13325;
	// end inline asm
	// begin inline asm
	fma.rn.f32 %f13341, %f12911, %f33031, %f13337;
	// end inline asm
	// begin inline asm
	fma.rn.f32 %f13345, %f12909, %f33031, %f13333;
	// end inline asm
	// begin inline asm
	fma.rn.f32 %f13349, %f13414, %f33027, %f13345;
	// end inline asm
	// begin inline asm
	fma.rn.f32 %f13353, %f12909, %f33027, %f13341;
	// end inline asm
	// begin inline asm
	fma.rn.f32 %f13357, %f12911, %f33031, %f13353;
	// end inline asm
	// begin inline asm
	fma.rn.f32 %f13361, %f12909, %f33031, %f13349;
	// end inline asm
	// begin inline asm
	fma.rn.f32 %f13365, %f13414, %f33027, %f13361;
	// end inline asm
	// begin inline asm
	fma.rn.f32 %f13369, %f12909, %f33027, %f13357;
	// end inline asm
	// begin inline asm
	fma.rn.f32 %f13373, %f12911, %f33031, %f13369;
	// end inline asm
	// begin inline asm
	fma.rn.f32 %f13377, %f12909, %f33031, %f13365;
	// end inline asm
	// begin inline asm
	fma.rn.f32 %f13381, %f13414, %f33027, %f13377;
	// end inline asm
	// begin inline asm
	fma.rn.f32 %f13385, %f12909, %f33027, %f13373;
	// end inline asm
	// begin inline asm
	fma.rn.f32 %f13389, %f12911, %f33031, %f13385;
	// end inline asm
	// begin inline asm
	fma.rn.f32 %f13393, %f12909, %f33031, %f13381;
	// end inline asm
	// begin inline asm
	fma.rn.f32 %f13397, %f13414, %f33027, %f13393;
	// end inline asm
	// begin inline asm
	fma.rn.f32 %f13401, %f12909, %f33027, %f13389;
	// end inline asm
	// begin inline asm
	fma.rn.f32 %f13405, %f12911, %f33031, %f13401;
	// end inline asm
	// begin inline asm
	fma.rn.f32 %f13409, %f12909, %f33031, %f13397;
	// end inline asm
	// begin inline asm
	fma.rn.f32 %f13413, %f13414, %f33027, %f13409;
	// end inline asm
	// begin inline asm
	fma.rn.f32 %f13417, %f12909, %f33027, %f13405;
	// end inline asm
	// begin inline asm
	fma.rn.f32 %f13421, %f12911, %f33031, %f13417;
	// end inline asm
	// begin inline asm
	sin.approx.f32  %f13425, %f13413;
	// end inline asm
	// begin inline asm
	cos.approx.f32  %f13427, %f13413;
	// end inline asm
	neg.f32 	%f13930, %f13427;
	// begin inline asm
	fma.rn.f32 %f13429, %f13425, %f33031, %f13413;
	// end inline asm
	// begin inline asm
	fma.rn.f32 %f13433, %f13930, %f33027, %f13429;
	// end inline asm
	// begin inline asm
	fma.rn.f32 %f13437, %f13425, %f33027, %f13421;
	// end inline asm
	// begin inline asm
	fma.rn.f32 %f13441, %f13427, %f33031, %f13437;
	// end inline asm
	// begin inline asm
	fma.rn.f32 %f13445, %f13425, %f33031, %f13433;
	// end inline asm
	// begin inline asm
	fma.rn.f32 %f13449, %f13930, %f33027, %f13445;
	// end inline asm
	// begin inline asm
	fma.rn.f32 %f13453, %f13425, %f33027, %f13441;
	// end inline asm
	// begin inline asm
	fma.rn.f32 %f13457, %f13427, %f33031, %f13453;
	// end inline asm
	// begin inline asm
	fma.rn.f32 %f13461, %f13425, %f33031, %f13449;
	// end inline asm
	// begin inline asm
	fma.rn.f32 %f13465, %f13930, %f33027, %f13461;
	// end inline asm
	// begin inline asm
	fma.rn.f32 %f13469, %f13425, %f33027, %f13457;
	// end inline asm
	// begin inline asm
	fma.rn.f32 %f13473, %f13427, %f33031, %f13469;
	// end inline asm
	// begin inline asm
	fma.rn.f32 %f13477, %f13425, %f33031, %f13465;
	// end inline asm
	// begin inline asm
	fma.rn.f32 %f13481, %f13930, %f33027, %f13477;
	// end inline asm
	// begin inline asm
	fma.rn.f32 %f13485, %f13425, %f33027, %f13473;
	// end inline asm
	// begin inline asm
	fma.rn.f32 %f13489, %f13427, %f33031, %f13485;
	// end inline asm
	// begin inline asm
	fma.rn.f32 %f13493, %f13425, %f33031, %f13481;
	// end inline asm
	// begin inline asm
	fma.rn.f32 %f13497, %f13930, %f33027, %f13493;
	// end inline asm
	// begin inline asm
	fma.rn.f32 %f13501, %f13425, %f33027, %f13489;
	// end inline asm
	// begin inline asm
	fma.rn.f32 %f13505, %f13427, %f33031, %f13501;
	// end inline asm
	// begin inline asm
	fma.rn.f32 %f13509, %f13425, %f33031, %f13497;
	// end inline asm
	// begin inline asm
	fma.rn.f32 %f13513, %f13930, %f33027, %f13509;
	// end inline asm
	// begin inline asm
	fma.rn.f32 %f13517, %f13425, %f33027, %f13505;
	// end inline asm
	// begin inline asm
	fma.rn.f32 %f13521, %f13427, %f33031, %f13517;
	// end inline asm
	// begin inline asm
	fma.rn.f32 %f13525, %f13425, %f33031, %f13513;
	// end inline asm
	// begin inline asm
	fma.rn.f32 %f13529, %f13930, %f33027, %f13525;
	// end inline asm
	// begin inline asm
	fma.rn.f32 %f13533, %f13425, %f33027, %f13521;
	// end inline asm
	// begin inline asm
	fma.rn.f32 %f13537, %f13427, %f33031, %f13533;
	// end inline asm
	// begin inline asm
	fma.rn.f32 %f13541, %f13425, %f33031, %f13529;
	// end inline asm
	// begin inline asm
	fma.rn.f32 %f13545, %f13930, %f33027, %f13541;
	// end inline asm
	// begin inline asm
	fma.rn.f32 %f13549, %f13425, %f33027, %f13537;
	// end inline asm
	// begin inline asm
	fma.rn.f32 %f13553, %f13427, %f33031, %f13549;
	// end inline asm
	// begin inline asm
	fma.rn.f32 %f13557, %f13425, %f33031, %f13545;
	// end inline asm
	// begin inline asm
	fma.rn.f32 %f13561, %f13930, %f33027, %f13557;
	// end inline asm
	// begin inline asm
	fma.rn.f32 %f13565, %f13425, %f33027, %f13553;
	// end inline asm
	// begin inline asm
	fma.rn.f32 %f13569, %f13427, %f33031, %f13565;
	// end inline asm
	// begin inline asm
	fma.rn.f32 %f13573, %f13425, %f33031, %f13561;
	// end inline asm
	// begin inline asm
	fma.rn.f32 %f13577, %f13930, %f33027, %f13573;
	// end inline asm
	// begin inline asm
	fma.rn.f32 %f13581, %f13425, %f33027, %f13569;
	// end inline asm
	// begin inline asm
	fma.rn.f32 %f13585, %f13427, %f33031, %f13581;
	// end inline asm
	// begin inline asm
	fma.rn.f32 %f13589, %f13425, %f33031, %f13577;
	// end inline asm
	// begin inline asm
	fma.rn.f32 %f13593, %f13930, %f33027, %f13589;
	// end inline asm
	// begin inline asm
	fma.rn.f32 %f13597, %f13425, %f33027, %f13585;
	// end inline asm
	// begin inline asm
	fma.rn.f32 %f13601, %f13427, %f33031, %f13597;
	// end inline asm
	// begin inline asm
	fma.rn.f32 %f13605, %f13425, %f33031, %f13593;
	// end inline asm
	// begin inline asm
	fma.rn.f32 %f13609, %f13930, %f33027, %f13605;
	// end inline asm
	// begin inline asm
	fma.rn.f32 %f13613, %f13425, %f33027, %f13601;
	// end inline asm
	// begin inline asm
	fma.rn.f32 %f13617, %f13427, %f33031, %f13613;
	// end inline asm
	// begin inline asm
	fma.rn.f32 %f13621, %f13425, %f33031, %f13609;
	// end inline asm
	// begin inline asm
	fma.rn.f32 %f13625, %f13930, %f33027, %f13621;
	// end inline asm
	// begin inline asm
	fma.rn.f32 %f13629, %f13425, %f33027, %f13617;
	// end inline asm
	// begin inline asm
	fma.rn.f32 %f13633, %f13427, %f33031, %f13629;
	// end inline asm
	// begin inline asm
	fma.rn.f32 %f13637, %f13425, %f33031, %f13625;
	// end inline asm
	// begin inline asm
	fma.rn.f32 %f13641, %f13930, %f33027, %f13637;
	// end inline asm
	// begin inline asm
	fma.rn.f32 %f13645, %f13425, %f33027, %f13633;
	// end inline asm
	// begin inline asm
	fma.rn.f32 %f13649, %f13427, %f33031, %f13645;
	// end inline asm
	// begin inline asm
	fma.rn.f32 %f13653, %f13425, %f33031, %f13641;
	// end inline asm
	// begin inline asm
	fma.rn.f32 %f13657, %f13930, %f33027, %f13653;
	// end inline asm
	// begin inline asm
	fma.rn.f32 %f13661, %f13425, %f33027, %f13649;
	// end inline asm
	// begin inline asm
	fma.rn.f32 %f13665, %f13427, %f33031, %f13661;
	// end inline asm
	// begin inline asm
	fma.rn.f32 %f13669, %f13425, %f33031, %f13657;
	// end inline asm
	// begin inline asm
	fma.rn.f32 %f13673, %f13930, %f33027, %f13669;
	// end inline asm
	// begin inline asm
	fma.rn.f32 %f13677, %f13425, %f33027, %f13665;
	// end inline asm
	// begin inline asm
	fma.rn.f32 %f13681, %f13427, %f33031, %f13677;
	// end inline asm
	// begin inline asm
	fma.rn.f32 %f13685, %f13425, %f33031, %f13673;
	// end inline asm
	// begin inline asm
	fma.rn.f32 %f13689, %f13930, %f33027, %f13685;
	// end inline asm
	// begin inline asm
	fma.rn.f32 %f13693, %f13425, %f33027, %f13681;
	// end inline asm
	// begin inline asm
	fma.rn.f32 %f13697, %f13427, %f33031, %f13693;
	// end inline asm
	// begin inline asm
	fma.rn.f32 %f13701, %f13425, %f33031, %f13689;
	// end inline asm
	// begin inline asm
	fma.rn.f32 %f13705, %f13930, %f33027, %f13701;
	// end inline asm
	// begin inline asm
	fma.rn.f32 %f13709, %f13425, %f33027, %f13697;
	// end inline asm
	// begin inline asm
	fma.rn.f32 %f13713, %f13427, %f33031, %f13709;
	// end inline asm
	// begin inline asm
	fma.rn.f32 %f13717, %f13425, %f33031, %f13705;
	// end inline asm
	// begin inline asm
	fma.rn.f32 %f13721, %f13930, %f33027, %f13717;
	// end inline asm
	// begin inline asm
	fma.rn.f32 %f13725, %f13425, %f33027, %f13713;
	// end inline asm
	// begin inline asm
	fma.rn.f32 %f13729, %f13427, %f33031, %f13725;
	// end inline asm
	// begin inline asm
	fma.rn.f32 %f13733, %f13425, %f33031, %f13721;
	// end inline asm
	// begin inline asm
	fma.rn.f32 %f13737, %f13930, %f33027, %f13733;
	// end inline asm
	// begin inline asm
	fma.rn.f32 %f13741, %f13425, %f33027, %f13729;
	// end inline asm
	// begin inline asm
	fma.rn.f32 %f13745, %f13427, %f33031, %f13741;
	// end inline asm
	// begin inline asm
	fma.rn.f32 %f13749, %f13425, %f33031, %f13737;
	// end inline asm
	// begin inline asm
	fma.rn.f32 %f13753, %f13930, %f33027, %f13749;
	// end inline asm
	// begin inline asm
	fma.rn.f32 %f13757, %f13425, %f33027, %f13745;
	// end inline asm
	// begin inline asm
	fma.rn.f32 %f13761, %f13427, %f33031, %f13757;
	// end inline asm
	// begin inline asm
	fma.rn.f32 %f13765, %f13425, %f33031, %f13753;
	// end inline asm
	// begin inline asm
	fma.rn.f32 %f13769, %f13930, %f33027, %f13765;
	// end inline asm
	// begin inline asm
	fma.rn.f32 %f13773, %f13425, %f33027, %f13761;
	// end inline asm
	// begin inline asm
	fma.rn.f32 %f13777, %f13427, %f33031, %f13773;
	// end inline asm
	// begin inline asm
	fma.rn.f32 %f13781, %f13425, %f33031, %f13769;
	// end inline asm
	// begin inline asm
	fma.rn.f32 %f13785, %f13930, %f33027, %f13781;
	// end inline asm
	// begin inline asm
	fma.rn.f32 %f13789, %f13425, %f33027, %f13777;
	// end inline asm
	// begin inline asm
	fma.rn.f32 %f13793, %f13427, %f33031, %f13789;
	// end inline asm
	// begin inline asm
	fma.rn.f32 %f13797, %f13425, %f33031, %f13785;
	// end inline asm
	// begin inline asm
	fma.rn.f32 %f13801, %f13930, %f33027, %f13797;
	// end inline asm
	// begin inline asm
	fma.rn.f32 %f13805, %f13425, %f33027, %f13793;
	// end inline asm
	// begin inline asm
	fma.rn.f32 %f13809, %f13427, %f33031, %f13805;
	// end inline asm
	// begin inline asm
	fma.rn.f32 %f13813, %f13425, %f33031, %f13801;
	// end inline asm
	// begin inline asm
	fma.rn.f32 %f13817, %f13930, %f33027, %f13813;
	// end inline asm
	// begin inline asm
	fma.rn.f32 %f13821, %f13425, %f33027, %f13809;
	// end inline asm
	// begin inline asm
	fma.rn.f32 %f13825, %f13427, %f33031, %f13821;
	// end inline asm
	// begin inline asm
	fma.rn.f32 %f13829, %f13425, %f33031, %f13817;
	// end inline asm
	// begin inline asm
	fma.rn.f32 %f13833, %f13930, %f33027, %f13829;
	// end inline asm
	// begin inline asm
	fma.rn.f32 %f13837, %f13425, %f33027, %f13825;
	// end inline asm
	// begin inline asm
	fma.rn.f32 %f13841, %f13427, %f33031, %f13837;
	// end inline asm
	// begin inline asm
	fma.rn.f32 %f13845, %f13425, %f33031, %f13833;
	// end inline asm
	// begin inline asm
	fma.rn.f32 %f13849, %f13930, %f33027, %f13845;
	// end inline asm
	// begin inline asm
	fma.rn.f32 %f13853, %f13425, %f33027, %f13841;
	// end inline asm
	// begin inline asm
	fma.rn.f32 %f13857, %f13427, %f33031, %f13853;
	// end inline asm
	// begin inline asm
	fma.rn.f32 %f13861, %f13425, %f33031, %f13849;
	// end inline asm
	// begin inline asm
	fma.rn.f32 %f13865, %f13930, %f33027, %f13861;
	// end inline asm
	// begin inline asm
	fma.rn.f32 %f13869, %f13425, %f33027, %f13857;
	// end inline asm
	// begin inline asm
	fma.rn.f32 %f13873, %f13427, %f33031, %f13869;
	// end inline asm
	// begin inline asm
	fma.rn.f32 %f13877, %f13425, %f33031, %f13865;
	// end inline asm
	// begin inline asm
	fma.rn.f32 %f13881, %f13930, %f33027, %f13877;
	// end inline asm
	// begin inline asm
	fma.rn.f32 %f13885, %f13425, %f33027, %f13873;
	// end inline asm
	// begin inline asm
	fma.rn.f32 %f13889, %f13427, %f33031, %f13885;
	// end inline asm
	// begin inline asm
	fma.rn.f32 %f13893, %f13425, %f33031, %f13881;
	// end inline asm
	// begin inline asm
	fma.rn.f32 %f13897, %f13930, %f33027, %f13893;
	// end inline asm
	// begin inline asm
	fma.rn.f32 %f13901, %f13425, %f33027, %f13889;
	// end inline asm
	// begin inline asm
	fma.rn.f32 %f13905, %f13427, %f33031, %f13901;
	// end inline asm
	// begin inline asm
	fma.rn.f32 %f13909, %f13425, %f33031, %f13897;
	// end inline asm
	// begin inline asm
	fma.rn.f32 %f13913, %f13930, %f33027, %f13909;
	// end inline asm
	// begin inline asm
	fma.rn.f32 %f13917, %f13425, %f33027, %f13905;
	// end inline asm
	// begin inline asm
	fma.rn.f32 %f13921, %f13427, %f33031, %f13917;
	// end inline asm
	// begin inline asm
	fma.rn.f32 %f13925, %f13425, %f33031, %f13913;
	// end inline asm
	// begin inline asm
	fma.rn.f32 %f13929, %f13930, %f33027, %f13925;
	// end inline asm
	// begin inline asm
	fma.rn.f32 %f13933, %f13425, %f33027, %f13921;
	// end inline asm
	// begin inline asm
	fma.rn.f32 %f13937, %f13427, %f33031, %f13933;
	// end inline asm
	// begin inline asm
	sin.approx.f32  %f13941, %f13929;
	// end inline asm
	// begin inline asm
	cos.approx.f32  %f13943, %f13929;
	// end inline asm
	neg.f32 	%f14446, %f13943;
	// begin inline asm
	fma.rn.f32 %f13945, %f13941, %f33031, %f13929;
	// end inline asm
	// begin inline asm
	fma.rn.f32 %f13949, %f14446, %f33027, %f13945;
	// end inline asm
	// begin inline asm
	fma.rn.f32 %f13953, %f13941, %f33027, %f13937;
	// end inline asm
	// begin inline asm
	fma.rn.f32 %f13957, %f13943, %f33031, %f13953;
	// end inline asm
	// begin inline asm
	fma.rn.f32 %f13961, %f13941, %f33031, %f13949;
	// end inline asm
	// begin inline asm
	fma.rn.f32 %f13965, %f14446, %f33027, %f13961;
	// end inline asm
	// begin inline asm
	fma.rn.f32 %f13969, %f13941, %f33027, %f13957;
	// end inline asm
	// begin inline asm
	fma.rn.f32 %f13973, %f13943, %f33031, %f13969;
	// end inline asm
	// begin inline asm
	fma.rn.f32 %f13977, %f13941, %f33031, %f13965;
	// end inline asm
	// begin inline asm
	fma.rn.f32 %f13981, %f14446, %f33027, %f13977;
	// end inline asm
	// begin inline asm
	fma.rn.f32 %f13985, %f13941, %f33027, %f13973;
	// end inline asm
	// begin inline asm
	fma.rn.f32 %f13989, %f13943, %f33031, %f13985;
	// end inline asm
	// begin inline asm
	fma.rn.f32 %f13993, %f13941, %f33031, %f13981;
	// end inline asm
	// begin inline asm
	fma.rn.f32 %f13997, %f14446, %f33027, %f13993;
	// end inline asm
	// begin inline asm
	fma.rn.f32 %f14001, %f13941, %f33027, %f13989;
	// end inline asm
	// begin inline asm
	fma.rn.f32 %f14005, %f13943, %f33031, %f14001;
	// end inline asm
	// begin inline asm
	fma.rn.f32 %f14009, %f13941, %f33031, %f13997;
	// end inline asm
	// begin inline asm
	fma.rn.f32 %f14013, %f14446, %f33027, %f14009;
	// end inline asm
	// begin inline asm
	fma.rn.f32 %f14017, %f13941, %f33027, %f14005;
	// end inline asm
	// begin inline asm
	fma.rn.f32 %f14021, %f13943, %f33031, %f14017;
	// end inline asm
	// begin inline asm
	fma.rn.f32 %f14025, %f13941, %f33031, %f14013;
	// end inline asm
	// begin inline asm
	fma.rn.f32 %f14029, %f14446, %f33027, %f14025;
	// end inline asm
	// begin inline asm
	fma.rn.f32 %f14033, %f13941, %f33027, %f14021;
	// end inline asm
	// begin inline asm
	fma.rn.f32 %f14037, %f13943, %f33031, %f14033;
	// end inline asm
	// begin inline asm
	fma.rn.f32 %f14041, %f13941, %f33031, %f14029;
	// end inline asm
	// begin inline asm
	fma.rn.f32 %f14045, %f14446, %f33027, %f14041;
	// end inline asm
	// begin inline asm
	fma.rn.f32 %f14049, %f13941, %f33027, %f14037;
	// end inline asm
	// begin inline asm
	fma.rn.f32 %f14053, %f13943, %f33031, %f14049;
	// end inline asm
	// begin inline asm
	fma.rn.f32 %f14057, %f13941, %f33031, %f14045;
	// end inline asm
	// begin inline asm
	fma.rn.f32 %f14061, %f14446, %f33027, %f14057;
	// end inline asm
	// begin inline asm
	fma.rn.f32 %f14065, %f13941, %f33027, %f14053;
	// end inline asm
	// begin inline asm
	fma.rn.f32 %f14069, %f13943, %f33031, %f14065;
	// end inline asm
	// begin inline asm
	fma.rn.f32 %f14073, %f13941, %f33031, %f14061;
	// end inline asm
	// begin inline asm
	fma.rn.f32 %f14077, %f14446, %f33027, %f14073;
	// end inline asm
	// begin inline asm
	fma.rn.f32 %f14081, %f13941, %f33027, %f14069;
	// end inline asm
	// begin inline asm
	fma.rn.f32 %f14085, %f13943, %f33031, %f14081;
	// end inline asm
	// begin inline asm
	fma.rn.f32 %f14089, %f13941, %f33031, %f14077;
	// end inline asm
	// begin inline asm
	fma.rn.f32 %f14093, %f14446, %f33027, %f14089;
	// end inline asm
	// begin inline asm
	fma.rn.f32 %f14097, %f13941, %f33027, %f14085;
	// end inline asm
	// begin inline asm
	fma.rn.f32 %f14101, %f13943, %f33031, %f14097;
	// end inline asm
	// begin inline asm
	fma.rn.f32 %f14105, %f13941, %f33031, %f14093;
	// end inline asm
	// begin inline asm
	fma.rn.f32 %f14109, %f14446, %f33027, %f14105;
	// end inline asm
	// begin inline asm
	fma.rn.f32 %f14113, %f13941, %f33027, %f14101;
	// end inline asm
	// begin inline asm
	fma.rn.f32 %f14117, %f13943, %f33031, %f14113;
	// end inline asm
	// begin inline asm
	fma.rn.f32 %f14121, %f13941, %f33031, %f14109;
	// end inline asm
	// begin inline asm
	fma.rn.f32 %f14125, %f14446, %f33027, %f14121;
	// end inline asm
	// begin inline asm
	fma.rn.f32 %f14129, %f13941, %f33027, %f14117;
	// end inline asm
	// begin inline asm
	fma.rn.f32 %f14133, %f13943, %f33031, %f14129;
	// end inline asm
	// begin inline asm
	fma.rn.f32 %f14137, %f13941, %f33031, %f14125;
	// end inline asm
	// begin inline asm
	fma.rn.f32 %f14141, %f14446, %f33027, %f14137;
	// end inline asm
	// begin inline asm
	fma.rn.f32 %f14145, %f13941, %f33027, %f14133;
	// end inline asm
	// begin inline asm
	fma.rn.f32 %f14149, %f13943, %f33031, %f14145;
	// end inline asm
	// begin inline asm
	fma.rn.f32 %f14153, %f13941, %f33031, %f14141;
	// end inline asm
	// begin inline asm
	fma.rn.f32 %f14157, %f14446, %f33027, %f14153;
	// end inline asm
	// begin inline asm
	fma.rn.f32 %f14161, %f13941, %f33027, %f14149;
	// end inline asm
	// begin inline asm
	fma.rn.f32 %f14165, %f13943, %f33031, %f14161;
	// end inline asm
	// begin inline asm
	fma.rn.f32 %f14169, %f13941, %f33031, %f14157;
	// end inline asm
	// begin inline asm
	fma.rn.f32 %f14173, %f14446, %f33027, %f14169;
	// end inline asm
	// begin inline asm
	fma.rn.f32 %f14177, %f13941, %f33027, %f14165;
	// end inline asm
	// begin inline asm
	fma.rn.f32 %f14181, %f13943, %f33031, %f14177;
	// end inline asm
	// begin inline asm
	fma.rn.f32 %f14185, %f13941, %f33031, %f14173;
	// end inline asm
	// begin inline asm
	fma.rn.f32 %f14189, %f14446, %f33027, %f14185;
	// end inline asm
	// begin inline asm
	fma.rn.f32 %f14193, %f13941, %f33027, %f14181;
	// end inline asm
	// begin inline asm
	fma.rn.f32 %f14197, %f13943, %f33031, %f14193;
	// end inline asm
	// begin inline asm
	fma.rn.f32 %f14201, %f13941, %f33031, %f14189;
	// end inline asm
	// begin inline asm
	fma.rn.f32 %f14205, %f14446, %f33027, %f14201;
	// end inline asm
	// begin inline asm
	fma.rn.f32 %f14209, %f13941, %f33027, %f14197;
	// end inline asm
	// begin inline asm
	fma.rn.f32 %f14213, %f13943, %f33031, %f14209;
	// end inline asm
	// begin inline asm
	fma.rn.f32 %f14217, %f13941, %f33031, %f14205;
	// end inline asm
	// begin inline asm
	fma.rn.f32 %f14221, %f14446, %f33027, %f14217;
	// end inline asm
	// begin inline asm
	fma.rn.f32 %f14225, %f13941, %f33027, %f14213;
	// end inline asm
	// begin inline asm
	fma.rn.f32 %f14229, %f13943, %f33031, %f14225;
	// end inline asm
	// begin inline asm
	fma.rn.f32 %f14233, %f13941, %f33031, %f14221;
	// end inline asm
	// begin inline asm
	fma.rn.f32 %f14237, %f14446, %f33027, %f14233;
	// end inline asm
	// begin inline asm
	fma.rn.f32 %f14241, %f13941, %f33027, %f14229;
	// end inline asm
	// begin inline asm
	fma.rn.f32 %f14245, %f13943, %f33031, %f14241;
	// end inline asm
	// begin inline asm
	fma.rn.f32 %f14249, %f13941, %f33031, %f14237;
	// end inline asm
	// begin inline asm
	fma.rn.f32 %f14253, %f14446, %f33027, %f14249;
	// end inline asm
	// begin inline asm
	fma.rn.f32 %f14257, %f13941, %f33027, %f14245;
	// end inline asm
	// begin inline asm
	fma.rn.f32 %f14261, %f13943, %f33031, %f14257;
	// end inline asm
	// begin inline asm
	fma.rn.f32 %f14265, %f13941, %f33031, %f14253;
	// end inline asm
	// begin inline asm
	fma.rn.f32 %f14269, %f14446, %f33027, %f14265;
	// end inline asm
	// begin inline asm
	fma.rn.f32 %f14273, %f13941, %f33027, %f14261;
	// end inline asm
	// begin inline asm
	fma.rn.f32 %f14277, %f13943, %f33031, %f14273;
	// end inline asm
	// begin inline asm
	fma.rn.f32 %f14281, %f13941, %f33031, %f14269;
	// end inline asm
	// begin inline asm
	fma.rn.f32 %f14285, %f14446, %f33027, %f14281;
	// end inline asm
	// begin inline asm
	fma.rn.f32 %f14289, %f13941, %f33027, %f14277;
	// end inline asm
	// begin inline asm
	fma.rn.f32 %f14293, %f13943, %f33031, %f14289;
	// end inline asm
	// begin inline asm
	fma.rn.f32 %f14297, %f13941, %f33031, %f14285;
	// end inline asm
	// begin inline asm
	fma.rn.f32 %f14301, %f14446, %f33027, %f14297;
	// end inline asm
	// begin inline asm
	fma.rn.f32 %f14305, %f13941, %f33027, %f14293;
	// end inline asm
	// begin inline asm
	fma.rn.f32 %f14309, %f13943, %f33031, %f14305;
	// end inline asm
	// begin inline asm
	fma.rn.f32 %f14313, %f13941, %f33031, %f14301;
	// end inline asm
	// begin inline asm
	fma.rn.f32 %f14317, %f14446, %f33027, %f14313;
	// end inline asm
	// begin inline asm
	fma.rn.f32 %f14321, %f13941, %f33027, %f14309;
	// end inline asm
	// begin inline asm
	fma.rn.f32 %f14325, %f13943, %f33031, %f14321;
	// end inline asm
	// begin inline asm
	fma.rn.f32 %f14329, %f13941, %f33031, %f14317;
	// end inline asm
	// begin inline asm
	fma.rn.f32 %f14333, %f14446, %f33027, %f14329;
	// end inline asm
	// begin inline asm
	fma.rn.f32 %f14337, %f13941, %f33027, %f14325;
	// end inline asm
	// begin inline asm
	fma.rn.f32 %f14341, %f13943, %f33031, %f14337;
	// end inline asm
	// begin inline asm
	fma.rn.f32 %f14345, %f13941, %f33031, %f14333;
	// end inline asm
	// begin inline asm
	fma.rn.f32 %f14349, %f14446, %f33027, %f14345;
	// end inline asm
	// begin inline asm
	fma.rn.f32 %f14353, %f13941, %f33027, %f14341;
	// end inline asm
	// begin inline asm
	fma.rn.f32 %f14357, %f13943, %f33031, %f14353;
	// end inline asm
	// begin inline asm
	fma.rn.f32 %f14361, %f13941, %f33031, %f14349;
	// end inline asm
	// begin inline asm
	fma.rn.f32 %f14365, %f14446, %f33027, %f14361;
	// end inline asm
	// begin inline asm
	fma.rn.f32 %f14369, %f13941, %f33027, %f14357;
	// end inline asm
	// begin inline asm
	fma.rn.f32 %f14373, %f13943, %f33031, %f14369;
	// end inline asm
	// begin inline asm
	fma.rn.f32 %f14377, %f13941, %f33031, %f14365;
	// end inline asm
	// begin inline asm
	fma.rn.f32 %f14381, %f14446, %f33027, %f14377;
	// end inline asm
	// begin inline asm
	fma.rn.f32 %f14385, %f13941, %f33027, %f14373;
	// end inline asm
	// begin inline asm
	fma.rn.f32 %f14389, %f13943, %f33031, %f14385;
	// end inline asm
	// begin inline asm
	fma.rn.f32 %f14393, %f13941, %f33031, %f14381;
	// end inline asm
	// begin inline asm
	fma.rn.f32 %f14397, %f14446, %f33027, %f14393;
	// end inline asm
	// begin inline asm
	fma.rn.f32 %f14401, %f13941, %f33027, %f14389;
	// end inline asm
	// begin inline asm
	fma.rn.f32 %f14405, %f13943, %f33031, %f14401;
	// end inline asm
	// begin inline asm
	fma.rn.f32 %f14409, %f13941, %f33031, %f14397;
	// end inline asm
	// begin inline asm
	fma.rn.f32 %f14413, %f14446, %f33027, %f14409;
	// end inline asm
	// begin inline asm
	fma.rn.f32 %f14417, %f13941, %f33027, %f14405;
	// end inline asm
	// begin inline asm
	fma.rn.f32 %f14421, %f13943, %f33031, %f14417;
	// end inline asm
	// begin inline asm
	fma.rn.f32 %f14425, %f13941, %f33031, %f14413;
	// end inline asm
	// begin inline asm
	fma.rn.f32 %f14429, %f14446, %f33027, %f14425;
	// end inline asm
	// begin inline asm
	fma.rn.f32 %f14433, %f13941, %f33027, %f14421;
	// end inline asm
	// begin inline asm
	fma.rn.f32 %f14437, %f13943, %f33031, %f14433;
	// end inline asm
	// begin inline asm
	fma.rn.f32 %f14441, %f13941, %f33031, %f14429;
	// end inline asm
	// begin inline asm
	fma.rn.f32 %f14445, %f14446, %f33027, %f14441;
	// end inline asm
	// begin inline asm
	fma.rn.f32 %f14449, %f13941, %f33027, %f14437;
	// end inline asm
	// begin inline asm
	fma.rn.f32 %f14453, %f13943, %f33031, %f14449;
	// end inline asm
	// begin inline asm
	sin.approx.f32  %f14457, %f14445;
	// end inline asm
	// begin inline asm
	cos.approx.f32  %f14459, %f14445;
	// end inline asm
	neg.f32 	%f14962, %f14459;
	// begin inline asm
	fma.rn.f32 %f14461, %f14457, %f33031, %f14445;
	// end inline asm
	// begin inline asm
	fma.rn.f32 %f14465, %f14962, %f33027, %f14461;
	// end inline asm
	// begin inline asm
	fma.rn.f32 %f14469, %f14457, %f33027, %f14453;
	// end inline asm
	// begin inline asm
	fma.rn.f32 %f14473, %f14459, %f33031, %f14469;
	// end inline asm
	// begin inline asm
	fma.rn.f32 %f14477, %f14457, %f33031, %f14465;
	// end inline asm
	// begin inline asm
	fma.rn.f32 %f14481, %f14962, %f33027, %f14477;
	// end inline asm
	// begin inline asm
	fma.rn.f32 %f14485, %f14457, %f33027, %f14473;
	// end inline asm
	// begin inline asm
	fma.rn.f32 %f14489, %f14459, %f33031, %f14485;
	// end inline asm
	// begin inline asm
	fma.rn.f32 %f14493, %f14457, %f33031, %f14481;
	// end inline asm
	// begin inline asm
	fma.rn.f32 %f14497, %f14962, %f33027, %f14493;
	// end inline asm
	// begin inline asm
	fma.rn.f32 %f14501, %f14457, %f33027, %f14489;
	// end inline asm
	// begin inline asm
	fma.rn.f32 %f14505, %f14459, %f33031, %f14501;
	// end inline asm
	// begin inline asm
	fma.rn.f32 %f14509, %f14457, %f33031, %f14497;
	// end inline asm
	// begin inline asm
	fma.rn.f32 %f14513, %f14962, %f33027, %f14509;
	// end inline asm
	// begin inline asm
	fma.rn.f32 %f14517, %f14457, %f33027, %f14505;
	// end inline asm
	// begin inline asm
	fma.rn.f32 %f14521, %f14459, %f33031, %f14517;
	// end inline asm
	// begin inline asm
	fma.rn.f32 %f14525, %f14457, %f33031, %f14513;
	// end inline asm
	// begin inline asm
	fma.rn.f32 %f14529, %f14962, %f33027, %f14525;
	// end inline asm
	// begin inline asm
	fma.rn.f32 %f14533, %f14457, %f33027, %f14521;
	// end inline asm
	// begin inline asm
	fma.rn.f32 %f14537, %f14459, %f33031, %f14533;
	// end inline asm
	// begin inline asm
	fma.rn.f32 %f14541, %f14457, %f33031, %f14529;
	// end inline asm
	// begin inline asm
	fma.rn.f32 %f14545, %f14962, %f33027, %f14541;
	// end inline asm
	// begin inline asm
	fma.rn.f32 %f14549, %f14457, %f33027, %f14537;
	// end inline asm
	// begin inline asm
	fma.rn.f32 %f14553, %f14459, %f33031, %f14549;
	// end inline asm
	// begin inline asm
	fma.rn.f32 %f14557, %f14457, %f33031, %f14545;
	// end inline asm
	// begin inline asm
	fma.rn.f32 %f14561, %f14962, %f33027, %f14557;
	// end inline asm
	// begin inline asm
	fma.rn.f32 %f14565, %f14457, %f33027, %f14553;
	// end inline asm
	// begin inline asm
	fma.rn.f32 %f14569, %f14459, %f33031, %f14565;
	// end inline asm
	// begin inline asm
	fma.rn.f32 %f14573, %f14457, %f33031, %f14561;
	// end inline asm
	// begin inline asm
	fma.rn.f32 %f14577, %f14962, %f33027, %f14573;
	// end inline asm
	// begin inline asm
	fma.rn.f32 %f14581, %f14457, %f33027, %f14569;
	// end inline asm
	// begin inline asm
	fma.rn.f32 %f14585, %f14459, %f33031, %f14581;
	// end inline asm
	// begin inline asm
	fma.rn.f32 %f14589, %f14457, %f33031, %f14577;
	// end inline asm
	// begin inline asm
	fma.rn.f32 %f14593, %f14962, %f33027, %f14589;
	// end inline asm
	// begin inline asm
	fma.rn.f32 %f14597, %f14457, %f33027, %f14585;
	// end inline asm
	// begin inline asm
	fma.rn.f32 %f14601, %f14459, %f33031, %f14597;
	// end inline asm
	// begin inline asm
	fma.rn.f32 %f14605, %f14457, %f33031, %f14593;
	// end inline asm
	// begin inline asm
	fma.rn.f32 %f14609, %f14962, %f33027, %f14605;
	// end inline asm
	// begin inline asm
	fma.rn.f32 %f14613, %f14457, %f33027, %f14601;
	// end inline asm
	// begin inline asm
	fma.rn.f32 %f14617, %f14459, %f33031, %f14613;
	// end inline asm
	// begin inline asm
	fma.rn.f32 %f14621, %f14457, %f33031, %f14609;
	// end inline asm
	// begin inline asm
	fma.rn.f32 %f14625, %f14962, %f33027, %f14621;
	// end inline asm
	// begin inline asm
	fma.rn.f32 %f14629, %f14457, %f33027, %f14617;
	// end inline asm
	// begin inline asm
	fma.rn.f32 %f14633, %f14459, %f33031, %f14629;
	// end inline asm
	// begin inline asm
	fma.rn.f32 %f14637, %f14457, %f33031, %f14625;
	// end inline asm
	// begin inline asm
	fma.rn.f32 %f14641, %f14962, %f33027, %f14637;
	// end inline asm
	// begin inline asm
	fma.rn.f32 %f14645, %f14457, %f33027, %f14633;
	// end inline asm
	// begin inline asm
	fma.rn.f32 %f14649, %f14459, %f33031, %f14645;
	// end inline asm
	// begin inline asm
	fma.rn.f32 %f14653, %f14457, %f33031, %f14641;
	// end inline asm
	// begin inline asm
	fma.rn.f32 %f14657, %f14962, %f33027, %f14653;
	// end inline asm
	// begin inline asm
	fma.rn.f32 %f14661, %f14457, %f33027, %f14649;
	// end inline asm
	// begin inline asm
	fma.rn.f32 %f14665, %f14459, %f33031, %f14661;
	// end inline asm
	// begin inline asm
	fma.rn.f32 %f14669, %f14457, %f33031, %f14657;
	// end inline asm
	// begin inline asm
	fma.rn.f32 %f14673, %f14962, %f33027, %f14669;
	// end inline asm
	// begin inline asm
	fma.rn.f32 %f14677, %f14457, %f33027, %f14665;
	// end inline asm
	// begin inline asm
	fma.rn.f32 %f14681, %f14459, %f33031, %f14677;
	// end inline asm
	// begin inline asm
	fma.rn.f32 %f14685, %f14457, %f33031, %f14673;
	// end inline asm
	// begin inline asm
	fma.rn.f32 %f14689, %f14962, %f33027, %f14685;
	// end inline asm
	// begin inline asm
	fma.rn.f32 %f14693, %f14457, %f33027, %f14681;
	// end inline asm
	// begin inline asm
	fma.rn.f32 %f14697, %f14459, %f33031, %f14693;
	// end inline asm
	// begin inline asm
	fma.rn.f32 %f14701, %f14457, %f33031, %f14689;
	// end inline asm
	// begin inline asm
	fma.rn.f32 %f14705, %f14962, %f33027, %f14701;
	// end inline asm
	// begin inline asm
	fma.rn.f32 %f14709, %f14457, %f33027, %f14697;
	// end inline asm
	// begin inline asm
	fma.rn.f32 %f14713, %f14459, %f33031, %f14709;
	// end inline asm
	// begin inline asm
	fma.rn.f32 %f14717, %f14457, %f33031, %f14705;
	// end inline asm
	// begin inline asm
	fma.rn.f32 %f14721, %f14962, %f33027, %f14717;
	// end inline asm
	// begin inline asm
	fma.rn.f32 %f14725, %f14457, %f33027, %f14713;
	// end inline asm
	// begin inline asm
	fma.rn.f32 %f14729, %f14459, %f33031, %f14725;
	// end inline asm
	// begin inline asm
	fma.rn.f32 %f14733, %f14457, %f33031, %f14721;
	// end inline asm
	// begin inline asm
	fma.rn.f32 %f14737, %f14962, %f33027, %f14733;
	// end inline asm
	// begin inline asm
	fma.rn.f32 %f14741, %f14457, %f33027, %f14729;
	// end inline asm
	// begin inline asm
	fma.rn.f32 %f14745, %f14459, %f33031, %f14741;
	// end inline asm
	// begin inline asm
	fma.rn.f32 %f14749, %f14457, %f33031, %f14737;
	// end inline asm
	// begin inline asm
	fma.rn.f32 %f14753, %f14962, %f33027, %f14749;
	// end inline asm
	// begin inline asm
	fma.rn.f32 %f14757, %f14457, %f33027, %f14745;
	// end inline asm
	// begin inline asm
	fma.rn.f32 %f14761, %f14459, %f33031, %f14757;
	// end inline asm
	// begin inline asm
	fma.rn.f32 %f14765, %f14457, %f33031, %f14753;
	// end inline asm
	// begin inline asm
	fma.rn.f32 %f14769, %f14962, %f33027, %f14765;
	// end inline asm
	// begin inline asm
	fma.rn.f32 %f14773, %f14457, %f33027, %f14761;
	// end inline asm
	// begin inline asm
	fma.rn.f32 %f14777, %f14459, %f33031, %f14773;
	// end inline asm
	// begin inline asm
	fma.rn.f32 %f14781, %f14457, %f33031, %f14769;
	// end inline asm
	// begin inline asm
	fma.rn.f32 %f14785, %f14962, %f33027, %f14781;
	// end inline asm
	// begin inline asm
	fma.rn.f32 %f14789, %f14457, %f33027, %f14777;
	// end inline asm
	// begin inline asm
	fma.rn.f32 %f14793, %f14459, %f33031, %f14789;
	// end inline asm
	// begin inline asm
	fma.rn.f32 %f14797, %f14457, %f33031, %f14785;
	// end inline asm
	// begin inline asm
	fma.rn.f32 %f14801, %f14962, %f33027, %f14797;
	// end inline asm
	// begin inline asm
	fma.rn.f32 %f14805, %f14457, %f33027, %f14793;
	// end inline asm
	// begin inline asm
	fma.rn.f32 %f14809, %f14459, %f33031, %f14805;
	// end inline asm
	// begin inline asm
	fma.rn.f32 %f14813, %f14457, %f33031, %f14801;
	// end inline asm
	// begin inline asm
	fma.rn.f32 %f14817, %f14962, %f33027, %f14813;
	// end inline asm
	// begin inline asm
	fma.rn.f32 %f14821, %f14457, %f33027, %f14809;
	// end inline asm
	// begin inline asm
	fma.rn.f32 %f14825, %f14459, %f33031, %f14821;
	// end inline asm
	// begin inline asm
	fma.rn.f32 %f14829, %f14457, %f33031, %f14817;
	// end inline asm
	// begin inline asm
	fma.rn.f32 %f14833, %f14962, %f33027, %f14829;
	// end inline asm
	// begin inline asm
	fma.rn.f32 %f14837, %f14457, %f33027, %f14825;
	// end inline asm
	// begin inline asm
	fma.rn.f32 %f14841, %f14459, %f33031, %f14837;
	// end inline asm
	// begin inline asm
	fma.rn.f32 %f14845, %f14457, %f33031, %f14833;
	// end inline asm
	// begin inline asm
	fma.rn.f32 %f14849, %f14962, %f33027, %f14845;
	// end inline asm
	// begin inline asm
	fma.rn.f32 %f14853, %f14457, %f33027, %f14841;
	// end inline asm
	// begin inline asm
	fma.rn.f32 %f14857, %f14459, %f33031, %f14853;
	// end inline asm
	// begin inline asm
	fma.rn.f32 %f14861, %f14457, %f33031, %f14849;
	// end inline asm
	// begin inline asm
	fma.rn.f32 %f14865, %f14962, %f33027, %f14861;
	// end inline asm
	// begin inline asm
	fma.rn.f32 %f14869, %f14457, %f33027, %f14857;
	// end inline asm
	// begin inline asm
	fma.rn.f32 %f14873, %f14459, %f33031, %f14869;
	// end inline asm
	// begin inline asm
	fma.rn.f32 %f14877, %f14457, %f33031, %f14865;
	// end inline asm
	// begin inline asm
	fma.rn.f32 %f14881, %f14962, %f33027, %f14877;
	// end inline asm
	// begin inline asm
	fma.rn.f32 %f14885, %f14457, %f33027, %f14873;
	// end inline asm
	// begin inline asm
	fma.rn.f32 %f14889, %f14459, %f33031, %f14885;
	// end inline asm
	// begin inline asm
	fma.rn.f32 %f14893, %f14457, %f33031, %f14881;
	// end inline asm
	// begin inline asm
	fma.rn.f32 %f14897, %f14962, %f33027, %f14893;
	// end inline asm
	// begin inline asm
	fma.rn.f32 %f14901, %f14457, %f33027, %f14889;
	// end inline asm
	// begin inline asm
	fma.rn.f32 %f14905, %f14459, %f33031, %f14901;
	// end inline asm
	// begin inline asm
	fma.rn.f32 %f14909, %f14457, %f33031, %f14897;
	// end inline asm
	// begin inline asm
	fma.rn.f32 %f14913, %f14962, %f33027, %f14909;
	// end inline asm
	// begin inline asm
	fma.rn.f32 %f14917, %f14457, %f33027, %f14905;
	// end inline asm
	// begin inline asm
	fma.rn.f32 %f14921, %f14459, %f33031, %f14917;
	// end inline asm
	// begin inline asm
	fma.rn.f32 %f14925, %f14457, %f33031, %f14913;
	// end inline asm
	// begin inline asm
	fma.rn.f32 %f14929, %f14962, %f33027, %f14925;
	// end inline asm
	// begin inline asm
	fma.rn.f32 %f14933, %f14457, %f33027, %f14921;
	// end inline asm
	// begin inline asm
	fma.rn.f32 %f14937, %f14459, %f33031, %f14933;
	// end inline asm
	// begin inline asm
	fma.rn.f32 %f14941, %f14457, %f33031, %f14929;
	// end inline asm
	// begin inline asm
	fma.rn.f32 %f14945, %f14962, %f33027, %f14941;
	// end inline asm
	// begin inline asm
	fma.rn.f32 %f14949, %f14457, %f33027, %f14937;
	// end inline asm
	// begin inline asm
	fma.rn.f32 %f14953, %f14459, %f33031, %f14949;
	// end inline asm
	// begin inline asm
	fma.rn.f32 %f14957, %f14457, %f33031, %f14945;
	// end inline asm
	// begin inline asm
	fma.rn.f32 %f14961, %f14962, %f33027, %f14957;
	// end inline asm
	// begin inline asm
	fma.rn.f32 %f14965, %f14457, %f33027, %f14953;
	// end inline asm
	// begin inline asm
	fma.rn.f32 %f14969, %f14459, %f33031, %f14965;
	// end inline asm
	// begin inline asm
	sin.approx.f32  %f14973, %f14961;
	// end inline asm
	// begin inline asm
	cos.approx.f32  %f14975, %f14961;
	// end inline asm
	neg.f32 	%f15478, %f14975;
	// begin inline asm
	fma.rn.f32 %f14977, %f14973, %f33031, %f14961;
	// end inline asm
	// begin inline asm
	fma.rn.f32 %f14981, %f15478, %f33027, %f14977;
	// end inline asm
	// begin inline asm
	fma.rn.f32 %f14985, %f14973, %f33027, %f14969;
	// end inline asm
	// begin inline asm
	fma.rn.f32 %f14989, %f14975, %f33031, %f14985;
	// end inline asm
	// begin inline asm
	fma.rn.f32 %f14993, %f14973, %f33031, %f14981;
	// end inline asm
	// begin inline asm
	fma.rn.f32 %f14997, %f15478, %f33027, %f14993;
	// end inline asm
	// begin inline asm
	fma.rn.f32 %f15001, %f14973, %f33027, %f14989;
	// end inline asm
	// begin inline asm
	fma.rn.f32 %f15005, %f14975, %f33031, %f15001;
	// end inline asm
	// begin inline asm
	fma.rn.f32 %f15009, %f14973, %f33031, %f14997;
	// end inline asm
	// begin inline asm
	fma.rn.f32 %f15013, %f15478, %f33027, %f15009;
	// end inline asm
	// begin inline asm
	fma.rn.f32 %f15017, %f14973, %f33027, %f15005;
	// end inline asm
	// begin inline asm
	fma.rn.f32 %f15021, %f14975, %f33031, %f15017;
	// end inline asm
	// begin inline asm
	fma.rn.f32 %f15025, %f14973, %f33031, %f15013;
	// end inline asm
	// begin inline asm
	fma.rn.f32 %f15029, %f15478, %f33027, %f15025;
	// end inline asm
	// begin inline asm
	fma.rn.f32 %f15033, %f14973, %f33027, %f15021;
	// end inline asm
	// begin inline asm
	fma.rn.f32 %f15037, %f14975, %f33031, %f15033;
	// end inline asm
	// begin inline asm
	fma.rn.f32 %f15041, %f14973, %f33031, %f15029;
	// end inline asm
	// begin inline asm
	fma.rn.f32 %f15045, %f15478, %f33027, %f15041;
	// end inline asm
	// begin inline asm
	fma.rn.f32 %f15049, %f14973, %f33027, %f15037;
	// end inline asm
	// begin inline asm
	fma.rn.f32 %f15053, %f14975, %f33031, %f15049;
	// end inline asm
	// begin inline asm
	fma.rn.f32 %f15057, %f14973, %f33031, %f15045;
	// end inline asm
	// begin inline asm
	fma.rn.f32 %f15061, %f15478, %f33027, %f15057;
	// end inline asm
	// begin inline asm
	fma.rn.f32 %f15065, %f14973, %f33027, %f15053;
	// end inline asm
	// begin inline asm
	fma.rn.f32 %f15069, %f14975, %f33031, %f15065;
	// end inline asm
	// begin inline asm
	fma.rn.f32 %f15073, %f14973, %f33031, %f15061;
	// end inline asm
	// begin inline asm
	fma.rn.f32 %f15077, %f15478, %f33027, %f15073;
	// end inline asm
	// begin inline asm
	fma.rn.f32 %f15081, %f14973, %f33027, %f15069;
	// end inline asm
	// begin inline asm
	fma.rn.f32 %f15085, %f14975, %f33031, %f15081;
	// end inline asm
	// begin inline asm
	fma.rn.f32 %f15089, %f14973, %f33031, %f15077;
	// end inline asm
	// begin inline asm
	fma.rn.f32 %f15093, %f15478, %f33027, %f15089;
	// end inline asm
	// begin inline asm
	fma.rn.f32 %f15097, %f14973, %f33027, %f15085;
	// end inline asm
	// begin inline asm
	fma.rn.f32 %f15101, %f14975, %f33031, %f15097;
	// end inline asm
	// begin inline asm
	fma.rn.f32 %f15105, %f14973, %f33031, %f15093;
	// end inline asm
	// begin inline asm
	fma.rn.f32 %f15109, %f15478, %f33027, %f15105;
	// end inline asm
	// begin inline asm
	fma.rn.f32 %f15113, %f14973, %f33027, %f15101;
	// end inline asm
	// begin inline asm
	fma.rn.f32 %f15117, %f14975, %f33031, %f15113;
	// end inline asm
	// begin inline asm
	fma.rn.f32 %f15121, %f14973, %f33031, %f15109;
	// end inline asm
	// begin inline asm
	fma.rn.f32 %f15125, %f15478, %f33027, %f15121;
	// end inline asm
	// begin inline asm
	fma.rn.f32 %f15129, %f14973, %f33027, %f15117;
	// end inline asm
	// begin inline asm
	fma.rn.f32 %f15133, %f14975, %f33031, %f15129;
	// end inline asm
	// begin inline asm
	fma.rn.f32 %f15137, %f14973, %f33031, %f15125;
	// end inline asm
	// begin inline asm
	fma.rn.f32 %f15141, %f15478, %f33027, %f15137;
	// end inline asm
	// begin inline asm
	fma.rn.f32 %f15145, %f14973, %f33027, %f15133;
	// end inline asm
	// begin inline asm
	fma.rn.f32 %f15149, %f14975, %f33031, %f15145;
	// end inline asm
	// begin inline asm
	fma.rn.f32 %f15153, %f14973, %f33031, %f15141;
	// end inline asm
	// begin inline asm
	fma.rn.f32 %f15157, %f15478, %f33027, %f15153;
	// end inline asm
	// begin inline asm
	fma.rn.f32 %f15161, %f14973, %f33027, %f15149;
	// end inline asm
	// begin inline asm
	fma.rn.f32 %f15165, %f14975, %f33031, %f15161;
	// end inline asm
	// begin inline asm
	fma.rn.f32 %f15169, %f14973, %f33031, %f15157;
	// end inline asm
	// begin inline asm
	fma.rn.f32 %f15173, %f15478, %f33027, %f15169;
	// end inline asm
	// begin inline asm
	fma.rn.f32 %f15177, %f14973, %f33027, %f15165;
	// end inline asm
	// begin inline asm
	fma.rn.f32 %f15181, %f14975, %f33031, %f15177;
	// end inline asm
	// begin inline asm
	fma.rn.f32 %f15185, %f14973, %f33031, %f15173;
	// end inline asm
	// begin inline asm
	fma.rn.f32 %f15189, %f15478, %f33027, %f15185;
	// end inline asm
	// begin inline asm
	fma.rn.f32 %f15193, %f14973, %f33027, %f15181;
	// end inline asm
	// begin inline asm
	fma.rn.f32 %f15197, %f14975, %f33031, %f15193;
	// end inline asm
	// begin inline asm
	fma.rn.f32 %f15201, %f14973, %f33031, %f15189;
	// end inline asm
	// begin inline asm
	fma.rn.f32 %f15205, %f15478, %f33027, %f15201;
	// end inline asm
	// begin inline asm
	fma.rn.f32 %f15209, %f14973, %f33027, %f15197;
	// end inline asm
	// begin inline asm
	fma.rn.f32 %f15213, %f14975, %f33031, %f15209;
	// end inline asm
	// begin inline asm
	fma.rn.f32 %f15217, %f14973, %f33031, %f15205;
	// end inline asm
	// begin inline asm
	fma.rn.f32 %f15221, %f15478, %f33027, %f15217;
	// end inline asm
	// begin inline asm
	fma.rn.f32 %f15225, %f14973, %f33027, %f15213;
	// end inline asm
	// begin inline asm
	fma.rn.f32 %f15229, %f14975, %f33031, %f15225;
	// end inline asm
	// begin inline asm
	fma.rn.f32 %f15233, %f14973, %f33031, %f15221;
	// end inline asm
	// begin inline asm
	fma.rn.f32 %f15237, %f15478, %f33027, %f15233;
	// end inline asm
	// begin inline asm
	fma.rn.f32 %f15241, %f14973, %f33027, %f15229;
	// end inline asm
	// begin inline asm
	fma.rn.f32 %f15245, %f14975, %f33031, %f15241;
	// end inline asm
	// begin inline asm
	fma.rn.f32 %f15249, %f14973, %f33031, %f15237;
	// end inline asm
	// begin inline asm
	fma.rn.f32 %f15253, %f15478, %f33027, %f15249;
	// end inline asm
	// begin inline asm
	fma.rn.f32 %f15257, %f14973, %f33027, %f15245;
	// end inline asm
	// begin inline asm
	fma.rn.f32 %f15261, %f14975, %f33031, %f15257;
	// end inline asm
	// begin inline asm
	fma.rn.f32 %f15265, %f14973, %f33031, %f15253;
	// end inline asm
	// begin inline asm
	fma.rn.f32 %f15269, %f15478, %f33027, %f15265;
	// end inline asm
	// begin inline asm
	fma.rn.f32 %f15273, %f14973, %f33027, %f15261;
	// end inline asm
	// begin inline asm
	fma.rn.f32 %f15277, %f14975, %f33031, %f15273;
	// end inline asm
	// begin inline asm
	fma.rn.f32 %f15281, %f14973, %f33031, %f15269;
	// end inline asm
	// begin inline asm
	fma.rn.f32 %f15285, %f15478, %f33027, %f15281;
	// end inline asm
	// begin inline asm
	fma.rn.f32 %f15289, %f14973, %f33027, %f15277;
	// end inline asm
	// begin inline asm
	fma.rn.f32 %f15293, %f14975, %f33031, %f15289;
	// end inline asm
	// begin inline asm
	fma.rn.f32 %f15297, %f14973, %f33031, %f15285;
	// end inline asm
	// begin inline asm
	fma.rn.f32 %f15301, %f15478, %f33027, %f15297;
	// end inline asm
	// begin inline asm
	fma.rn.f32 %f15305, %f14973, %f33027, %f15293;
	// end inline asm
	// begin inline asm
	fma.rn.f32 %f15309, %f14975, %f33031, %f15305;
	// end inline asm
	// begin inline asm
	fma.rn.f32 %f15313, %f14973, %f33031, %f15301;
	// end inline asm
	// begin inline asm
	fma.rn.f32 %f15317, %f15478, %f33027, %f15313;
	// end inline asm
	// begin inline asm
	fma.rn.f32 %f15321, %f14973, %f33027, %f15309;
	// end inline asm
	// begin inline asm
	fma.rn.f32 %f15325, %f14975, %f33031, %f15321;
	// end inline asm
	// begin inline asm
	fma.rn.f32 %f15329, %f14973, %f33031, %f15317;
	// end inline asm
	// begin inline asm
	fma.rn.f32 %f15333, %f15478, %f33027, %f15329;
	// end inline asm
	// begin inline asm
	fma.rn.f32 %f15337, %f14973, %f33027, %f15325;
	// end inline asm
	// begin inline asm
	fma.rn.f32 %f15341, %f14975, %f33031, %f15337;
	// end inline asm
	// begin inline asm
	fma.rn.f32 %f15345, %f14973, %f33031, %f15333;
	// end inline asm
	// begin inline asm
	fma.rn.f32 %f15349, %f15478, %f33027, %f15345;
	// end inline asm
	// begin inline asm
	fma.rn.f32 %f15353, %f14973, %f33027, %f15341;
	// end inline asm
	// begin inline asm
	fma.rn.f32 %f15357, %f14975, %f33031, %f15353;
	// end inline asm
	// begin inline asm
	fma.rn.f32 %f15361, %f14973, %f33031, %f15349;
	// end inline asm
	// begin inline asm
	fma.rn.f32 %f15365, %f15478, %f33027, %f15361;
	// end inline asm
	// begin inline asm
	fma.rn.f32 %f15369, %f14973, %f33027, %f15357;
	// end inline asm
	// begin inline asm
	fma.rn.f32 %f15373, %f14975, %f33031, %f15369;
	// end inline asm
	// begin inline asm
	fma.rn.f32 %f15377, %f14973, %f33031, %f15365;
	// end inline asm
	// begin inline asm
	fma.rn.f32 %f15381, %f15478, %f33027, %f15377;
	// end inline asm
	// begin inline asm
	fma.rn.f32 %f15385, %f14973, %f33027, %f15373;
	// end inline asm
	// begin inline asm
	fma.rn.f32 %f15389, %f14975, %f33031, %f15385;
	// end inline asm
	// begin inline asm
	fma.rn.f32 %f15393, %f14973, %f33031, %f15381;
	// end inline asm
	// begin inline asm
	fma.rn.f32 %f15397, %f15478, %f33027, %f15393;
	// end inline asm
	// begin inline asm
	fma.rn.f32 %f15401, %f14973, %f33027, %f15389;
	// end inline asm
	// begin inline asm
	fma.rn.f32 %f15405, %f14975, %f33031, %f15401;
	// end inline asm
	// begin inline asm
	fma.rn.f32 %f15409, %f14973, %f33031, %f15397;
	// end inline asm
	// begin inline asm
	fma.rn.f32 %f15413, %f15478, %f33027, %f15409;
	// end inline asm
	// begin inline asm
	fma.rn.f32 %f15417, %f14973, %f33027, %f15405;
	// end inline asm
	// begin inline asm
	fma.rn.f32 %f15421, %f14975, %f33031, %f15417;
	// end inline asm
	// begin inline asm
	fma.rn.f32 %f15425, %f14973, %f33031, %f15413;
	// end inline asm
	// begin inline asm
	fma.rn.f32 %f15429, %f15478, %f33027, %f15425;
	// end inline asm
	// begin inline asm
	fma.rn.f32 %f15433, %f14973, %f33027, %f15421;
	// end inline asm
	// begin inline asm
	fma.rn.f32 %f15437, %f14975, %f33031, %f15433;
	// end inline asm
	// begin inline asm
	fma.rn.f32 %f15441, %f14973, %f33031, %f15429;
	// end inline asm
	// begin inline asm
	fma.rn.f32 %f15445, %f15478, %f33027, %f15441;
	// end inline asm
	// begin inline asm
	fma.rn.f32 %f15449, %f14973, %f33027, %f15437;
	// end inline asm
	// begin inline asm
	fma.rn.f32 %f15453, %f14975, %f33031, %f15449;
	// end inline asm
	// begin inline asm
	fma.rn.f32 %f15457, %f14973, %f33031, %f15445;
	// end inline asm
	// begin inline asm
	fma.rn.f32 %f15461, %f15478, %f33027, %f15457;
	// end inline asm
	// begin inline asm
	fma.rn.f32 %f15465, %f14973, %f33027, %f15453;
	// end inline asm
	// begin inline asm
	fma.rn.f32 %f15469, %f14975, %f33031, %f15465;
	// end inline asm
	// begin inline asm
	fma.rn.f32 %f15473, %f14973, %f33031, %f15461;
	// end inline asm
	// begin inline asm
	fma.rn.f32 %f15477, %f15478, %f33027, %f15473;
	// end inline asm
	// begin inline asm
	fma.rn.f32 %f15481, %f14973, %f33027, %f15469;
	// end inline asm
	// begin inline asm
	fma.rn.f32 %f15485, %f14975, %f33031, %f15481;
	// end inline asm
	// begin inline asm
	sin.approx.f32  %f15489, %f15477;
	// end inline asm
	// begin inline asm
	cos.approx.f32  %f15491, %f15477;
	// end inline asm
	neg.f32 	%f15994, %f15491;
	// begin inline asm
	fma.rn.f32 %f15493, %f15489, %f33031, %f15477;
	// end inline asm
	// begin inline asm
	fma.rn.f32 %f15497, %f15994, %f33027, %f15493;
	// end inline asm
	// begin inline asm
	fma.rn.f32 %f15501, %f15489, %f33027, %f15485;
	// end inline asm
	// begin inline asm
	fma.rn.f32 %f15505, %f15491, %f33031, %f15501;
	// end inline asm
	// begin inline asm
	fma.rn.f32 %f15509, %f15489, %f33031, %f15497;
	// end inline asm
	// begin inline asm
	fma.rn.f32 %f15513, %f15994, %f33027, %f15509;
	// end inline asm
	// begin inline asm
	fma.rn.f32 %f15517, %f15489, %f33027, %f15505;
	// end inline asm
	// begin inline asm
	fma.rn.f32 %f15521, %f15491, %f33031, %f15517;
	// end inline asm
	// begin inline asm
	fma.rn.f32 %f15525, %f15489, %f33031, %f15513;
	// end inline asm
	// begin inline asm
	fma.rn.f32 %f15529, %f15994, %f33027, %f15525;
	// end inline asm
	// begin inline asm
	fma.rn.f32 %f15533, %f15489, %f33027, %f15521;
	// end inline asm
	// begin inline asm
	fma.rn.f32 %f15537, %f15491, %f33031, %f15533;
	// end inline asm
	// begin inline asm
	fma.rn.f32 %f15541, %f15489, %f33031, %f15529;
	// end inline asm
	// begin inline asm
	fma.rn.f32 %f15545, %f15994, %f33027, %f15541;
	// end inline asm
	// begin inline asm
	fma.rn.f32 %f15549, %f15489, %f33027, %f15537;
	// end inline asm
	// begin inline asm
	fma.rn.f32 %f15553, %f15491, %f33031, %f15549;
	// end inline asm
	// begin inline asm
	fma.rn.f32 %f15557, %f15489, %f33031, %f15545;
	// end inline asm
	// begin inline asm
	fma.rn.f32 %f15561, %f15994, %f33027, %f15557;
	// end inline asm
	// begin inline asm
	fma.rn.f32 %f15565, %f15489, %f33027, %f15553;
	// end inline asm
	// begin inline asm
	fma.rn.f32 %f15569, %f15491, %f33031, %f15565;
	// end inline asm
	// begin inline asm
	fma.rn.f32 %f15573, %f15489, %f33031, %f15561;
	// end inline asm
	// begin inline asm
	fma.rn.f32 %f15577, %f15994, %f33027, %f15573;
	// end inline asm
	// begin inline asm
	fma.rn.f32 %f15581, %f15489, %f33027, %f15569;
	// end inline asm
	// begin inline asm
	fma.rn.f32 %f15585, %f15491, %f33031, %f15581;
	// end inline asm
	// begin inline asm
	fma.rn.f32 %f15589, %f15489, %f33031, %f15577;
	// end inline asm
	// begin inline asm
	fma.rn.f32 %f15593, %f15994, %f33027, %f15589;
	// end inline asm
	// begin inline asm
	fma.rn.f32 %f15597, %f15489, %f33027, %f15585;
	// end inline asm
	// begin inline asm
	fma.rn.f32 %f15601, %f15491, %f33031, %f15597;
	// end inline asm
	// begin inline asm
	fma.rn.f32 %f15605, %f15489, %f33031, %f15593;
	// end inline asm
	// begin inline asm
	fma.rn.f32 %f15609, %f15994, %f33027, %f15605;
	// end inline asm
	// begin inline asm
	fma.rn.f32 %f15613, %f15489, %f33027, %f15601;
	// end inline asm
	// begin inline asm
	fma.rn.f32 %f15617, %f15491, %f33031, %f15613;
	// end inline asm
	// begin inline asm
	fma.rn.f32 %f15621, %f15489, %f33031, %f15609;
	// end inline asm
	// begin inline asm
	fma.rn.f32 %f15625, %f15994, %f33027, %f15621;
	// end inline asm
	// begin inline asm
	fma.rn.f32 %f15629, %f15489, %f33027, %f15617;
	// end inline asm
	// begin inline asm
	fma.rn.f32 %f15633, %f15491, %f33031, %f15629;
	// end inline asm
	// begin inline asm
	fma.rn.f32 %f15637, %f15489, %f33031, %f15625;
	// end inline asm
	// begin inline asm
	fma.rn.f32 %f15641, %f15994, %f33027, %f15637;
	// end inline asm
	// begin inline asm
	fma.rn.f32 %f15645, %f15489, %f33027, %f15633;
	// end inline asm
	// begin inline asm
	fma.rn.f32 %f15649, %f15491, %f33031, %f15645;
	// end inline asm
	// begin inline asm
	fma.rn.f32 %f15653, %f15489, %f33031, %f15641;
	// end inline asm
	// begin inline asm
	fma.rn.f32 %f15657, %f15994, %f33027, %f15653;
	// end inline asm
	// begin inline asm
	fma.rn.f32 %f15661, %f15489, %f33027, %f15649;
	// end inline asm
	// begin inline asm
	fma.rn.f32 %f15665, %f15491, %f33031, %f15661;
	// end inline asm
	// begin inline asm
	fma.rn.f32 %f15669, %f15489, %f33031, %f15657;
	// end inline asm
	// begin inline asm
	fma.rn.f32 %f15673, %f15994, %f33027, %f15669;
	// end inline asm
	// begin inline asm
	fma.rn.f32 %f15677, %f15489, %f33027, %f15665;
	// end inline asm
	// begin inline asm
	fma.rn.f32 %f15681, %f15491, %f33031, %f15677;
	// end inline asm
	// begin inline asm
	fma.rn.f32 %f15685, %f15489, %f33031, %f15673;
	// end inline asm
	// begin inline asm
	fma.rn.f32 %f15689, %f15994, %f33027, %f15685;
	// end inline asm
	// begin inline asm
	fma.rn.f32 %f15693, %f15489, %f33027, %f15681;
	// end inline asm
	// begin inline asm
	fma.rn.f32 %f15697, %f15491, %f33031, %f15693;
	// end inline asm
	// begin inline asm
	fma.rn.f32 %f15701, %f15489, %f33031, %f15689;
	// end inline asm
	// begin inline asm
	fma.rn.f32 %f15705, %f15994, %f33027, %f15701;
	// end inline asm
	// begin inline asm
	fma.rn.f32 %f15709, %f15489, %f33027, %f15697;
	// end inline asm
	// begin inline asm
	fma.rn.f32 %f15713, %f15491, %f33031, %f15709;
	// end inline asm
	// begin inline asm
	fma.rn.f32 %f15717, %f15489, %f33031, %f15705;
	// end inline asm
	// begin inline asm
	fma.rn.f32 %f15721, %f15994, %f33027, %f15717;
	// end inline asm
	// begin inline asm
	fma.rn.f32 %f15725, %f15489, %f33027, %f15713;
	// end inline asm
	// begin inline asm
	fma.rn.f32 %f15729, %f15491, %f33031, %f15725;
	// end inline asm
	// begin inline asm
	fma.rn.f32 %f15733, %f15489, %f33031, %f15721;
	// end inline asm
	// begin inline asm
	fma.rn.f32 %f15737, %f15994, %f33027, %f15733;
	// end inline asm
	// begin inline asm
	fma.rn.f32 %f15741, %f15489, %f33027, %f15729;
	// end inline asm
	// begin inline asm
	fma.rn.f32 %f15745, %f15491, %f33031, %f15741;
	// end inline asm
	// begin inline asm
	fma.rn.f32 %f15749, %f15489, %f33031, %f15737;
	// end inline asm
	// begin inline asm
	fma.rn.f32 %f15753, %f15994, %f33027, %f15749;
	// end inline asm
	// begin inline asm
	fma.rn.f32 %f15757, %f15489, %f33027, %f15745;
	// end inline asm
	// begin inline asm
	fma.rn.f32 %f15761, %f15491, %f33031, %f15757;
	// end inline asm
	// begin inline asm
	fma.rn.f32 %f15765, %f15489, %f33031, %f15753;
	// end inline asm
	// begin inline asm
	fma.rn.f32 %f15769, %f15994, %f33027, %f15765;
	// end inline asm
	// begin inline asm
	fma.rn.f32 %f15773, %f15489, %f33027, %f15761;
	// end inline asm
	// begin inline asm
	fma.rn.f32 %f15777, %f15491, %f33031, %f15773;
	// end inline asm
	// begin inline asm
	fma.rn.f32 %f15781, %f15489, %f33031, %f15769;
	// end inline asm
	// begin inline asm
	fma.rn.f32 %f15785, %f15994, %f33027, %f15781;
	// end inline asm
	// begin inline asm
	fma.rn.f32 %f15789, %f15489, %f33027, %f15777;
	// end inline asm
	// begin inline asm
	fma.rn.f32 %f15793, %f15491, %f33031, %f15789;
	// end inline asm
	// begin inline asm
	fma.rn.f32 %f15797, %f15489, %f33031, %f15785;
	// end inline asm
	// begin inline asm
	fma.rn.f32 %f15801, %f15994, %f33027, %f15797;
	// end inline asm
	// begin inline asm
	fma.rn.f32 %f15805, %f15489, %f33027, %f15793;
	// end inline asm
	// begin inline asm
	fma.rn.f32 %f15809, %f15491, %f33031, %f15805;
	// end inline asm
	// begin inline asm
	fma.rn.f32 %f15813, %f15489, %f33031, %f15801;
	// end inline asm
	// begin inline asm
	fma.rn.f32 %f15817, %f15994, %f33027, %f15813;
	// end inline asm
	// begin inline asm
	fma.rn.f32 %f15821, %f15489, %f33027, %f15809;
	// end inline asm
	// begin inline asm
	fma.rn.f32 %f15825, %f15491, %f33031, %f15821;
	// end inline asm
	// begin inline asm
	fma.rn.f32 %f15829, %f15489, %f33031, %f15817;
	// end inline asm
	// begin inline asm
	fma.rn.f32 %f15833, %f15994, %f33027, %f15829;
	// end inline asm
	// begin inline asm
	fma.rn.f32 %f15837, %f15489, %f33027, %f15825;
	// end inline asm
	// begin inline asm
	fma.rn.f32 %f15841, %f15491, %f33031, %f15837;
	// end inline asm
	// begin inline asm
	fma.rn.f32 %f15845, %f15489, %f33031, %f15833;
	// end inline asm
	// begin inline asm
	fma.rn.f32 %f15849, %f15994, %f33027, %f15845;
	// end inline asm
	// begin inline asm
	fma.rn.f32 %f15853, %f15489, %f33027, %f15841;
	// end inline asm
	// begin inline asm
	fma.rn.f32 %f15857, %f15491, %f33031, %f15853;
	// end inline asm
	// begin inline asm
	fma.rn.f32 %f15861, %f15489, %f33031, %f15849;
	// end inline asm
	// begin inline asm
	fma.rn.f32 %f15865, %f15994, %f33027, %f15861;
	// end inline asm
	// begin inline asm
	fma.rn.f32 %f15869, %f15489, %f33027, %f15857;
	// end inline asm
	// begin inline asm
	fma.rn.f32 %f15873, %f15491, %f33031, %f15869;
	// end inline asm
	// begin inline asm
	fma.rn.f32 %f15877, %f15489, %f33031, %f15865;
	// end inline asm
	// begin inline asm
	fma.rn.f32 %f15881, %f15994, %f33027, %f15877;
	// end inline asm
	// begin inline asm
	fma.rn.f32 %f15885, %f15489, %f33027, %f15873;
	// end inline asm
	// begin inline asm
	fma.rn.f32 %f15889, %f15491, %f33031, %f15885;
	// end inline asm
	// begin inline asm
	fma.rn.f32 %f15893, %f15489, %f33031, %f15881;
	// end inline asm
	// begin inline asm
	fma.rn.f32 %f15897, %f15994, %f33027, %f15893;
	// end inline asm
	// begin inline asm
	fma.rn.f32 %f15901, %f15489, %f33027, %f15889;
	// end inline asm
	// begin inline asm
	fma.rn.f32 %f15905, %f15491, %f33031, %f15901;
	// end inline asm
	// begin inline asm
	fma.rn.f32 %f15909, %f15489, %f33031, %f15897;
	// end inline asm
	// begin inline asm
	fma.rn.f32 %f15913, %f15994, %f33027, %f15909;
	// end inline asm
	// begin inline asm
	fma.rn.f32 %f15917, %f15489, %f33027, %f15905;
	// end inline asm
	// begin inline asm
	fma.rn.f32 %f15921, %f15491, %f33031, %f15917;
	// end inline asm
	// begin inline asm
	fma.rn.f32 %f15925, %f15489, %f33031, %f15913;
	// end inline asm
	// begin inline asm
	fma.rn.f32 %f15929, %f15994, %f33027, %f15925;
	// end inline asm
	// begin inline asm
	fma.rn.f32 %f15933, %f15489, %f33027, %f15921;
	// end inline asm
	// begin inline asm
	fma.rn.f32 %f15937, %f15491, %f33031, %f15933;
	// end inline asm
	// begin inline asm
	fma.rn.f32 %f15941, %f15489, %f33031, %f15929;
	// end inline asm
	// begin inline asm
	fma.rn.f32 %f15945, %f15994, %f33027, %f15941;
	// end inline asm
	// begin inline asm
	fma.rn.f32 %f15949, %f15489, %f33027, %f15937;
	// end inline asm
	// begin inline asm
	fma.rn.f32 %f15953, %f15491, %f33031, %f15949;
	// end inline asm
	// begin inline asm
	fma.rn.f32 %f15957, %f15489, %f33031, %f15945;
	// end inline asm
	// begin inline asm
	fma.rn.f32 %f15961, %f15994, %f33027, %f15957;
	// end inline asm
	// begin inline asm
	fma.rn.f32 %f15965, %f15489, %f33027, %f15953;
	// end inline asm
	// begin inline asm
	fma.rn.f32 %f15969, %f15491, %f33031, %f15965;
	// end inline asm
	// begin inline asm
	fma.rn.f32 %f15973, %f15489, %f33031, %f15961;
	// end inline asm
	// begin inline asm
	fma.rn.f32 %f15977, %f15994, %f33027, %f15973;
	// end inline asm
	// begin inline asm
	fma.rn.f32 %f15981, %f15489, %f33027, %f15969;
	// end inline asm
	// begin inline asm
	fma.rn.f32 %f15985, %f15491, %f33031, %f15981;
	// end inline asm
	// begin inline asm
	fma.rn.f32 %f15989, %f15489, %f33031, %f15977;
	// end inline asm
	// begin inline asm
	fma.rn.f32 %f15993, %f15994, %f33027, %f15989;
	// end inline asm
	// begin inline asm
	fma.rn.f32 %f15997, %f15489, %f33027, %f15985;
	// end inline asm
	// begin inline asm
	fma.rn.f32 %f16001, %f15491, %f33031, %f15997;
	// end inline asm
	// begin inline asm
	sin.approx.f32  %f16005, %f15993;
	// end inline asm
	// begin inline asm
	cos.approx.f32  %f16007, %f15993;
	// end inline asm
	neg.f32 	%f16510, %f16007;
	// begin inline asm
	fma.rn.f32 %f16009, %f16005, %f33031, %f15993;
	// end inline asm
	// begin inline asm
	fma.rn.f32 %f16013, %f16510, %f33027, %f16009;
	// end inline asm
	// begin inline asm
	fma.rn.f32 %f16017, %f16005, %f33027, %f16001;
	// end inline asm
	// begin inline asm
	fma.rn.f32 %f16021, %f16007, %f33031, %f16017;
	// end inline asm
	// begin inline asm
	fma.rn.f32 %f16025, %f16005, %f33031, %f16013;
	// end inline asm
	// begin inline asm
	fma.rn.f32 %f16029, %f16510, %f33027, %f16025;
	// end inline asm
	// begin inline asm
	fma.rn.f32 %f16033, %f16005, %f33027, %f16021;
	// end inline asm
	// begin inline asm
	fma.rn.f32 %f16037, %f16007, %f33031, %f16033;
	// end inline asm
	// begin inline asm
	fma.rn.f32 %f16041, %f16005, %f33031, %f16029;
	// end inline asm
	// begin inline asm
	fma.rn.f32 %f16045, %f16510, %f33027, %f16041;
	// end inline asm
	// begin inline asm
	fma.rn.f32 %f16049, %f16005, %f33027, %f16037;
	// end inline asm
	// begin inline asm
	fma.rn.f32 %f16053, %f16007, %f33031, %f16049;
	// end inline asm
	// begin inline asm
	fma.rn.f32 %f16057, %f16005, %f33031, %f16045;
	// end inline asm
	// begin inline asm
	fma.rn.f32 %f16061, %f16510, %f33027, %f16057;
	// end inline asm
	// begin inline asm
	fma.rn.f32 %f16065, %f16005, %f33027, %f16053;
	// end inline asm
	// begin inline asm
	fma.rn.f32 %f16069, %f16007, %f33031, %f16065;
	// end inline asm
	// begin inline asm
	fma.rn.f32 %f16073, %f16005, %f33031, %f16061;
	// end inline asm
	// begin inline asm
	fma.rn.f32 %f16077, %f16510, %f33027, %f16073;
	// end inline asm
	// begin inline asm
	fma.rn.f32 %f16081, %f16005, %f33027, %f16069;
	// end inline asm
	// begin inline asm
	fma.rn.f32 %f16085, %f16007, %f33031, %f16081;
	// end inline asm
	// begin inline asm
	fma.rn.f32 %f16089, %f16005, %f33031, %f16077;
	// end inline asm
	// begin inline asm
	fma.rn.f32 %f16093, %f16510, %f33027, %f16089;
	// end inline asm
	// begin inline asm
	fma.rn.f32 %f16097, %f16005, %f33027, %f16085;
	// end inline asm
	// begin inline asm
	fma.rn.f32 %f16101, %f16007, %f33031, %f16097;
	// end inline asm
	// begin inline asm
	fma.rn.f32 %f16105, %f16005, %f33031, %f16093;
	// end inline asm
	// begin inline asm
	fma.rn.f32 %f16109, %f16510, %f33027, %f16105;
	// end inline asm
	// begin inline asm
	fma.rn.f32 %f16113, %f16005, %f33027, %f16101;
	// end inline asm
	// begin inline asm
	fma.rn.f32 %f16117, %f16007, %f33031, %f16113;
	// end inline asm
	// begin inline asm
	fma.rn.f32 %f16121, %f16005, %f33031, %f16109;
	// end inline asm
	// begin inline asm
	fma.rn.f32 %f16125, %f16510, %f33027, %f16121;
	// end inline asm
	// begin inline asm
	fma.rn.f32 %f16129, %f16005, %f33027, %f16117;
	// end inline asm
	// begin inline asm
	fma.rn.f32 %f16133, %f16007, %f33031, %f16129;
	// end inline asm
	// begin inline asm
	fma.rn.f32 %f16137, %f16005, %f33031, %f16125;
	// end inline asm
	// begin inline asm
	fma.rn.f32 %f16141, %f16510, %f33027, %f16137;
	// end inline asm
	// begin inline asm
	fma.rn.f32 %f16145, %f16005, %f33027, %f16133;
	// end inline asm
	// begin inline asm
	fma.rn.f32 %f16149, %f16007, %f33031, %f16145;
	// end inline asm
	// begin inline asm
	fma.rn.f32 %f16153, %f16005, %f33031, %f16141;
	// end inline asm
	// begin inline asm
	fma.rn.f32 %f16157, %f16510, %f33027, %f16153;
	// end inline asm
	// begin inline asm
	fma.rn.f32 %f16161, %f16005, %f33027, %f16149;
	// end inline asm
	// begin inline asm
	fma.rn.f32 %f16165, %f16007, %f33031, %f16161;
	// end inline asm
	// begin inline asm
	fma.rn.f32 %f16169, %f16005, %f33031, %f16157;
	// end inline asm
	// begin inline asm
	fma.rn.f32 %f16173, %f16510, %f33027, %f16169;
	// end inline asm
	// begin inline asm
	fma.rn.f32 %f16177, %f16005, %f33027, %f16165;
	// end inline asm
	// begin inline asm
	fma.rn.f32 %f16181, %f16007, %f33031, %f16177;
	// end inline asm
	// begin inline asm
	fma.rn.f32 %f16185, %f16005, %f33031, %f16173;
	// end inline asm
	// begin inline asm
	fma.rn.f32 %f16189, %f16510, %f33027, %f16185;
	// end inline asm
	// begin inline asm
	fma.rn.f32 %f16193, %f16005, %f33027, %f16181;
	// end inline asm
	// begin inline asm
	fma.rn.f32 %f16197, %f16007, %f33031, %f16193;
	// end inline asm
	// begin inline asm
	fma.rn.f32 %f16201, %f16005, %f33031, %f16189;
	// end inline asm
	// begin inline asm
	fma.rn.f32 %f16205, %f16510, %f33027, %f16201;
	// end inline asm
	// begin inline asm
	fma.rn.f32 %f16209, %f16005, %f33027, %f16197;
	// end inline asm
	// begin inline asm
	fma.rn.f32 %f16213, %f16007, %f33031, %f16209;
	// end inline asm
	// begin inline asm
	fma.rn.f32 %f16217, %f16005, %f33031, %f16205;
	// end inline asm
	// begin inline asm
	fma.rn.f32 %f16221, %f16510, %f33027, %f16217;
	// end inline asm
	// begin inline asm
	fma.rn.f32 %f16225, %f16005, %f33027, %f16213;
	// end inline asm
	// begin inline asm
	fma.rn.f32 %f16229, %f16007, %f33031, %f16225;
	// end inline asm
	// begin inline asm
	fma.rn.f32 %f16233, %f16005, %f33031, %f16221;
	// end inline asm
	// begin inline asm
	fma.rn.f32 %f16237, %f16510, %f33027, %f16233;
	// end inline asm
	// begin inline asm
	fma.rn.f32 %f16241, %f16005, %f33027, %f16229;
	// end inline asm
	// begin inline asm
	fma.rn.f32 %f16245, %f16007, %f33031, %f16241;
	// end inline asm
	// begin inline asm
	fma.rn.f32 %f16249, %f16005, %f33031, %f16237;
	// end inline asm
	// begin inline asm
	fma.rn.f32 %f16253, %f16510, %f33027, %f16249;
	// end inline asm
	// begin inline asm
	fma.rn.f32 %f16257, %f16005, %f33027, %f16245;
	// end inline asm
	// begin inline asm
	fma.rn.f32 %f16261, %f16007, %f33031, %f16257;
	// end inline asm
	// begin inline asm
	fma.rn.f32 %f16265, %f16005, %f33031, %f16253;
	// end inline asm
	// begin inline asm
	fma.rn.f32 %f16269, %f16510, %f33027, %f16265;
	// end inline asm
	// begin inline asm
	fma.rn.f32 %f16273, %f16005, %f33027, %f16261;
	// end inline asm
	// begin inline asm
	fma.rn.f32 %f16277, %f16007, %f33031, %f16273;
	// end inline asm
	// begin inline asm
	fma.rn.f32 %f16281, %f16005, %f33031, %f16269;
	// end inline asm
	// begin inline asm
	fma.rn.f32 %f16285, %f16510, %f33027, %f16281;
	// end inline asm
	// begin inline asm
	fma.rn.f32 %f16289, %f16005, %f33027, %f16277;
	// end inline asm
	// begin inline asm
	fma.rn.f32 %f16293, %f16007, %f33031, %f16289;
	// end inline asm
	// begin inline asm
	fma.rn.f32 %f16297, %f16005, %f33031, %f16285;
	// end inline asm
	// begin inline asm
	fma.rn.f32 %f16301, %f16510, %f33027, %f16297;
	// end inline asm
	// begin inline asm
	fma.rn.f32 %f16305, %f16005, %f33027, %f16293;
	// end inline asm
	// begin inline asm
	fma.rn.f32 %f16309, %f16007, %f33031, %f16305;
	// end inline asm
	// begin inline asm
	fma.rn.f32 %f16313, %f16005, %f33031, %f16301;
	// end inline asm
	// begin inline asm
	fma.rn.f32 %f16317, %f16510, %f33027, %f16313;
	// end inline asm
	// begin inline asm
	fma.rn.f32 %f16321, %f16005, %f33027, %f16309;
	// end inline asm
	// begin inline asm
	fma.rn.f32 %f16325, %f16007, %f33031, %f16321;
	// end inline asm
	// begin inline asm
	fma.rn.f32 %f16329, %f16005, %f33031, %f16317;
	// end inline asm
	// begin inline asm
	fma.rn.f32 %f16333, %f16510, %f33027, %f16329;
	// end inline asm
	// begin inline asm
	fma.rn.f32 %f16337, %f16005, %f33027, %f16325;
	// end inline asm
	// begin inline asm
	fma.rn.f32 %f16341, %f16007, %f33031, %f16337;
	// end inline asm
	// begin inline asm
	fma.rn.f32 %f16345, %f16005, %f33031, %f16333;
	// end inline asm
	// begin inline asm
	fma.rn.f32 %f16349, %f16510, %f33027, %f16345;
	// end inline asm
	// begin inline asm
	fma.rn.f32 %f16353, %f16005, %f33027, %f16341;
	// end inline asm
	// begin inline asm
	fma.rn.f32 %f16357, %f16007, %f33031, %f16353;
	// end inline asm
	// begin inline asm
	fma.rn.f32 %f16361, %f16005, %f33031, %f16349;
	// end inline asm
	// begin inline asm
	fma.rn.f32 %f16365, %f16510, %f33027, %f16361;
	// end inline asm
	// begin inline asm
	fma.rn.f32 %f16369, %f16005, %f33027, %f16357;
	// end inline asm
	// begin inline asm
	fma.rn.f32 %f16373, %f16007, %f33031, %f16369;
	// end inline asm
	// begin inline asm
	fma.rn.f32 %f16377, %f16005, %f33031, %f16365;
	// end inline asm
	// begin inline asm
	fma.rn.f32 %f16381, %f16510, %f33027, %f16377;
	// end inline asm
	// begin inline asm
	fma.rn.f32 %f16385, %f16005, %f33027, %f16373;
	// end inline asm
	// begin inline asm
	fma.rn.f32 %f16389, %f16007, %f33031, %f16385;
	// end inline asm
	// begin inline asm
	fma.rn.f32 %f16393, %f16005, %f33031, %f16381;
	// end inline asm
	// begin inline asm
	fma.rn.f32 %f16397, %f16510, %f33027, %f16393;
	// end inline asm
	// begin inline asm
	fma.rn.f32 %f16401, %f16005, %f33027, %f16389;
	// end inline asm
	// begin inline asm
	fma.rn.f32 %f16405, %f16007, %f33031, %f16401;
	// end inline asm
	// begin inline asm
	fma.rn.f32 %f16409, %f16005, %f33031, %f16397;
	// end inline asm
	// begin inline asm
	fma.rn.f32 %f16413, %f16510, %f33027, %f16409;
	// end inline asm
	// begin inline asm
	fma.rn.f32 %f16417, %f16005, %f33027, %f16405;
	// end inline asm
	// begin inline asm
	fma.rn.f32 %f16421, %f16007, %f33031, %f16417;
	// end inline asm
	// begin inline asm
	fma.rn.f32 %f16425, %f16005, %f33031, %f16413;
	// end inline asm
	// begin inline asm
	fma.rn.f32 %f16429, %f16510, %f33027, %f16425;
	// end inline asm
	// begin inline asm
	fma.rn.f32 %f16433, %f16005, %f33027, %f16421;
	// end inline asm
	// begin inline asm
	fma.rn.f32 %f16437, %f16007, %f33031, %f16433;
	// end inline asm
	// begin inline asm
	fma.rn.f32 %f16441, %f16005, %f33031, %f16429;
	// end inline asm
	// begin inline asm
	fma.rn.f32 %f16445, %f16510, %f33027, %f16441;
	// end inline asm
	// begin inline asm
	fma.rn.f32 %f16449, %f16005, %f33027, %f16437;
	// end inline asm
	// begin inline asm
	fma.rn.f32 %f16453, %f16007, %f33031, %f16449;
	// end inline asm
	// begin inline asm
	fma.rn.f32 %f16457, %f16005, %f33031, %f16445;
	// end inline asm
	// begin inline asm
	fma.rn.f32 %f16461, %f16510, %f33027, %f16457;
	// end inline asm
	// begin inline asm
	fma.rn.f32 %f16465, %f16005, %f33027, %f16453;
	// end inline asm
	// begin inline asm
	fma.rn.f32 %f16469, %f16007, %f33031, %f16465;
	// end inline asm
	// begin inline asm
	fma.rn.f32 %f16473, %f16005, %f33031, %f16461;
	// end inline asm
	// begin inline asm
	fma.rn.f32 %f16477, %f16510, %f33027, %f16473;
	// end inline asm
	// begin inline asm
	fma.rn.f32 %f16481, %f16005, %f33027, %f16469;
	// end inline asm
	// begin inline asm
	fma.rn.f32 %f16485, %f16007, %f33031, %f16481;
	// end inline asm
	// begin inline asm
	fma.rn.f32 %f16489, %f16005, %f33031, %f16477;
	// end inline asm
	// begin inline asm
	fma.rn.f32 %f16493, %f16510, %f33027, %f16489;
	// end inline asm
	// begin inline asm
	fma.rn.f32 %f16497, %f16005, %f33027, %f16485;
	// end inline asm
	// begin inline asm
	fma.rn.f32 %f16501, %f16007, %f33031, %f16497;
	// end inline asm
	// begin inline asm
	fma.rn.f32 %f16505, %f16005, %f33031, %f16493;
	// end inline asm
	// begin inline asm
	fma.rn.f32 %f16509, %f16510, %f33027, %f16505;
	// end inline asm
	// begin inline asm
	fma.rn.f32 %f16513, %f16005, %f33027, %f16501;
	// end inline asm
	// begin inline asm
	fma.rn.f32 %f16517, %f16007, %f33031, %f16513;
	// end inline asm
	// begin inline asm
	sin.approx.f32  %f16521, %f16509;
	// end inline asm
	// begin inline asm
	cos.approx.f32  %f16523, %f16509;
	// end inline asm
	neg.f32 	%f17026, %f16523;
	// begin inline asm
	fma.rn.f32 %f16525, %f16521, %f33031, %f16509;
	// end inline asm
	// begin inline asm
	fma.rn.f32 %f16529, %f17026, %f33027, %f16525;
	// end inline asm
	// begin inline asm
	fma.rn.f32 %f16533, %f16521, %f33027, %f16517;
	// end inline asm
	// begin inline asm
	fma.rn.f32 %f16537, %f16523, %f33031, %f16533;
	// end inline asm
	// begin inline asm
	fma.rn.f32 %f16541, %f16521, %f33031, %f16529;
	// end inline asm
	// begin inline asm
	fma.rn.f32 %f16545, %f17026, %f33027, %f16541;
	// end inline asm
	// begin inline asm
	fma.rn.f32 %f16549, %f16521, %f33027, %f16537;
	// end inline asm
	// begin inline asm
	fma.rn.f32 %f16553, %f16523, %f33031, %f16549;
	// end inline asm
	// begin inline asm
	fma.rn.f32 %f16557, %f16521, %f33031, %f16545;
	// end inline asm
	// begin inline asm
	fma.rn.f32 %f16561, %f17026, %f33027, %f16557;
	// end inline asm
	// begin inline asm
	fma.rn.f32 %f16565, %f16521, %f33027, %f16553;
	// end inline asm
	// begin inline asm
	fma.rn.f32 %f16569, %f16523, %f33031, %f16565;
	// end inline asm
	// begin inline asm
	fma.rn.f32 %f16573, %f16521, %f33031, %f16561;
	// end inline asm
	// begin inline asm
	fma.rn.f32 %f16577, %f17026, %f33027, %f16573;
	// end inline asm
	// begin inline asm
	fma.rn.f32 %f16581, %f16521, %f33027, %f16569;
	// end inline asm
	// begin inline asm
	fma.rn.f32 %f16585, %f16523, %f33031, %f16581;
	// end inline asm
	// begin inline asm
	fma.rn.f32 %f16589, %f16521, %f33031, %f16577;
	// end inline asm
	// begin inline asm
	fma.rn.f32 %f16593, %f17026, %f33027, %f16589;
	// end inline asm
	// begin inline asm
	fma.rn.f32 %f16597, %f16521, %f33027, %f16585;
	// end inline asm
	// begin inline asm
	fma.rn.f32 %f16601, %f16523, %f33031, %f16597;
	// end inline asm
	// begin inline asm
	fma.rn.f32 %f16605, %f16521, %f33031, %f16593;
	// end inline asm
	// begin inline asm
	fma.rn.f32 %f16609, %f17026, %f33027, %f16605;
	// end inline asm
	// begin inline asm
	fma.rn.f32 %f16613, %f16521, %f33027, %f16601;
	// end inline asm
	// begin inline asm
	fma.rn.f32 %f16617, %f16523, %f33031, %f16613;
	// end inline asm
	// begin inline asm
	fma.rn.f32 %f16621, %f16521, %f33031, %f16609;
	// end inline asm
	// begin inline asm
	fma.rn.f32 %f16625, %f17026, %f33027, %f16621;
	// end inline asm
	// begin inline asm
	fma.rn.f32 %f16629, %f16521, %f33027, %f16617;
	// end inline asm
	// begin inline asm
	fma.rn.f32 %f16633, %f16523, %f33031, %f16629;
	// end inline asm
	// begin inline asm
	fma.rn.f32 %f16637, %f16521, %f33031, %f16625;
	// end inline asm
	// begin inline asm
	fma.rn.f32 %f16641, %f17026, %f33027, %f16637;
	// end inline asm
	// begin inline asm
	fma.rn.f32 %f16645, %f16521, %f33027, %f16633;
	// end inline asm
	// begin inline asm
	fma.rn.f32 %f16649, %f16523, %f33031, %f16645;
	// end inline asm
	// begin inline asm
	fma.rn.f32 %f16653, %f16521, %f33031, %f16641;
	// end inline asm
	// begin inline asm
	fma.rn.f32 %f16657, %f17026, %f33027, %f16653;
	// end inline asm
	// begin inline asm
	fma.rn.f32 %f16661, %f16521, %f33027, %f16649;
	// end inline asm
	// begin inline asm
	fma.rn.f32 %f16665, %f16523, %f33031, %f16661;
	// end inline asm
	// begin inline asm
	fma.rn.f32 %f16669, %f16521, %f33031, %f16657;
	// end inline asm
	// begin inline asm
	fma.rn.f32 %f16673, %f17026, %f33027, %f16669;
	// end inline asm
	// begin inline asm
	fma.rn.f32 %f16677, %f16521, %f33027, %f16665;
	// end inline asm
	// begin inline asm
	fma.rn.f32 %f16681, %f16523, %f33031, %f16677;
	// end inline asm
	// begin inline asm
	fma.rn.f32 %f16685, %f16521, %f33031, %f16673;
	// end inline asm
	// begin inline asm
	fma.rn.f32 %f16689, %f17026, %f33027, %f16685;
	// end inline asm
	// begin inline asm
	fma.rn.f32 %f16693, %f16521, %f33027, %f16681;
	// end inline asm
	// begin inline asm
	fma.rn.f32 %f16697, %f16523, %f33031, %f16693;
	// end inline asm
	// begin inline asm
	fma.rn.f32 %f16701, %f16521, %f33031, %f16689;
	// end inline asm
	// begin inline asm
	fma.rn.f32 %f16705, %f17026, %f33027, %f16701;
	// end inline asm
	// begin inline asm
	fma.rn.f32 %f16709, %f16521, %f33027, %f16697;
	// end inline asm
	// begin inline asm
	fma.rn.f32 %f16713, %f16523, %f33031, %f16709;
	// end inline asm
	// begin inline asm
	fma.rn.f32 %f16717, %f16521, %f33031, %f16705;
	// end inline asm
	// begin inline asm
	fma.rn.f32 %f16721, %f17026, %f33027, %f16717;
	// end inline asm
	// begin inline asm
	fma.rn.f32 %f16725, %f16521, %f33027, %f16713;
	// end inline asm
	// begin inline asm
	fma.rn.f32 %f16729, %f16523, %f33031, %f16725;
	// end inline asm
	// begin inline asm
	fma.rn.f32 %f16733, %f16521, %f33031, %f16721;
	// end inline asm
	// begin inline asm
	fma.rn.f32 %f16737, %f17026, %f33027, %f16733;
	// end inline asm
	// begin inline asm
	fma.rn.f32 %f16741, %f16521, %f33027, %f16729;
	// end inline asm
	// begin inline asm
	fma.rn.f32 %f16745, %f16523, %f33031, %f16741;
	// end inline asm
	// begin inline asm
	fma.rn.f32 %f16749, %f16521, %f33031, %f16737;
	// end inline asm
	// begin inline asm
	fma.rn.f32 %f16753, %f17026, %f33027, %f16749;
	// end inline asm
	// begin inline asm
	fma.rn.f32 %f16757, %f16521, %f33027, %f16745;
	// end inline asm
	// begin inline asm
	fma.rn.f32 %f16761, %f16523, %f33031, %f16757;
	// end inline asm
	// begin inline asm
	fma.rn.f32 %f16765, %f16521, %f33031, %f16753;
	// end inline asm
	// begin inline asm
	fma.rn.f32 %f16769, %f17026, %f33027, %f16765;
	// end inline asm
	// begin inline asm
	fma.rn.f32 %f16773, %f16521, %f33027, %f16761;
	// end inline asm
	// begin inline asm
	fma.rn.f32 %f16777, %f16523, %f33031, %f16773;
	// end inline asm
	// begin inline asm
	fma.rn.f32 %f16781, %f16521, %f33031, %f16769;
	// end inline asm
	// begin inline asm
	fma.rn.f32 %f16785, %f17026, %f33027, %f16781;
	// end inline asm
	// begin inline asm
	fma.rn.f32 %f16789, %f16521, %f33027, %f16777;
	// end inline asm
	// begin inline asm
	fma.rn.f32 %f16793, %f16523, %f33031, %f16789;
	// end inline asm
	// begin inline asm
	fma.rn.f32 %f16797, %f16521, %f33031, %f16785;
	// end inline asm
	// begin inline asm
	fma.rn.f32 %f16801, %f17026, %f33027, %f16797;
	// end inline asm
	// begin inline asm
	fma.rn.f32 %f16805, %f16521, %f33027, %f16793;
	// end inline asm
	// begin inline asm
	fma.rn.f32 %f16809, %f16523, %f33031, %f16805;
	// end inline asm
	// begin inline asm
	fma.rn.f32 %f16813, %f16521, %f33031, %f16801;
	// end inline asm
	// begin inline asm
	fma.rn.f32 %f16817, %f17026, %f33027, %f16813;
	// end inline asm
	// begin inline asm
	fma.rn.f32 %f16821, %f16521, %f33027, %f16809;
	// end inline asm
	// begin inline asm
	fma.rn.f32 %f16825, %f16523, %f33031, %f16821;
	// end inline asm
	// begin inline asm
	fma.rn.f32 %f16829, %f16521, %f33031, %f16817;
	// end inline asm
	// begin inline asm
	fma.rn.f32 %f16833, %f17026, %f33027, %f16829;
	// end inline asm
	// begin inline asm
	fma.rn.f32 %f16837, %f16521, %f33027, %f16825;
	// end inline asm
	// begin inline asm
	fma.rn.f32 %f16841, %f16523, %f33031, %f16837;
	// end inline asm
	// begin inline asm
	fma.rn.f32 %f16845, %f16521, %f33031, %f16833;
	// end inline asm
	// begin inline asm
	fma.rn.f32 %f16849, %f17026, %f33027, %f16845;
	// end inline asm
	// begin inline asm
	fma.rn.f32 %f16853, %f16521, %f33027, %f16841;
	// end inline asm
	// begin inline asm
	fma.rn.f32 %f16857, %f16523, %f33031, %f16853;
	// end inline asm
	// begin inline asm
	fma.rn.f32 %f16861, %f16521, %f33031, %f16849;
	// end inline asm
	// begin inline asm
	fma.rn.f32 %f16865, %f17026, %f33027, %f16861;
	// end inline asm
	// begin inline asm
	fma.rn.f32 %f16869, %f16521, %f33027, %f16857;
	// end inline asm
	// begin inline asm
	fma.rn.f32 %f16873, %f16523, %f33031, %f16869;
	// end inline asm
	// begin inline asm
	fma.rn.f32 %f16877, %f16521, %f33031, %f16865;
	// end inline asm
	// begin inline asm
	fma.rn.f32 %f16881, %f17026, %f33027, %f16877;
	// end inline asm
	// begin inline asm
	fma.rn.f32 %f16885, %f16521, %f33027, %f16873;
	// end inline asm
	// begin inline asm
	fma.rn.f32 %f16889, %f16523, %f33031, %f16885;
	// end inline asm
	// begin inline asm
	fma.rn.f32 %f16893, %f16521, %f33031, %f16881;
	// end inline asm
	// begin inline asm
	fma.rn.f32 %f16897, %f17026, %f33027, %f16893;
	// end inline asm
	// begin inline asm
	fma.rn.f32 %f16901, %f16521, %f33027, %f16889;
	// end inline asm
	// begin inline asm
	fma.rn.f32 %f16905, %f16523, %f33031, %f16901;
	// end inline asm
	// begin inline asm
	fma.rn.f32 %f16909, %f16521, %f33031, %f16897;
	// end inline asm
	// begin inline asm
	fma.rn.f32 %f16913, %f17026, %f33027, %f16909;
	// end inline asm
	// begin inline asm
	fma.rn.f32 %f16917, %f16521, %f33027, %f16905;
	// end inline asm
	// begin inline asm
	fma.rn.f32 %f16921, %f16523, %f33031, %f16917;
	// end inline asm
	// begin inline asm
	fma.rn.f32 %f16925, %f16521, %f33031, %f16913;
	// end inline asm
	// begin inline asm
	fma.rn.f32 %f16929, %f17026, %f33027, %f16925;
	// end inline asm
	// begin inline asm
	fma.rn.f32 %f16933, %f16521, %f33027, %f16921;
	// end inline asm
	// begin inline asm
	fma.rn.f32 %f16937, %f16523, %f33031, %f16933;
	// end inline asm
	// begin inline asm
	fma.rn.f32 %f16941, %f16521, %f33031, %f16929;
	// end inline asm
	// begin inline asm
	fma.rn.f32 %f16945, %f17026, %f33027, %f16941;
	// end inline asm
	// begin inline asm
	fma.rn.f32 %f16949, %f16521, %f33027, %f16937;
	// end inline asm
	// begin inline asm
	fma.rn.f32 %f16953, %f16523, %f33031, %f16949;
	// end inline asm
	// begin inline asm
	fma.rn.f32 %f16957, %f16521, %f33031, %f16945;
	// end inline asm
	// begin inline asm
	fma.rn.f32 %f16961, %f17026, %f33027, %f16957;
	// end inline asm
	// begin inline asm
	fma.rn.f32 %f16965, %f16521, %f33027, %f16953;
	// end inline asm
	// begin inline asm
	fma.rn.f32 %f16969, %f16523, %f33031, %f16965;
	// end inline asm
	// begin inline asm
	fma.rn.f32 %f16973, %f16521, %f33031, %f16961;
	// end inline asm
	// begin inline asm
	fma.rn.f32 %f16977, %f17026, %f33027, %f16973;
	// end inline asm
	// begin inline asm
	fma.rn.f32 %f16981, %f16521, %f33027, %f16969;
	// end inline asm
	// begin inline asm
	fma.rn.f32 %f16985, %f16523, %f33031, %f16981;
	// end inline asm
	// begin inline asm
	fma.rn.f32 %f16989, %f16521, %f33031, %f16977;
	// end inline asm
	// begin inline asm
	fma.rn.f32 %f16993, %f17026, %f33027, %f16989;
	// end inline asm
	// begin inline asm
	fma.rn.f32 %f16997, %f16521, %f33027, %f16985;
	// end inline asm
	// begin inline asm
	fma.rn.f32 %f17001, %f16523, %f33031, %f16997;
	// end inline asm
	// begin inline asm
	fma.rn.f32 %f17005, %f16521, %f33031, %f16993;
	// end inline asm
	// begin inline asm
	fma.rn.f32 %f17009, %f17026, %f33027, %f17005;
	// end inline asm
	// begin inline asm
	fma.rn.f32 %f17013, %f16521, %f33027, %f17001;
	// end inline asm
	// begin inline asm
	fma.rn.f32 %f17017, %f16523, %f33031, %f17013;
	// end inline asm
	// begin inline asm
	fma.rn.f32 %f17021, %f16521, %f33031, %f17009;
	// end inline asm
	// begin inline asm
	fma.rn.f32 %f17025, %f17026, %f33027, %f17021;
	// end inline asm
	// begin inline asm
	fma.rn.f32 %f17029, %f16521, %f33027, %f17017;
	// end inline asm
	// begin inline asm
	fma.rn.f32 %f17033, %f16523, %f33031, %f17029;
	// end inline asm
	// begin inline asm
	sin.approx.f32  %f17037, %f17025;
	// end inline asm
	// begin inline asm
	cos.approx.f32  %f17039, %f17025;
	// end inline asm
	neg.f32 	%f17542, %f17039;
	// begin inline asm
	fma.rn.f32 %f17041, %f17037, %f33031, %f17025;
	// end inline asm
	// begin inline asm
	fma.rn.f32 %f17045, %f17542, %f33027, %f17041;
	// end inline asm
	// begin inline asm
	fma.rn.f32 %f17049, %f17037, %f33027, %f17033;
	// end inline asm
	// begin inline asm
	fma.rn.f32 %f17053, %f17039, %f33031, %f17049;
	// end inline asm
	// begin inline asm
	fma.rn.f32 %f17057, %f17037, %f33031, %f17045;
	// end inline asm
	// begin inline asm
	fma.rn.f32 %f17061, %f17542, %f33027, %f17057;
	// end inline asm
	// begin inline asm
	fma.rn.f32 %f17065, %f17037, %f33027, %f17053;
	// end inline asm
	// begin inline asm
	fma.rn.f32 %f17069, %f17039, %f33031, %f17065;
	// end inline asm
	// begin inline asm
	fma.rn.f32 %f17073, %f17037, %f33031, %f17061;
	// end inline asm
	// begin inline asm
	fma.rn.f32 %f17077, %f17542, %f33027, %f17073;
	// end inline asm
	// begin inline asm
	fma.rn.f32 %f17081, %f17037, %f33027, %f17069;
	// end inline asm
	// begin inline asm
	fma.rn.f32 %f17085, %f17039, %f33031, %f17081;
	// end inline asm
	// begin inline asm
	fma.rn.f32 %f17089, %f17037, %f33031, %f17077;
	// end inline asm
	// begin inline asm
	fma.rn.f32 %f17093, %f17542, %f33027, %f17089;
	// end inline asm
	// begin inline asm
	fma.rn.f32 %f17097, %f17037, %f33027, %f17085;
	// end inline asm
	// begin inline asm
	fma.rn.f32 %f17101, %f17039, %f33031, %f17097;
	// end inline asm
	// begin inline asm
	fma.rn.f32 %f17105, %f17037, %f33031, %f17093;
	// end inline asm
	// begin inline asm
	fma.rn.f32 %f17109, %f17542, %f33027, %f17105;
	// end inline asm
	// begin inline asm
	fma.rn.f32 %f17113, %f17037, %f33027, %f17101;
	// end inline asm
	// begin inline asm
	fma.rn.f32 %f17117, %f17039, %f33031, %f17113;
	// end inline asm
	// begin inline asm
	fma.rn.f32 %f17121, %f17037, %f33031, %f17109;
	// end inline asm
	// begin inline asm
	fma.rn.f32 %f17125, %f17542, %f33027, %f17121;
	// end inline asm
	// begin inline asm
	fma.rn.f32 %f17129, %f17037, %f33027, %f17117;
	// end inline asm
	// begin inline asm
	fma.rn.f32 %f17133, %f17039, %f33031, %f17129;
	// end inline asm
	// begin inline asm
	fma.rn.f32 %f17137, %f17037, %f33031, %f17125;
	// end inline asm
	// begin inline asm
	fma.rn.f32 %f17141, %f17542, %f33027, %f17137;
	// end inline asm
	// begin inline asm
	fma.rn.f32 %f17145, %f17037, %f33027, %f17133;
	// end inline asm
	// begin inline asm
	fma.rn.f32 %f17149, %f17039, %f33031, %f17145;
	// end inline asm
	// begin inline asm
	fma.rn.f32 %f17153, %f17037, %f33031, %f17141;
	// end inline asm
	// begin inline asm
	fma.rn.f32 %f17157, %f17542, %f33027, %f17153;
	// end inline asm
	// begin inline asm
	fma.rn.f32 %f17161, %f17037, %f33027, %f17149;
	// end inline asm
	// begin inline asm
	fma.rn.f32 %f17165, %f17039, %f33031, %f17161;
	// end inline asm
	// begin inline asm
	fma.rn.f32 %f17169, %f17037, %f33031, %f17157;
	// end inline asm
	// begin inline asm
	fma.rn.f32 %f17173, %f17542, %f33027, %f17169;
	// end inline asm
	// begin inline asm
	fma.rn.f32 %f17177, %f17037, %f33027, %f17165;
	// end inline asm
	// begin inline asm
	fma.rn.f32 %f17181, %f17039, %f33031, %f17177;
	// end inline asm
	// begin inline asm
	fma.rn.f32 %f17185, %f17037, %f33031, %f17173;
	// end inline asm
	// begin inline asm
	fma.rn.f32 %f17189, %f17542, %f33027, %f17185;
	// end inline asm
	// begin inline asm
	fma.rn.f32 %f17193, %f17037, %f33027, %f17181;
	// end inline asm
	// begin inline asm
	fma.rn.f32 %f17197, %f17039, %f33031, %f17193;
	// end inline asm
	// begin inline asm
	fma.rn.f32 %f17201, %f17037, %f33031, %f17189;
	// end inline asm
	// begin inline asm
	fma.rn.f32 %f17205, %f17542, %f33027, %f17201;
	// end inline asm
	// begin inline asm
	fma.rn.f32 %f17209, %f17037, %f33027, %f17197;
	// end inline asm
	// begin inline asm
	fma.rn.f32 %f17213, %f17039, %f33031, %f17209;
	// end inline asm
	// begin inline asm
	fma.rn.f32 %f17217, %f17037, %f33031, %f17205;
	// end inline asm
	// begin inline asm
	fma.rn.f32 %f17221, %f17542, %f33027, %f17217;
	// end inline asm
	// begin inline asm
	fma.rn.f32 %f17225, %f17037, %f33027, %f17213;
	// end inline asm
	// begin inline asm
	fma.rn.f32 %f17229, %f17039, %f33031, %f17225;
	// end inline asm
	// begin inline asm
	fma.rn.f32 %f17233, %f17037, %f33031, %f17221;
	// end inline asm
	// begin inline asm
	fma.rn.f32 %f17237, %f17542, %f33027, %f17233;
	// end inline asm
	// begin inline asm
	fma.rn.f32 %f17241, %f17037, %f33027, %f17229;
	// end inline asm
	// begin inline asm
	fma.rn.f32 %f17245, %f17039, %f33031, %f17241;
	// end inline asm
	// begin inline asm
	fma.rn.f32 %f17249, %f17037, %f33031, %f17237;
	// end inline asm
	// begin inline asm
	fma.rn.f32 %f17253, %f17542, %f33027, %f17249;
	// end inline asm
	// begin inline asm
	fma.rn.f32 %f17257, %f17037, %f33027, %f17245;
	// end inline asm
	// begin inline asm
	fma.rn.f32 %f17261, %f17039, %f33031, %f17257;
	// end inline asm
	// begin inline asm
	fma.rn.f32 %f17265, %f17037, %f33031, %f17253;
	// end inline asm
	// begin inline asm
	fma.rn.f32 %f17269, %f17542, %f33027, %f17265;
	// end inline asm
	// begin inline asm
	fma.rn.f32 %f17273, %f17037, %f33027, %f17261;
	// end inline asm
	// begin inline asm
	fma.rn.f32 %f17277, %f17039, %f33031, %f17273;
	// end inline asm
	// begin inline asm
	fma.rn.f32 %f17281, %f17037, %f33031, %f17269;
	// end inline asm
	// begin inline asm
	fma.rn.f32 %f17285, %f17542, %f33027, %f17281;
	// end inline asm
	// begin inline asm
	fma.rn.f32 %f17289, %f17037, %f33027, %f17277;
	// end inline asm
	// begin inline asm
	fma.rn.f32 %f17293, %f17039, %f33031, %f17289;
	// end inline asm
	// begin inline asm
	fma.rn.f32 %f17297, %f17037, %f33031, %f17285;
	// end inline asm
	// begin inline asm
	fma.rn.f32 %f17301, %f17542, %f33027, %f17297;
	// end inline asm
	// begin inline asm
	fma.rn.f32 %f17305, %f17037, %f33027, %f17293;
	// end inline asm
	// begin inline asm
	fma.rn.f32 %f17309, %f17039, %f33031, %f17305;
	// end inline asm
	// begin inline asm
	fma.rn.f32 %f17313, %f17037, %f33031, %f17301;
	// end inline asm
	// begin inline asm
	fma.rn.f32 %f17317, %f17542, %f33027, %f17313;
	// end inline asm
	// begin inline asm
	fma.rn.f32 %f17321, %f17037, %f33027, %f17309;
	// end inline asm
	// begin inline asm
	fma.rn.f32 %f17325, %f17039, %f33031, %f17321;
	// end inline asm
	// begin inline asm
	fma.rn.f32 %f17329, %f17037, %f33031, %f17317;
	// end inline asm
	// begin inline asm
	fma.rn.f32 %f17333, %f17542, %f33027, %f17329;
	// end inline asm
	// begin inline asm
	fma.rn.f32 %f17337, %f17037, %f33027, %f17325;
	// end inline asm
	// begin inline asm
	fma.rn.f32 %f17341, %f17039, %f33031, %f17337;
	// end inline asm
	// begin inline asm
	fma.rn.f32 %f17345, %f17037, %f33031, %f17333;
	// end inline asm
	// begin inline asm
	fma.rn.f32 %f17349, %f17542, %f33027, %f17345;
	// end inline asm
	// begin inline asm
	fma.rn.f32 %f17353, %f17037, %f33027, %f17341;
	// end inline asm
	// begin inline asm
	fma.rn.f32 %f17357, %f17039, %f33031, %f17353;
	// end inline asm
	// begin inline asm
	fma.rn.f32 %f17361, %f17037, %f33031, %f17349;
	// end inline asm
	// begin inline asm
	fma.rn.f32 %f17365, %f17542, %f33027, %f17361;
	// end inline asm
	// begin inline asm
	fma.rn.f32 %f17369, %f17037, %f33027, %f17357;
	// end inline asm
	// begin inline asm
	fma.rn.f32 %f17373, %f17039, %f33031, %f17369;
	// end inline asm
	// begin inline asm
	fma.rn.f32 %f17377, %f17037, %f33031, %f17365;
	// end inline asm
	// begin inline asm
	fma.rn.f32 %f17381, %f17542, %f33027, %f17377;
	// end inline asm
	// begin inline asm
	fma.rn.f32 %f17385, %f17037, %f33027, %f17373;
	// end inline asm
	// begin inline asm
	fma.rn.f32 %f17389, %f17039, %f33031, %f17385;
	// end inline asm
	// begin inline asm
	fma.rn.f32 %f17393, %f17037, %f33031, %f17381;
	// end inline asm
	// begin inline asm
	fma.rn.f32 %f17397, %f17542, %f33027, %f17393;
	// end inline asm
	// begin inline asm
	fma.rn.f32 %f17401, %f17037, %f33027, %f17389;
	// end inline asm
	// begin inline asm
	fma.rn.f32 %f17405, %f17039, %f33031, %f17401;
	// end inline asm
	// begin inline asm
	fma.rn.f32 %f17409, %f17037, %f33031, %f17397;
	// end inline asm
	// begin inline asm
	fma.rn.f32 %f17413, %f17542, %f33027, %f17409;
	// end inline asm
	// begin inline asm
	fma.rn.f32 %f17417, %f17037, %f33027, %f17405;
	// end inline asm
	// begin inline asm
	fma.rn.f32 %f17421, %f17039, %f33031, %f17417;
	// end inline asm
	// begin inline asm
	fma.rn.f32 %f17425, %f17037, %f33031, %f17413;
	// end inline asm
	// begin inline asm
	fma.rn.f32 %f17429, %f17542, %f33027, %f17425;
	// end inline asm
	// begin inline asm
	fma.rn.f32 %f17433, %f17037, %f33027, %f17421;
	// end inline asm
	// begin inline asm
	fma.rn.f32 %f17437, %f17039, %f33031, %f17433;
	// end inline asm
	// begin inline asm
	fma.rn.f32 %f17441, %f17037, %f33031, %f17429;
	// end inline asm
	// begin inline asm
	fma.rn.f32 %f17445, %f17542, %f33027, %f17441;
	// end inline asm
	// begin inline asm
	fma.rn.f32 %f17449, %f17037, %f33027, %f17437;
	// end inline asm
	// begin inline asm
	fma.rn.f32 %f17453, %f17039, %f33031, %f17449;
	// end inline asm
	// begin inline asm
	fma.rn.f32 %f17457, %f17037, %f33031, %f17445;
	// end inline asm
	// begin inline asm
	fma.rn.f32 %f17461, %f17542, %f33027, %f17457;
	// end inline asm
	// begin inline asm
	fma.rn.f32 %f17465, %f17037, %f33027, %f17453;
	// end inline asm
	// begin inline asm
	fma.rn.f32 %f17469, %f17039, %f33031, %f17465;
	// end inline asm
	// begin inline asm
	fma.rn.f32 %f17473, %f17037, %f33031, %f17461;
	// end inline asm
	// begin inline asm
	fma.rn.f32 %f17477, %f17542, %f33027, %f17473;
	// end inline asm
	// begin inline asm
	fma.rn.f32 %f17481, %f17037, %f33027, %f17469;
	// end inline asm
	// begin inline asm
	fma.rn.f32 %f17485, %f17039, %f33031, %f17481;
	// end inline asm
	// begin inline asm
	fma.rn.f32 %f17489, %f17037, %f33031, %f17477;
	// end inline asm
	// begin inline asm
	fma.rn.f32 %f17493, %f17542, %f33027, %f17489;
	// end inline asm
	// begin inline asm
	fma.rn.f32 %f17497, %f17037, %f33027, %f17485;
	// end inline asm
	// begin inline asm
	fma.rn.f32 %f17501, %f17039, %f33031, %f17497;
	// end inline asm
	// begin inline asm
	fma.rn.f32 %f17505, %f17037, %f33031, %f17493;
	// end inline asm
	// begin inline asm
	fma.rn.f32 %f17509, %f17542, %f33027, %f17505;
	// end inline asm
	// begin inline asm
	fma.rn.f32 %f17513, %f17037, %f33027, %f17501;
	// end inline asm
	// begin inline asm
	fma.rn.f32 %f17517, %f17039, %f33031, %f17513;
	// end inline asm
	// begin inline asm
	fma.rn.f32 %f17521, %f17037, %f33031, %f17509;
	// end inline asm
	// begin inline asm
	fma.rn.f32 %f17525, %f17542, %f33027, %f17521;
	// end inline asm
	// begin inline asm
	fma.rn.f32 %f17529, %f17037, %f33027, %f17517;
	// end inline asm
	// begin inline asm
	fma.rn.f32 %f17533, %f17039, %f33031, %f17529;
	// end inline asm
	// begin inline asm
	fma.rn.f32 %f17537, %f17037, %f33031, %f17525;
	// end inline asm
	// begin inline asm
	fma.rn.f32 %f17541, %f17542, %f33027, %f17537;
	// end inline asm
	// begin inline asm
	fma.rn.f32 %f17545, %f17037, %f33027, %f17533;
	// end inline asm
	// begin inline asm
	fma.rn.f32 %f17549, %f17039, %f33031, %f17545;
	// end inline asm
	// begin inline asm
	sin.approx.f32  %f17553, %f17541;
	// end inline asm
	// begin inline asm
	cos.approx.f32  %f17555, %f17541;
	// end inline asm
	neg.f32 	%f18058, %f17555;
	// begin inline asm
	fma.rn.f32 %f17557, %f17553, %f33031, %f17541;
	// end inline asm
	// begin inline asm
	fma.rn.f32 %f17561, %f18058, %f33027, %f17557;
	// end inline asm
	// begin inline asm
	fma.rn.f32 %f17565, %f17553, %f33027, %f17549;
	// end inline asm
	// begin inline asm
	fma.rn.f32 %f17569, %f17555, %f33031, %f17565;
	// end inline asm
	// begin inline asm
	fma.rn.f32 %f17573, %f17553, %f33031, %f17561;
	// end inline asm
	// begin inline asm
	fma.rn.f32 %f17577, %f18058, %f33027, %f17573;
	// end inline asm
	// begin inline asm
	fma.rn.f32 %f17581, %f17553, %f33027, %f17569;
	// end inline asm
	// begin inline asm
	fma.rn.f32 %f17585, %f17555, %f33031, %f17581;
	// end inline asm
	// begin inline asm
	fma.rn.f32 %f17589, %f17553, %f33031, %f17577;
	// end inline asm
	// begin inline asm
	fma.rn.f32 %f17593, %f18058, %f33027, %f17589;
	// end inline asm
	// begin inline asm
	fma.rn.f32 %f17597, %f17553, %f33027, %f17585;
	// end inline asm
	// begin inline asm
	fma.rn.f32 %f17601, %f17555, %f33031, %f17597;
	// end inline asm
	// begin inline asm
	fma.rn.f32 %f17605, %f17553, %f33031, %f17593;
	// end inline asm
	// begin inline asm
	fma.rn.f32 %f17609, %f18058, %f33027, %f17605;
	// end inline asm
	// begin inline asm
	fma.rn.f32 %f17613, %f17553, %f33027, %f17601;
	// end inline asm
	// begin inline asm
	fma.rn.f32 %f17617, %f17555, %f33031, %f17613;
	// end inline asm
	// begin inline asm
	fma.rn.f32 %f17621, %f17553, %f33031, %f17609;
	// end inline asm
	// begin inline asm
	fma.rn.f32 %f17625, %f18058, %f33027, %f17621;
	// end inline asm
	// begin inline asm
	fma.rn.f32 %f17629, %f17553, %f33027, %f17617;
	// end inline asm
	// begin inline asm
	fma.rn.f32 %f17633, %f17555, %f33031, %f17629;
	// end inline asm
	// begin inline asm
	fma.rn.f32 %f17637, %f17553, %f33031, %f17625;
	// end inline asm
	// begin inline asm
	fma.rn.f32 %f17641, %f18058, %f33027, %f17637;
	// end inline asm
	// begin inline asm
	fma.rn.f32 %f17645, %f17553, %f33027, %f17633;
	// end inline asm
	// begin inline asm
	fma.rn.f32 %f17649, %f17555, %f33031, %f17645;
	// end inline asm
	// begin inline asm
	fma.rn.f32 %f17653, %f17553, %f33031, %f17641;
	// end inline asm
	// begin inline asm
	fma.rn.f32 %f17657, %f18058, %f33027, %f17653;
	// end inline asm
	// begin inline asm
	fma.rn.f32 %f17661, %f17553, %f33027, %f17649;
	// end inline asm
	// begin inline asm
	fma.rn.f32 %f17665, %f17555, %f33031, %f17661;
	// end inline asm
	// begin inline asm
	fma.rn.f32 %f17669, %f17553, %f33031, %f17657;
	// end inline asm
	// begin inline asm
	fma.rn.f32 %f17673, %f18058, %f33027, %f17669;
	// end inline asm
	// begin inline asm
	fma.rn.f32 %f17677, %f17553, %f33027, %f17665;
	// end inline asm
	// begin inline asm
	fma.rn.f32 %f17681, %f17555, %f33031, %f17677;
	// end inline asm
	// begin inline asm
	fma.rn.f32 %f17685, %f17553, %f33031, %f17673;
	// end inline asm
	// begin inline asm
	fma.rn.f32 %f17689, %f18058, %f33027, %f17685;
	// end inline asm
	// begin inline asm
	fma.rn.f32 %f17693, %f17553, %f33027, %f17681;
	// end inline asm
	// begin inline asm
	fma.rn.f32 %f17697, %f17555, %f33031, %f17693;
	// end inline asm
	// begin inline asm
	fma.rn.f32 %f17701, %f17553, %f33031, %f17689;
	// end inline asm
	// begin inline asm
	fma.rn.f32 %f17705, %f18058, %f33027, %f17701;
	// end inline asm
	// begin inline asm
	fma.rn.f32 %f17709, %f17553, %f33027, %f17697;
	// end inline asm
	// begin inline asm
	fma.rn.f32 %f17713, %f17555, %f33031, %f17709;
	// end inline asm
	// begin inline asm
	fma.rn.f32 %f17717, %f17553, %f33031, %f17705;
	// end inline asm
	// begin inline asm
	fma.rn.f32 %f17721, %f18058, %f33027, %f17717;
	// end inline asm
	// begin inline asm
	fma.rn.f32 %f17725, %f17553, %f33027, %f17713;
	// end inline asm
	// begin inline asm
	fma.rn.f32 %f17729, %f17555, %f33031, %f17725;
	// end inline asm
	// begin inline asm
	fma.rn.f32 %f17733, %f17553, %f33031, %f17721;
	// end inline asm
	// begin inline asm
	fma.rn.f32 %f17737, %f18058, %f33027, %f17733;
	// end inline asm
	// begin inline asm
	fma.rn.f32 %f17741, %f17553, %f33027, %f17729;
	// end inline asm
	// begin inline asm
	fma.rn.f32 %f17745, %f17555, %f33031, %f17741;
	// end inline asm
	// begin inline asm
	fma.rn.f32 %f17749, %f17553, %f33031, %f17737;
	// end inline asm
	// begin inline asm
	fma.rn.f32 %f17753, %f18058, %f33027, %f17749;
	// end inline asm
	// begin inline asm
	fma.rn.f32 %f17757, %f17553, %f33027, %f17745;
	// end inline asm
	// begin inline asm
	fma.rn.f32 %f17761, %f17555, %f33031, %f17757;
	// end inline asm
	// begin inline asm
	fma.rn.f32 %f17765, %f17553, %f33031, %f17753;
	// end inline asm
	// begin inline asm
	fma.rn.f32 %f17769, %f18058, %f33027, %f17765;
	// end inline asm
	// begin inline asm
	fma.rn.f32 %f17773, %f17553, %f33027, %f17761;
	// end inline asm
	// begin inline asm
	fma.rn.f32 %f17777, %f17555, %f33031, %f17773;
	// end inline asm
	// begin inline asm
	fma.rn.f32 %f17781, %f17553, %f33031, %f17769;
	// end inline asm
	// begin inline asm
	fma.rn.f32 %f17785, %f18058, %f33027, %f17781;
	// end inline asm
	// begin inline asm
	fma.rn.f32 %f17789, %f17553, %f33027, %f17777;
	// end inline asm
	// begin inline asm
	fma.rn.f32 %f17793, %f17555, %f33031, %f17789;
	// end inline asm
	// begin inline asm
	fma.rn.f32 %f17797, %f17553, %f33031, %f17785;
	// end inline asm
	// begin inline asm
	fma.rn.f32 %f17801, %f18058, %f33027, %f17797;
	// end inline asm
	// begin inline asm
	fma.rn.f32 %f17805, %f17553, %f33027, %f17793;
	// end inline asm
	// begin inline asm
	fma.rn.f32 %f17809, %f17555, %f33031, %f17805;
	// end inline asm
	// begin inline asm
	fma.rn.f32 %f17813, %f17553, %f33031, %f17801;
	// end inline asm
	// begin inline asm
	fma.rn.f32 %f17817, %f18058, %f33027, %f17813;
	// end inline asm
	// begin inline asm
	fma.rn.f32 %f17821, %f17553, %f33027, %f17809;
	// end inline asm
	// begin inline asm
	fma.rn.f32 %f17825, %f17555, %f33031, %f17821;
	// end inline asm
	// begin inline asm
	fma.rn.f32 %f17829, %f17553, %f33031, %f17817;
	// end inline asm
	// begin inline asm
	fma.rn.f32 %f17833, %f18058, %f33027, %f17829;
	// end inline asm
	// begin inline asm
	fma.rn.f32 %f17837, %f17553, %f33027, %f17825;
	// end inline asm
	// begin inline asm
	fma.rn.f32 %f17841, %f17555, %f33031, %f17837;
	// end inline asm
	// begin inline asm
	fma.rn.f32 %f17845, %f17553, %f33031, %f17833;
	// end inline asm
	// begin inline asm
	fma.rn.f32 %f17849, %f18058, %f33027, %f17845;
	// end inline asm
	// begin inline asm
	fma.rn.f32 %f17853, %f17553, %f33027, %f17841;
	// end inline asm
	// begin inline asm
	fma.rn.f32 %f17857, %f17555, %f33031, %f17853;
	// end inline asm
	// begin inline asm
	fma.rn.f32 %f17861, %f17553, %f33031, %f17849;
	// end inline asm
	// begin inline asm
	fma.rn.f32 %f17865, %f18058, %f33027, %f17861;
	// end inline asm
	// begin inline asm
	fma.rn.f32 %f17869, %f17553, %f33027, %f17857;
	// end inline asm
	// begin inline asm
	fma.rn.f32 %f17873, %f17555, %f33031, %f17869;
	// end inline asm
	// begin inline asm
	fma.rn.f32 %f17877, %f17553, %f33031, %f17865;
	// end inline asm
	// begin inline asm
	fma.rn.f32 %f17881, %f18058, %f33027, %f17877;
	// end inline asm
	// begin inline asm
	fma.rn.f32 %f17885, %f17553, %f33027, %f17873;
	// end inline asm
	// begin inline asm
	fma.rn.f32 %f17889, %f17555, %f33031, %f17885;
	// end inline asm
	// begin inline asm
	fma.rn.f32 %f17893, %f17553, %f33031, %f17881;
	// end inline asm
	// begin inline asm
	fma.rn.f32 %f17897, %f18058, %f33027, %f17893;
	// end inline asm
	// begin inline asm
	fma.rn.f32 %f17901, %f17553, %f33027, %f17889;
	// end inline asm
	// begin inline asm
	fma.rn.f32 %f17905, %f17555, %f33031, %f17901;
	// end inline asm
	// begin inline asm
	fma.rn.f32 %f17909, %f17553, %f33031, %f17897;
	// end inline asm
	// begin inline asm
	fma.rn.f32 %f17913, %f18058, %f33027, %f17909;
	// end inline asm
	// begin inline asm
	fma.rn.f32 %f17917, %f17553, %f33027, %f17905;
	// end inline asm
	// begin inline asm
	fma.rn.f32 %f17921, %f17555, %f33031, %f17917;
	// end inline asm
	// begin inline asm
	fma.rn.f32 %f17925, %f17553, %f33031, %f17913;
	// end inline asm
	// begin inline asm
	fma.rn.f32 %f17929, %f18058, %f33027, %f17925;
	// end inline asm
	// begin inline asm
	fma.rn.f32 %f17933, %f17553, %f33027, %f17921;
	// end inline asm
	// begin inline asm
	fma.rn.f32 %f17937, %f17555, %f33031, %f17933;
	// end inline asm
	// begin inline asm
	fma.rn.f32 %f17941, %f17553, %f33031, %f17929;
	// end inline asm
	// begin inline asm
	fma.rn.f32 %f17945, %f18058, %f33027, %f17941;
	// end inline asm
	// begin inline asm
	fma.rn.f32 %f17949, %f17553, %f33027, %f17937;
	// end inline asm
	// begin inline asm
	fma.rn.f32 %f17953, %f17555, %f33031, %f17949;
	// end inline asm
	// begin inline asm
	fma.rn.f32 %f17957, %f17553, %f33031, %f17945;
	// end inline asm
	// begin inline asm
	fma.rn.f32 %f17961, %f18058, %f33027, %f17957;
	// end inline asm
	// begin inline asm
	fma.rn.f32 %f17965, %f17553, %f33027, %f17953;
	// end inline asm
	// begin inline asm
	fma.rn.f32 %f17969, %f17555, %f33031, %f17965;
	// end inline asm
	// begin inline asm
	fma.rn.f32 %f17973, %f17553, %f33031, %f17961;
	// end inline asm
	// begin inline asm
	fma.rn.f32 %f17977, %f18058, %f33027, %f17973;
	// end inline asm
	// begin inline asm
	fma.rn.f32 %f17981, %f17553, %f33027, %f17969;
	// end inline asm
	// begin inline asm
	fma.rn.f32 %f17985, %f17555, %f33031, %f17981;
	// end inline asm
	// begin inline asm
	fma.rn.f32 %f17989, %f17553, %f33031, %f17977;
	// end inline asm
	// begin inline asm
	fma.rn.f32 %f17993, %f18058, %f33027, %f17989;
	// end inline asm
	// begin inline asm
	fma.rn.f32 %f17997, %f17553, %f33027, %f17985;
	// end inline asm
	// begin inline asm
	fma.rn.f32 %f18001, %f17555, %f33031, %f17997;
	// end inline asm
	// begin inline asm
	fma.rn.f32 %f18005, %f17553, %f33031, %f17993;
	// end inline asm
	// begin inline asm
	fma.rn.f32 %f18009, %f18058, %f33027, %f18005;
	// end inline asm
	// begin inline asm
	fma.rn.f32 %f18013, %f17553, %f33027, %f18001;
	// end inline asm
	// begin inline asm
	fma.rn.f32 %f18017, %f17555, %f33031, %f18013;
	// end inline asm
	// begin inline asm
	fma.rn.f32 %f18021, %f17553, %f33031, %f18009;
	// end inline asm
	// begin inline asm
	fma.rn.f32 %f18025, %f18058, %f33027, %f18021;
	// end inline asm
	// begin inline asm
	fma.rn.f32 %f18029, %f17553, %f33027, %f18017;
	// end inline asm
	// begin inline asm
	fma.rn.f32 %f18033, %f17555, %f33031, %f18029;
	// end inline asm
	// begin inline asm
	fma.rn.f32 %f18037, %f17553, %f33031, %f18025;
	// end inline asm
	// begin inline asm
	fma.rn.f32 %f18041, %f18058, %f33027, %f18037;
	// end inline asm
	// begin inline asm
	fma.rn.f32 %f18045, %f17553, %f33027, %f18033;
	// end inline asm
	// begin inline asm
	fma.rn.f32 %f18049, %f17555, %f33031, %f18045;
	// end inline asm
	// begin inline asm
	fma.rn.f32 %f18053, %f17553, %f33031, %f18041;
	// end inline asm
	// begin inline asm
	fma.rn.f32 %f18057, %f18058, %f33027, %f18053;
	// end inline asm
	// begin inline asm
	fma.rn.f32 %f18061, %f17553, %f33027, %f18049;
	// end inline asm
	// begin inline asm
	fma.rn.f32 %f18065, %f17555, %f33031, %f18061;
	// end inline asm
	// begin inline asm
	sin.approx.f32  %f18069, %f18057;
	// end inline asm
	// begin inline asm
	cos.approx.f32  %f18071, %f18057;
	// end inline asm
	neg.f32 	%f18574, %f18071;
	// begin inline asm
	fma.rn.f32 %f18073, %f18069, %f33031, %f18057;
	// end inline asm
	// begin inline asm
	fma.rn.f32 %f18077, %f18574, %f33027, %f18073;
	// end inline asm
	// begin inline asm
	fma.rn.f32 %f18081, %f18069, %f33027, %f18065;
	// end inline asm
	// begin inline asm
	fma.rn.f32 %f18085, %f18071, %f33031, %f18081;
	// end inline asm
	// begin inline asm
	fma.rn.f32 %f18089, %f18069, %f33031, %f18077;
	// end inline asm
	// begin inline asm
	fma.rn.f32 %f18093, %f18574, %f33027, %f18089;
	// end inline asm
	// begin inline asm
	fma.rn.f32 %f18097, %f18069, %f33027, %f18085;
	// end inline asm
	// begin inline asm
	fma.rn.f32 %f18101, %f18071, %f33031, %f18097;
	// end inline asm
	// begin inline asm
	fma.rn.f32 %f18105, %f18069, %f33031, %f18093;
	// end inline asm
	// begin inline asm
	fma.rn.f32 %f18109, %f18574, %f33027, %f18105;
	// end inline asm
	// begin inline asm
	fma.rn.f32 %f18113, %f18069, %f33027, %f18101;
	// end inline asm
	// begin inline asm
	fma.rn.f32 %f18117, %f18071, %f33031, %f18113;
	// end inline asm
	// begin inline asm
	fma.rn.f32 %f18121, %f18069, %f33031, %f18109;
	// end inline asm
	// begin inline asm
	fma.rn.f32 %f18125, %f18574, %f33027, %f18121;
	// end inline asm
	// begin inline asm
	fma.rn.f32 %f18129, %f18069, %f33027, %f18117;
	// end inline asm
	// begin inline asm
	fma.rn.f32 %f18133, %f18071, %f33031, %f18129;
	// end inline asm
	// begin inline asm
	fma.rn.f32 %f18137, %f18069, %f33031, %f18125;
	// end inline asm
	// begin inline asm
	fma.rn.f32 %f18141, %f18574, %f33027, %f18137;
	// end inline asm
	// begin inline asm
	fma.rn.f32 %f18145, %f18069, %f33027, %f18133;
	// end inline asm
	// begin inline asm
	fma.rn.f32 %f18149, %f18071, %f33031, %f18145;
	// end inline asm
	// begin inline asm
	fma.rn.f32 %f18153, %f18069, %f33031, %f18141;
	// end inline asm
	// begin inline asm
	fma.rn.f32 %f18157, %f18574, %f33027, %f18153;
	// end inline asm
	// begin inline asm
	fma.rn.f32 %f18161, %f18069, %f33027, %f18149;
	// end inline asm
	// begin inline asm
	fma.rn.f32 %f18165, %f18071, %f33031, %f18161;
	// end inline asm
	// begin inline asm
	fma.rn.f32 %f18169, %f18069, %f33031, %f18157;
	// end inline asm
	// begin inline asm
	fma.rn.f32 %f18173, %f18574, %f33027, %f18169;
	// end inline asm
	// begin inline asm
	fma.rn.f32 %f18177, %f18069, %f33027, %f18165;
	// end inline asm
	// begin inline asm
	fma.rn.f32 %f18181, %f18071, %f33031, %f18177;
	// end inline asm
	// begin inline asm
	fma.rn.f32 %f18185, %f18069, %f33031, %f18173;
	// end inline asm
	// begin inline asm
	fma.rn.f32 %f18189, %f18574, %f33027, %f18185;
	// end inline asm
	// begin inline asm
	fma.rn.f32 %f18193, %f18069, %f33027, %f18181;
	// end inline asm
	// begin inline asm
	fma.rn.f32 %f18197, %f18071, %f33031, %f18193;
	// end inline asm
	// begin inline asm
	fma.rn.f32 %f18201, %f18069, %f33031, %f18189;
	// end inline asm
	// begin inline asm
	fma.rn.f32 %f18205, %f18574, %f33027, %f18201;
	// end inline asm
	// begin inline asm
	fma.rn.f32 %f18209, %f18069, %f33027, %f18197;
	// end inline asm
	// begin inline asm
	fma.rn.f32 %f18213, %f18071, %f33031, %f18209;
	// end inline asm
	// begin inline asm
	fma.rn.f32 %f18217, %f18069, %f33031, %f18205;
	// end inline asm
	// begin inline asm
	fma.rn.f32 %f18221, %f18574, %f33027, %f18217;
	// end inline asm
	// begin inline asm
	fma.rn.f32 %f18225, %f18069, %f33027, %f18213;
	// end inline asm
	// begin inline asm
	fma.rn.f32 %f18229, %f18071, %f33031, %f18225;
	// end inline asm
	// begin inline asm
	fma.rn.f32 %f18233, %f18069, %f33031, %f18221;
	// end inline asm
	// begin inline asm
	fma.rn.f32 %f18237, %f18574, %f33027, %f18233;
	// end inline asm
	// begin inline asm
	fma.rn.f32 %f18241, %f18069, %f33027, %f18229;
	// end inline asm
	// begin inline asm
	fma.rn.f32 %f18245, %f18071, %f33031, %f18241;
	// end inline asm
	// begin inline asm
	fma.rn.f32 %f18249, %f18069, %f33031, %f18237;
	// end inline asm
	// begin inline asm
	fma.rn.f32 %f18253, %f18574, %f33027, %f18249;
	// end inline asm
	// begin inline asm
	fma.rn.f32 %f18257, %f18069, %f33027, %f18245;
	// end inline asm
	// begin inline asm
	fma.rn.f32 %f18261, %f18071, %f33031, %f18257;
	// end inline asm
	// begin inline asm
	fma.rn.f32 %f18265, %f18069, %f33031, %f18253;
	// end inline asm
	// begin inline asm
	fma.rn.f32 %f18269, %f18574, %f33027, %f18265;
	// end inline asm
	// begin inline asm
	fma.rn.f32 %f18273, %f18069, %f33027, %f18261;
	// end inline asm
	// begin inline asm
	fma.rn.f32 %f18277, %f18071, %f33031, %f18273;
	// end inline asm
	// begin inline asm
	fma.rn.f32 %f18281, %f18069, %f33031, %f18269;
	// end inline asm
	// begin inline asm
	fma.rn.f32 %f18285, %f18574, %f33027, %f18281;
	// end inline asm
	// begin inline asm
	fma.rn.f32 %f18289, %f18069, %f33027, %f18277;
	// end inline asm
	// begin inline asm
	fma.rn.f32 %f18293, %f18071, %f33031, %f18289;
	// end inline asm
	// begin inline asm
	fma.rn.f32 %f18297, %f18069, %f33031, %f18285;
	// end inline asm
	// begin inline asm
	fma.rn.f32 %f18301, %f18574, %f33027, %f18297;
	// end inline asm
	// begin inline asm
	fma.rn.f32 %f18305, %f18069, %f33027, %f18293;
	// end inline asm
	// begin inline asm
	fma.rn.f32 %f18309, %f18071, %f33031, %f18305;
	// end inline asm
	// begin inline asm
	fma.rn.f32 %f18313, %f18069, %f33031, %f18301;
	// end inline asm
	// begin inline asm
	fma.rn.f32 %f18317, %f18574, %f33027, %f18313;
	// end inline asm
	// begin inline asm
	fma.rn.f32 %f18321, %f18069, %f33027, %f18309;
	// end inline asm
	// begin inline asm
	fma.rn.f32 %f18325, %f18071, %f33031, %f18321;
	// end inline asm
	// begin inline asm
	fma.rn.f32 %f18329, %f18069, %f33031, %f18317;
	// end inline asm
	// begin inline asm
	fma.rn.f32 %f18333, %f18574, %f33027, %f18329;
	// end inline asm
	// begin inline asm
	fma.rn.f32 %f18337, %f18069, %f33027, %f18325;
	// end inline asm
	// begin inline asm
	fma.rn.f32 %f18341, %f18071, %f33031, %f18337;
	// end inline asm
	// begin inline asm
	fma.rn.f32 %f18345, %f18069, %f33031, %f18333;
	// end inline asm
	// begin inline asm
	fma.rn.f32 %f18349, %f18574, %f33027, %f18345;
	// end inline asm
	// begin inline asm
	fma.rn.f32 %f18353, %f18069, %f33027, %f18341;
	// end inline asm
	// begin inline asm
	fma.rn.f32 %f18357, %f18071, %f33031, %f18353;
	// end inline asm
	// begin inline asm
	fma.rn.f32 %f18361, %f18069, %f33031, %f18349;
	// end inline asm
	// begin inline asm
	fma.rn.f32 %f18365, %f18574, %f33027, %f18361;
	// end inline asm
	// begin inline asm
	fma.rn.f32 %f18369, %f18069, %f33027, %f18357;
	// end inline asm
	// begin inline asm
	fma.rn.f32 %f18373, %f18071, %f33031, %f18369;
	// end inline asm
	// begin inline asm
	fma.rn.f32 %f18377, %f18069, %f33031, %f18365;
	// end inline asm
	// begin inline asm
	fma.rn.f32 %f18381, %f18574, %f33027, %f18377;
	// end inline asm
	// begin inline asm
	fma.rn.f32 %f18385, %f18069, %f33027, %f18373;
	// end inline asm
	// begin inline asm
	fma.rn.f32 %f18389, %f18071, %f33031, %f18385;
	// end inline asm
	// begin inline asm
	fma.rn.f32 %f18393, %f18069, %f33031, %f18381;
	// end inline asm
	// begin inline asm
	fma.rn.f32 %f18397, %f18574, %f33027, %f18393;
	// end inline asm
	// begin inline asm
	fma.rn.f32 %f18401, %f18069, %f33027, %f18389;
	// end inline asm
	// begin inline asm
	fma.rn.f32 %f18405, %f18071, %f33031, %f18401;
	// end inline asm
	// begin inline asm
	fma.rn.f32 %f18409, %f18069, %f33031, %f18397;
	// end inline asm
	// begin inline asm
	fma.rn.f32 %f18413, %f18574, %f33027, %f18409;
	// end inline asm
	// begin inline asm
	fma.rn.f32 %f18417, %f18069, %f33027, %f18405;
	// end inline asm
	// begin inline asm
	fma.rn.f32 %f18421, %f18071, %f33031, %f18417;
	// end inline asm
	// begin inline asm
	fma.rn.f32 %f18425, %f18069, %f33031, %f18413;
	// end inline asm
	// begin inline asm
	fma.rn.f32 %f18429, %f18574, %f33027, %f18425;
	// end inline asm
	// begin inline asm
	fma.rn.f32 %f18433, %f18069, %f33027, %f18421;
	// end inline asm
	// begin inline asm
	fma.rn.f32 %f18437, %f18071, %f33031, %f18433;
	// end inline asm
	// begin inline asm
	fma.rn.f32 %f18441, %f18069, %f33031, %f18429;
	// end inline asm
	// begin inline asm
	fma.rn.f32 %f18445, %f18574, %f33027, %f18441;
	// end inline asm
	// begin inline asm
	fma.rn.f32 %f18449, %f18069, %f33027, %f18437;
	// end inline asm
	// begin inline asm
	fma.rn.f32 %f18453, %f18071, %f33031, %f18449;
	// end inline asm
	// begin inline asm
	fma.rn.f32 %f18457, %f18069, %f33031, %f18445;
	// end inline asm
	// begin inline asm
	fma.rn.f32 %f18461, %f18574, %f33027, %f18457;
	// end inline asm
	// begin inline asm
	fma.rn.f32 %f18465, %f18069, %f33027, %f18453;
	// end inline asm
	// begin inline asm
	fma.rn.f32 %f18469, %f18071, %f33031, %f18465;
	// end inline asm
	// begin inline asm
	fma.rn.f32 %f18473, %f18069, %f33031, %f18461;
	// end inline asm
	// begin inline asm
	fma.rn.f32 %f18477, %f18574, %f33027, %f18473;
	// end inline asm
	// begin inline asm
	fma.rn.f32 %f18481, %f18069, %f33027, %f18469;
	// end inline asm
	// begin inline asm
	fma.rn.f32 %f18485, %f18071, %f33031, %f18481;
	// end inline asm
	// begin inline asm
	fma.rn.f32 %f18489, %f18069, %f33031, %f18477;
	// end inline asm
	// begin inline asm
	fma.rn.f32 %f18493, %f18574, %f33027, %f18489;
	// end inline asm
	// begin inline asm
	fma.rn.f32 %f18497, %f18069, %f33027, %f18485;
	// end inline asm
	// begin inline asm
	fma.rn.f32 %f18501, %f18071, %f33031, %f18497;
	// end inline asm
	// begin inline asm
	fma.rn.f32 %f18505, %f18069, %f33031, %f18493;
	// end inline asm
	// begin inline asm
	fma.rn.f32 %f18509, %f18574, %f33027, %f18505;
	// end inline asm
	// begin inline asm
	fma.rn.f32 %f18513, %f18069, %f33027, %f18501;
	// end inline asm
	// begin inline asm
	fma.rn.f32 %f18517, %f18071, %f33031, %f18513;
	// end inline asm
	// begin inline asm
	fma.rn.f32 %f18521, %f18069, %f33031, %f18509;
	// end inline asm
	// begin inline asm
	fma.rn.f32 %f18525, %f18574, %f33027, %f18521;
	// end inline asm
	// begin inline asm
	fma.rn.f32 %f18529, %f18069, %f33027, %f18517;
	// end inline asm
	// begin inline asm
	fma.rn.f32 %f18533, %f18071, %f33031, %f18529;
	// end inline asm
	// begin inline asm
	fma.rn.f32 %f18537, %f18069, %f33031, %f18525;
	// end inline asm
	// begin inline asm
	fma.rn.f32 %f18541, %f18574, %f33027, %f18537;
	// end inline asm
	// begin inline asm
	fma.rn.f32 %f18545, %f18069, %f33027, %f18533;
	// end inline asm
	// begin inline asm
	fma.rn.f32 %f18549, %f18071, %f33031, %f18545;
	// end inline asm
	// begin inline asm
	fma.rn.f32 %f18553, %f18069, %f33031, %f18541;
	// end inline asm
	// begin inline asm
	fma.rn.f32 %f18557, %f18574, %f33027, %f18553;
	// end inline asm
	// begin inline asm
	fma.rn.f32 %f18561, %f18069, %f33027, %f18549;
	// end inline asm
	// begin inline asm
	fma.rn.f32 %f18565, %f18071, %f33031, %f18561;
	// end inline asm
	// begin inline asm
	fma.rn.f32 %f18569, %f18069, %f33031, %f18557;
	// end inline asm
	// begin inline asm
	fma.rn.f32 %f18573, %f18574, %f33027, %f18569;
	// end inline asm
	// begin inline asm
	fma.rn.f32 %f18577, %f18069, %f33027, %f18565;
	// end inline asm
	// begin inline asm
	fma.rn.f32 %f18581, %f18071, %f33031, %f18577;
	// end inline asm
	// begin inline asm
	sin.approx.f32  %f18585, %f18573;
	// end inline asm
	// begin inline asm
	cos.approx.f32  %f18587, %f18573;
	// end inline asm
	neg.f32 	%f19090, %f18587;
	// begin inline asm
	fma.rn.f32 %f18589, %f18585, %f33031, %f18573;
	// end inline asm
	// begin inline asm
	fma.rn.f32 %f18593, %f19090, %f33027, %f18589;
	// end inline asm
	// begin inline asm
	fma.rn.f32 %f18597, %f18585, %f33027, %f18581;
	// end inline asm
	// begin inline asm
	fma.rn.f32 %f18601, %f18587, %f33031, %f18597;
	// end inline asm
	// begin inline asm
	fma.rn.f32 %f18605, %f18585, %f33031, %f18593;
	// end inline asm
	// begin inline asm
	fma.rn.f32 %f18609, %f19090, %f33027, %f18605;
	// end inline asm
	// begin inline asm
	fma.rn.f32 %f18613, %f18585, %f33027, %f18601;
	// end inline asm
	// begin inline asm
	fma.rn.f32 %f18617, %f18587, %f33031, %f18613;
	// end inline asm
	// begin inline asm
	fma.rn.f32 %f18621, %f18585, %f33031, %f18609;
	// end inline asm
	// begin inline asm
	fma.rn.f32 %f18625, %f19090, %f33027, %f18621;
	// end inline asm
	// begin inline asm
	fma.rn.f32 %f18629, %f18585, %f33027, %f18617;
	// end inline asm
	// begin inline asm
	fma.rn.f32 %f18633, %f18587, %f33031, %f18629;
	// end inline asm
	// begin inline asm
	fma.rn.f32 %f18637, %f18585, %f33031, %f18625;
	// end inline asm
	// begin inline asm
	fma.rn.f32 %f18641, %f19090, %f33027, %f18637;
	// end inline asm
	// begin inline asm
	fma.rn.f32 %f18645, %f18585, %f33027, %f18633;
	// end inline asm
	// begin inline asm
	fma.rn.f32 %f18649, %f18587, %f33031, %f18645;
	// end inline asm
	// begin inline asm
	fma.rn.f32 %f18653, %f18585, %f33031, %f18641;
	// end inline asm
	// begin inline asm
	fma.rn.f32 %f18657, %f19090, %f33027, %f18653;
	// end inline asm
	// begin inline asm
	fma.rn.f32 %f18661, %f18585, %f33027, %f18649;
	// end inline asm
	// begin inline asm
	fma.rn.f32 %f18665, %f18587, %f33031, %f18661;
	// end inline asm
	// begin inline asm
	fma.rn.f32 %f18669, %f18585, %f33031, %f18657;
	// end inline asm
	// begin inline asm
	fma.rn.f32 %f18673, %f19090, %f33027, %f18669;
	// end inline asm
	// begin inline asm
	fma.rn.f32 %f18677, %f18585, %f33027, %f18665;
	// end inline asm
	// begin inline asm
	fma.rn.f32 %f18681, %f18587, %f33031, %f18677;
	// end inline asm
	// begin inline asm
	fma.rn.f32 %f18685, %f18585, %f33031, %f18673;
	// end inline asm
	// begin inline asm
	fma.rn.f32 %f18689, %f19090, %f33027, %f18685;
	// end inline asm
	// begin inline asm
	fma.rn.f32 %f18693, %f18585, %f33027, %f18681;
	// end inline asm
	// begin inline asm
	fma.rn.f32 %f18697, %f18587, %f33031, %f18693;
	// end inline asm
	// begin inline asm
	fma.rn.f32 %f18701, %f18585, %f33031, %f18689;
	// end inline asm
	// begin inline asm
	fma.rn.f32 %f18705, %f19090, %f33027, %f18701;
	// end inline asm
	// begin inline asm
	fma.rn.f32 %f18709, %f18585, %f33027, %f18697;
	// end inline asm
	// begin inline asm
	fma.rn.f32 %f18713, %f18587, %f33031, %f18709;
	// end inline asm
	// begin inline asm
	fma.rn.f32 %f18717, %f18585, %f33031, %f18705;
	// end inline asm
	// begin inline asm
	fma.rn.f32 %f18721, %f19090, %f33027, %f18717;
	// end inline asm
	// begin inline asm
	fma.rn.f32 %f18725, %f18585, %f33027, %f18713;
	// end inline asm
	// begin inline asm
	fma.rn.f32 %f18729, %f18587, %f33031, %f18725;
	// end inline asm
	// begin inline asm
	fma.rn.f32 %f18733, %f18585, %f33031, %f18721;
	// end inline asm
	// begin inline asm
	fma.rn.f32 %f18737, %f19090, %f33027, %f18733;
	// end inline asm
	// begin inline asm
	fma.rn.f32 %f18741, %f18585, %f33027, %f18729;
	// end inline asm
	// begin inline asm
	fma.rn.f32 %f18745, %f18587, %f33031, %f18741;
	// end inline asm
	// begin inline asm
	fma.rn.f32 %f18749, %f18585, %f33031, %f18737;
	// end inline asm
	// begin inline asm
	fma.rn.f32 %f18753, %f19090, %f33027, %f18749;
	// end inline asm
	// begin inline asm
	fma.rn.f32 %f18757, %f18585, %f33027, %f18745;
	// end inline asm
	// begin inline asm
	fma.rn.f32 %f18761, %f18587, %f33031, %f18757;
	// end inline asm
	// begin inline asm
	fma.rn.f32 %f18765, %f18585, %f33031, %f18753;
	// end inline asm
	// begin inline asm
	fma.rn.f32 %f18769, %f19090, %f33027, %f18765;
	// end inline asm
	// begin inline asm
	fma.rn.f32 %f18773, %f18585, %f33027, %f18761;
	// end inline asm
	// begin inline asm
	fma.rn.f32 %f18777, %f18587, %f33031, %f18773;
	// end inline asm
	// begin inline asm
	fma.rn.f32 %f18781, %f18585, %f33031, %f18769;
	// end inline asm
	// begin inline asm
	fma.rn.f32 %f18785, %f19090, %f33027, %f18781;
	// end inline asm
	// begin inline asm
	fma.rn.f32 %f18789, %f18585, %f33027, %f18777;
	// end inline asm
	// begin inline asm
	fma.rn.f32 %f18793, %f18587, %f33031, %f18789;
	// end inline asm
	// begin inline asm
	fma.rn.f32 %f18797, %f18585, %f33031, %f18785;
	// end inline asm
	// begin inline asm
	fma.rn.f32 %f18801, %f19090, %f33027, %f18797;
	// end inline asm
	// begin inline asm
	fma.rn.f32 %f18805, %f18585, %f33027, %f18793;
	// end inline asm
	// begin inline asm
	fma.rn.f32 %f18809, %f18587, %f33031, %f18805;
	// end inline asm
	// begin inline asm
	fma.rn.f32 %f18813, %f18585, %f33031, %f18801;
	// end inline asm
	// begin inline asm
	fma.rn.f32 %f18817, %f19090, %f33027, %f18813;
	// end inline asm
	// begin inline asm
	fma.rn.f32 %f18821, %f18585, %f33027, %f18809;
	// end inline asm
	// begin inline asm
	fma.rn.f32 %f18825, %f18587, %f33031, %f18821;
	// end inline asm
	// begin inline asm
	fma.rn.f32 %f18829, %f18585, %f33031, %f18817;
	// end inline asm
	// begin inline asm
	fma.rn.f32 %f18833, %f19090, %f33027, %f18829;
	// end inline asm
	// begin inline asm
	fma.rn.f32 %f18837, %f18585, %f33027, %f18825;
	// end inline asm
	// begin inline asm
	fma.rn.f32 %f18841, %f18587, %f33031, %f18837;
	// end inline asm
	// begin inline asm
	fma.rn.f32 %f18845, %f18585, %f33031, %f18833;
	// end inline asm
	// begin inline asm
	fma.rn.f32 %f18849, %f19090, %f33027, %f18845;
	// end inline asm
	// begin inline asm
	fma.rn.f32 %f18853, %f18585, %f33027, %f18841;
	// end inline asm
	// begin inline asm
	fma.rn.f32 %f18857, %f18587, %f33031, %f18853;
	// end inline asm
	// begin inline asm
	fma.rn.f32 %f18861, %f18585, %f33031, %f18849;
	// end inline asm
	// begin inline asm
	fma.rn.f32 %f18865, %f19090, %f33027, %f18861;
	// end inline asm
	// begin inline asm
	fma.rn.f32 %f18869, %f18585, %f33027, %f18857;
	// end inline asm
	// begin inline asm
	fma.rn.f32 %f18873, %f18587, %f33031, %f18869;
	// end inline asm
	// begin inline asm
	fma.rn.f32 %f18877, %f18585, %f33031, %f18865;
	// end inline asm
	// begin inline asm
	fma.rn.f32 %f18881, %f19090, %f33027, %f18877;
	// end inline asm
	// begin inline asm
	fma.rn.f32 %f18885, %f18585, %f33027, %f18873;
	// end inline asm
	// begin inline asm
	fma.rn.f32 %f18889, %f18587, %f33031, %f18885;
	// end inline asm
	// begin inline asm
	fma.rn.f32 %f18893, %f18585, %f33031, %f18881;
	// end inline asm
	// begin inline asm
	fma.rn.f32 %f18897, %f19090, %f33027, %f18893;
	// end inline asm
	// begin inline asm
	fma.rn.f32 %f18901, %f18585, %f33027, %f18889;
	// end inline asm
	// begin inline asm
	fma.rn.f32 %f18905, %f18587, %f33031, %f18901;
	// end inline asm
	// begin inline asm
	fma.rn.f32 %f18909, %f18585, %f33031, %f18897;
	// end inline asm
	// begin inline asm
	fma.rn.f32 %f18913, %f19090, %f33027, %f18909;
	// end inline asm
	// begin inline asm
	fma.rn.f32 %f18917, %f18585, %f33027, %f18905;
	// end inline asm
	// begin inline asm
	fma.rn.f32 %f18921, %f18587, %f33031, %f18917;
	// end inline asm
	// begin inline asm
	fma.rn.f32 %f18925, %f18585, %f33031, %f18913;
	// end inline asm
	// begin inline asm
	fma.rn.f32 %f18929, %f19090, %f33027, %f18925;
	// end inline asm
	// begin inline asm
	fma.rn.f32 %f18933, %f18585, %f33027, %f18921;
	// end inline asm
	// begin inline asm
	fma.rn.f32 %f18937, %f18587, %f33031, %f18933;
	// end inline asm
	// begin inline asm
	fma.rn.f32 %f18941, %f18585, %f33031, %f18929;
	// end inline asm
	// begin inline asm
	fma.rn.f32 %f18945, %f19090, %f33027, %f18941;
	// end inline asm
	// begin inline asm
	fma.rn.f32 %f18949, %f18585, %f33027, %f18937;
	// end inline asm
	// begin inline asm
	fma.rn.f32 %f18953, %f18587, %f33031, %f18949;
	// end inline asm
	// begin inline asm
	fma.rn.f32 %f18957, %f18585, %f33031, %f18945;
	// end inline asm
	// begin inline asm
	fma.rn.f32 %f18961, %f19090, %f33027, %f18957;
	// end inline asm
	// begin inline asm
	fma.rn.f32 %f18965, %f18585, %f33027, %f18953;
	// end inline asm
	// begin inline asm
	fma.rn.f32 %f18969, %f18587, %f33031, %f18965;
	// end inline asm
	// begin inline asm
	fma.rn.f32 %f18973, %f18585, %f33031, %f18961;
	// end inline asm
	// begin inline asm
	fma.rn.f32 %f18977, %f19090, %f33027, %f18973;
	// end inline asm
	// begin inline asm
	fma.rn.f32 %f18981, %f18585, %f33027, %f18969;
	// end inline asm
	// begin inline asm
	fma.rn.f32 %f18985, %f18587, %f33031, %f18981;
	// end inline asm
	// begin inline asm
	fma.rn.f32 %f18989, %f18585, %f33031, %f18977;
	// end inline asm
	// begin inline asm
	fma.rn.f32 %f18993, %f19090, %f33027, %f18989;
	// end inline asm
	// begin inline asm
	fma.rn.f32 %f18997, %f18585, %f33027, %f18985;
	// end inline asm
	// begin inline asm
	fma.rn.f32 %f19001, %f18587, %f33031, %f18997;
	// end inline asm
	// begin inline asm
	fma.rn.f32 %f19005, %f18585, %f33031, %f18993;
	// end inline asm
	// begin inline asm
	fma.rn.f32 %f19009, %f19090, %f33027, %f19005;
	// end inline asm
	// begin inline asm
	fma.rn.f32 %f19013, %f18585, %f33027, %f19001;
	// end inline asm
	// begin inline asm
	fma.rn.f32 %f19017, %f18587, %f33031, %f19013;
	// end inline asm
	// begin inline asm
	fma.rn.f32 %f19021, %f18585, %f33031, %f19009;
	// end inline asm
	// begin inline asm
	fma.rn.f32 %f19025, %f19090, %f33027, %f19021;
	// end inline asm
	// begin inline asm
	fma.rn.f32 %f19029, %f18585, %f33027, %f19017;
	// end inline asm
	// begin inline asm
	fma.rn.f32 %f19033, %f18587, %f33031, %f19029;
	// end inline asm
	// begin inline asm
	fma.rn.f32 %f19037, %f18585, %f33031, %f19025;
	// end inline asm
	// begin inline asm
	fma.rn.f32 %f19041, %f19090, %f33027, %f19037;
	// end inline asm
	// begin inline asm
	fma.rn.f32 %f19045, %f18585, %f33027, %f19033;
	// end inline asm
	// begin inline asm
	fma.rn.f32 %f19049, %f18587, %f33031, %f19045;
	// end inline asm
	// begin inline asm
	fma.rn.f32 %f19053, %f18585, %f33031, %f19041;
	// end inline asm
	// begin inline asm
	fma.rn.f32 %f19057, %f19090, %f33027, %f19053;
	// end inline asm
	// begin inline asm
	fma.rn.f32 %f19061, %f18585, %f33027, %f19049;
	// end inline asm
	// begin inline asm
	fma.rn.f32 %f19065, %f18587, %f33031, %f19061;
	// end inline asm
	// begin inline asm
	fma.rn.f32 %f19069, %f18585, %f33031, %f19057;
	// end inline asm
	// begin inline asm
	fma.rn.f32 %f19073, %f19090, %f33027, %f19069;
	// end inline asm
	// begin inline asm
	fma.rn.f32 %f19077, %f18585, %f33027, %f19065;
	// end inline asm
	// begin inline asm
	fma.rn.f32 %f19081, %f18587, %f33031, %f19077;
	// end inline asm
	// begin inline asm
	fma.rn.f32 %f19085, %f18585, %f33031, %f19073;
	// end inline asm
	// begin inline asm
	fma.rn.f32 %f19089, %f19090, %f33027, %f19085;
	// end inline asm
	// begin inline asm
	fma.rn.f32 %f19093, %f18585, %f33027, %f19081;
	// end inline asm
	// begin inline asm
	fma.rn.f32 %f19097, %f18587, %f33031, %f19093;
	// end inline asm
	// begin inline asm
	sin.approx.f32  %f19101, %f19089;
	// end inline asm
	// begin inline asm
	cos.approx.f32  %f19103, %f19089;
	// end inline asm
	neg.f32 	%f19606, %f19103;
	// begin inline asm
	fma.rn.f32 %f19105, %f19101, %f33031, %f19089;
	// end inline asm
	// begin inline asm
	fma.rn.f32 %f19109, %f19606, %f33027, %f19105;
	// end inline asm
	// begin inline asm
	fma.rn.f32 %f19113, %f19101, %f33027, %f19097;
	// end inline asm
	// begin inline asm
	fma.rn.f32 %f19117, %f19103, %f33031, %f19113;
	// end inline asm
	// begin inline asm
	fma.rn.f32 %f19121, %f19101, %f33031, %f19109;
	// end inline asm
	// begin inline asm
	fma.rn.f32 %f19125, %f19606, %f33027, %f19121;
	// end inline asm
	// begin inline asm
	fma.rn.f32 %f19129, %f19101, %f33027, %f19117;
	// end inline asm
	// begin inline asm
	fma.rn.f32 %f19133, %f19103, %f33031, %f19129;
	// end inline asm
	// begin inline asm
	fma.rn.f32 %f19137, %f19101, %f33031, %f19125;
	// end inline asm
	// begin inline asm
	fma.rn.f32 %f19141, %f19606, %f33027, %f19137;
	// end inline asm
	// begin inline asm
	fma.rn.f32 %f19145, %f19101, %f33027, %f19133;
	// end inline asm
	// begin inline asm
	fma.rn.f32 %f19149, %f19103, %f33031, %f19145;
	// end inline asm
	// begin inline asm
	fma.rn.f32 %f19153, %f19101, %f33031, %f19141;
	// end inline asm
	// begin inline asm
	fma.rn.f32 %f19157, %f19606, %f33027, %f19153;
	// end inline asm
	// begin inline asm
	fma.rn.f32 %f19161, %f19101, %f33027, %f19149;
	// end inline asm
	// begin inline asm
	fma.rn.f32 %f19165, %f19103, %f33031, %f19161;
	// end inline asm
	// begin inline asm
	fma.rn.f32 %f19169, %f19101, %f33031, %f19157;
	// end inline asm
	// begin inline asm
	fma.rn.f32 %f19173, %f19606, %f33027, %f19169;
	// end inline asm
	// begin inline asm
	fma.rn.f32 %f19177, %f19101, %f33027, %f19165;
	// end inline asm
	// begin inline asm
	fma.rn.f32 %f19181, %f19103, %f33031, %f19177;
	// end inline asm
	// begin inline asm
	fma.rn.f32 %f19185, %f19101, %f33031, %f19173;
	// end inline asm
	// begin inline asm
	fma.rn.f32 %f19189, %f19606, %f33027, %f19185;
	// end inline asm
	// begin inline asm
	fma.rn.f32 %f19193, %f19101, %f33027, %f19181;
	// end inline asm
	// begin inline asm
	fma.rn.f32 %f19197, %f19103, %f33031, %f19193;
	// end inline asm
	// begin inline asm
	fma.rn.f32 %f19201, %f19101, %f33031, %f19189;
	// end inline asm
	// begin inline asm
	fma.rn.f32 %f19205, %f19606, %f33027, %f19201;
	// end inline asm
	// begin inline asm
	fma.rn.f32 %f19209, %f19101, %f33027, %f19197;
	// end inline asm
	// begin inline asm
	fma.rn.f32 %f19213, %f19103, %f33031, %f19209;
	// end inline asm
	// begin inline asm
	fma.rn.f32 %f19217, %f19101, %f33031, %f19205;
	// end inline asm
	// begin inline asm
	fma.rn.f32 %f19221, %f19606, %f33027, %f19217;
	// end inline asm
	// begin inline asm
	fma.rn.f32 %f19225, %f19101, %f33027, %f19213;
	// end inline asm
	// begin inline asm
	fma.rn.f32 %f19229, %f19103, %f33031, %f19225;
	// end inline asm
	// begin inline asm
	fma.rn.f32 %f19233, %f19101, %f33031, %f19221;
	// end inline asm
	// begin inline asm
	fma.rn.f32 %f19237, %f19606, %f33027, %f19233;
	// end inline asm
	// begin inline asm
	fma.rn.f32 %f19241, %f19101, %f33027, %f19229;
	// end inline asm
	// begin inline asm
	fma.rn.f32 %f19245, %f19103, %f33031, %f19241;
	// end inline asm
	// begin inline asm
	fma.rn.f32 %f19249, %f19101, %f33031, %f19237;
	// end inline asm
	// begin inline asm
	fma.rn.f32 %f19253, %f19606, %f33027, %f19249;
	// end inline asm
	// begin inline asm
	fma.rn.f32 %f19257, %f19101, %f33027, %f19245;
	// end inline asm
	// begin inline asm
	fma.rn.f32 %f19261, %f19103, %f33031, %f19257;
	// end inline asm
	// begin inline asm
	fma.rn.f32 %f19265, %f19101, %f33031, %f19253;
	// end inline asm
	// begin inline asm
	fma.rn.f32 %f19269, %f19606, %f33027, %f19265;
	// end inline asm
	// begin inline asm
	fma.rn.f32 %f19273, %f19101, %f33027, %f19261;
	// end inline asm
	// begin inline asm
	fma.rn.f32 %f19277, %f19103, %f33031, %f19273;
	// end inline asm
	// begin inline asm
	fma.rn.f32 %f19281, %f19101, %f33031, %f19269;
	// end inline asm
	// begin inline asm
	fma.rn.f32 %f19285, %f19606, %f33027, %f19281;
	// end inline asm
	// begin inline asm
	fma.rn.f32 %f19289, %f19101, %f33027, %f19277;
	// end inline asm
	// begin inline asm
	fma.rn.f32 %f19293, %f19103, %f33031, %f19289;
	// end inline asm
	// begin inline asm
	fma.rn.f32 %f19297, %f19101, %f33031, %f19285;
	// end inline asm
	// begin inline asm
	fma.rn.f32 %f19301, %f19606, %f33027, %f19297;
	// end inline asm
	// begin inline asm
	fma.rn.f32 %f19305, %f19101, %f33027, %f19293;
	// end inline asm
	// begin inline asm
	fma.rn.f32 %f19309, %f19103, %f33031, %f19305;
	// end inline asm
	// begin inline asm
	fma.rn.f32 %f19313, %f19101, %f33031, %f19301;
	// end inline asm
	// begin inline asm
	fma.rn.f32 %f19317, %f19606, %f33027, %f19313;
	// end inline asm
	// begin inline asm
	fma.rn.f32 %f19321, %f19101, %f33027, %f19309;
	// end inline asm
	// begin inline asm
	fma.rn.f32 %f19325, %f19103, %f33031, %f19321;
	// end inline asm
	// begin inline asm
	fma.rn.f32 %f19329, %f19101, %f33031, %f19317;
	// end inline asm
	// begin inline asm
	fma.rn.f32 %f19333, %f19606, %f33027, %f19329;
	// end inline asm
	// begin inline asm
	fma.rn.f32 %f19337, %f19101, %f33027, %f19325;
	// end inline asm
	// begin inline asm
	fma.rn.f32 %f19341, %f19103, %f33031, %f19337;
	// end inline asm
	// begin inline asm
	fma.rn.f32 %f19345, %f19101, %f33031, %f19333;
	// end inline asm
	// begin inline asm
	fma.rn.f32 %f19349, %f19606, %f33027, %f19345;
	// end inline asm
	// begin inline asm
	fma.rn.f32 %f19353, %f19101, %f33027, %f19341;
	// end inline asm
	// begin inline asm
	fma.rn.f32 %f19357, %f19103, %f33031, %f19353;
	// end inline asm
	// begin inline asm
	fma.rn.f32 %f19361, %f19101, %f33031, %f19349;
	// end inline asm
	// begin inline asm
	fma.rn.f32 %f19365, %f19606, %f33027, %f19361;
	// end inline asm
	// begin inline asm
	fma.rn.f32 %f19369, %f19101, %f33027, %f19357;
	// end inline asm
	// begin inline asm
	fma.rn.f32 %f19373, %f19103, %f33031, %f19369;
	// end inline asm
	// begin inline asm
	fma.rn.f32 %f19377, %f19101, %f33031, %f19365;
	// end inline asm
	// begin inline asm
	fma.rn.f32 %f19381, %f19606, %f33027, %f19377;
	// end inline asm
	// begin inline asm
	fma.rn.f32 %f19385, %f19101, %f33027, %f19373;
	// end inline asm
	// begin inline asm
	fma.rn.f32 %f19389, %f19103, %f33031, %f19385;
	// end inline asm
	// begin inline asm
	fma.rn.f32 %f19393, %f19101, %f33031, %f19381;
	// end inline asm
	// begin inline asm
	fma.rn.f32 %f19397, %f19606, %f33027, %f19393;
	// end inline asm
	// begin inline asm
	fma.rn.f32 %f19401, %f19101, %f33027, %f19389;
	// end inline asm
	// begin inline asm
	fma.rn.f32 %f19405, %f19103, %f33031, %f19401;
	// end inline asm
	// begin inline asm
	fma.rn.f32 %f19409, %f19101, %f33031, %f19397;
	// end inline asm
	// begin inline asm
	fma.rn.f32 %f19413, %f19606, %f33027, %f19409;
	// end inline asm
	// begin inline asm
	fma.rn.f32 %f19417, %f19101, %f33027, %f19405;
	// end inline asm
	// begin inline asm
	fma.rn.f32 %f19421, %f19103, %f33031, %f19417;
	// end inline asm
	// begin inline asm
	fma.rn.f32 %f19425, %f19101, %f33031, %f19413;
	// end inline asm
	// begin inline asm
	fma.rn.f32 %f19429, %f19606, %f33027, %f19425;
	// end inline asm
	// begin inline asm
	fma.rn.f32 %f19433, %f19101, %f33027, %f19421;
	// end inline asm
	// begin inline asm
	fma.rn.f32 %f19437, %f19103, %f33031, %f19433;
	// end inline asm
	// begin inline asm
	fma.rn.f32 %f19441, %f19101, %f33031, %f19429;
	// end inline asm
	// begin inline asm
	fma.rn.f32 %f19445, %f19606, %f33027, %f19441;
	// end inline asm
	// begin inline asm
	fma.rn.f32 %f19449, %f19101, %f33027, %f19437;
	// end inline asm
	// begin inline asm
	fma.rn.f32 %f19453, %f19103, %f33031, %f19449;
	// end inline asm
	// begin inline asm
	fma.rn.f32 %f19457, %f19101, %f33031, %f19445;
	// end inline asm
	// begin inline asm
	fma.rn.f32 %f19461, %f19606, %f33027, %f19457;
	// end inline asm
	// begin inline asm
	fma.rn.f32 %f19465, %f19101, %f33027, %f19453;
	// end inline asm
	// begin inline asm
	fma.rn.f32 %f19469, %f19103, %f33031, %f19465;
	// end inline asm
	// begin inline asm
	fma.rn.f32 %f19473, %f19101, %f33031, %f19461;
	// end inline asm
	// begin inline asm
	fma.rn.f32 %f19477, %f19606, %f33027, %f19473;
	// end inline asm
	// begin inline asm
	fma.rn.f32 %f19481, %f19101, %f33027, %f19469;
	// end inline asm
	// begin inline asm
	fma.rn.f32 %f19485, %f19103, %f33031, %f19481;
	// end inline asm
	// begin inline asm
	fma.rn.f32 %f19489, %f19101, %f33031, %f19477;
	// end inline asm
	// begin inline asm
	fma.rn.f32 %f19493, %f19606, %f33027, %f19489;
	// end inline asm
	// begin inline asm
	fma.rn.f32 %f19497, %f19101, %f33027, %f19485;
	// end inline asm
	// begin inline asm
	fma.rn.f32 %f19501, %f19103, %f33031, %f19497;
	// end inline asm
	// begin inline asm
	fma.rn.f32 %f19505, %f19101, %f33031, %f19493;
	// end inline asm
	// begin inline asm
	fma.rn.f32 %f19509, %f19606, %f33027, %f19505;
	// end inline asm
	// begin inline asm
	fma.rn.f32 %f19513, %f19101, %f33027, %f19501;
	// end inline asm
	// begin inline asm
	fma.rn.f32 %f19517, %f19103, %f33031, %f19513;
	// end inline asm
	// begin inline asm
	fma.rn.f32 %f19521, %f19101, %f33031, %f19509;
	// end inline asm
	// begin inline asm
	fma.rn.f32 %f19525, %f19606, %f33027, %f19521;
	// end inline asm
	// begin inline asm
	fma.rn.f32 %f19529, %f19101, %f33027, %f19517;
	// end inline asm
	// begin inline asm
	fma.rn.f32 %f19533, %f19103, %f33031, %f19529;
	// end inline asm
	// begin inline asm
	fma.rn.f32 %f19537, %f19101, %f33031, %f19525;
	// end inline asm
	// begin inline asm
	fma.rn.f32 %f19541, %f19606, %f33027, %f19537;
	// end inline asm
	// begin inline asm
	fma.rn.f32 %f19545, %f19101, %f33027, %f19533;
	// end inline asm
	// begin inline asm
	fma.rn.f32 %f19549, %f19103, %f33031, %f19545;
	// end inline asm
	// begin inline asm
	fma.rn.f32 %f19553, %f19101, %f33031, %f19541;
	// end inline asm
	// begin inline asm
	fma.rn.f32 %f19557, %f19606, %f33027, %f19553;
	// end inline asm
	// begin inline asm
	fma.rn.f32 %f19561, %f19101, %f33027, %f19549;
	// end inline asm
	// begin inline asm
	fma.rn.f32 %f19565, %f19103, %f33031, %f19561;
	// end inline asm
	// begin inline asm
	fma.rn.f32 %f19569, %f19101, %f33031, %f19557;
	// end inline asm
	// begin inline asm
	fma.rn.f32 %f19573, %f19606, %f33027, %f19569;
	// end inline asm
	// begin inline asm
	fma.rn.f32 %f19577, %f19101, %f33027, %f19565;
	// end inline asm
	// begin inline asm
	fma.rn.f32 %f19581, %f19103, %f33031, %f19577;
	// end inline asm
	// begin inline asm
	fma.rn.f32 %f19585, %f19101, %f33031, %f19573;
	// end inline asm
	// begin inline asm
	fma.rn.f32 %f19589, %f19606, %f33027, %f19585;
	// end inline asm
	// begin inline asm
	fma.rn.f32 %f19593, %f19101, %f33027, %f19581;
	// end inline asm
	// begin inline asm
	fma.rn.f32 %f19597, %f19103, %f33031, %f19593;
	// end inline asm
	// begin inline asm
	fma.rn.f32 %f19601, %f19101, %f33031, %f19589;
	// end inline asm
	// begin inline asm
	fma.rn.f32 %f19605, %f19606, %f33027, %f19601;
	// end inline asm
	// begin inline asm
	fma.rn.f32 %f19609, %f19101, %f33027, %f19597;
	// end inline asm
	// begin inline asm
	fma.rn.f32 %f19613, %f19103, %f33031, %f19609;
	// end inline asm
	// begin inline asm
	sin.approx.f32  %f19617, %f19605;
	// end inline asm
	// begin inline asm
	cos.approx.f32  %f19619, %f19605;
	// end inline asm
	neg.f32 	%f20122, %f19619;
	// begin inline asm
	fma.rn.f32 %f19621, %f19617, %f33031, %f19605;
	// end inline asm
	// begin inline asm
	fma.rn.f32 %f19625, %f20122, %f33027, %f19621;
	// end inline asm
	// begin inline asm
	fma.rn.f32 %f19629, %f19617, %f33027, %f19613;
	// end inline asm
	// begin inline asm
	fma.rn.f32 %f19633, %f19619, %f33031, %f19629;
	// end inline asm
	// begin inline asm
	fma.rn.f32 %f19637, %f19617, %f33031, %f19625;
	// end inline asm
	// begin inline asm
	fma.rn.f32 %f19641, %f20122, %f33027, %f19637;
	// end inline asm
	// begin inline asm
	fma.rn.f32 %f19645, %f19617, %f33027, %f19633;
	// end inline asm
	// begin inline asm
	fma.rn.f32 %f19649, %f19619, %f33031, %f19645;
	// end inline asm
	// begin inline asm
	fma.rn.f32 %f19653, %f19617, %f33031, %f19641;
	// end inline asm
	// begin inline asm
	fma.rn.f32 %f19657, %f20122, %f33027, %f19653;
	// end inline asm
	// begin inline asm
	fma.rn.f32 %f19661, %f19617, %f33027, %f19649;
	// end inline asm
	// begin inline asm
	fma.rn.f32 %f19665, %f19619, %f33031, %f19661;
	// end inline asm
	// begin inline asm
	fma.rn.f32 %f19669, %f19617, %f33031, %f19657;
	// end inline asm
	// begin inline asm
	fma.rn.f32 %f19673, %f20122, %f33027, %f19669;
	// end inline asm
	// begin inline asm
	fma.rn.f32 %f19677, %f19617, %f33027, %f19665;
	// end inline asm
	// begin inline asm
	fma.rn.f32 %f19681, %f19619, %f33031, %f19677;
	// end inline asm
	// begin inline asm
	fma.rn.f32 %f19685, %f19617, %f33031, %f19673;
	// end inline asm
	// begin inline asm
	fma.rn.f32 %f19689, %f20122, %f33027, %f19685;
	// end inline asm
	// begin inline asm
	fma.rn.f32 %f19693, %f19617, %f33027, %f19681;
	// end inline asm
	// begin inline asm
	fma.rn.f32 %f19697, %f19619, %f33031, %f19693;
	// end inline asm
	// begin inline asm
	fma.rn.f32 %f19701, %f19617, %f33031, %f19689;
	// end inline asm
	// begin inline asm
	fma.rn.f32 %f19705, %f20122, %f33027, %f19701;
	// end inline asm
	// begin inline asm
	fma.rn.f32 %f19709, %f19617, %f33027, %f19697;
	// end inline asm
	// begin inline asm
	fma.rn.f32 %f19713, %f19619, %f33031, %f19709;
	// end inline asm
	// begin inline asm
	fma.rn.f32 %f19717, %f19617, %f33031, %f19705;
	// end inline asm
	// begin inline asm
	fma.rn.f32 %f19721, %f20122, %f33027, %f19717;
	// end inline asm
	// begin inline asm
	fma.rn.f32 %f19725, %f19617, %f33027, %f19713;
	// end inline asm
	// begin inline asm
	fma.rn.f32 %f19729, %f19619, %f33031, %f19725;
	// end inline asm
	// begin inline asm
	fma.rn.f32 %f19733, %f19617, %f33031, %f19721;
	// end inline asm
	// begin inline asm
	fma.rn.f32 %f19737, %f20122, %f33027, %f19733;
	// end inline asm
	// begin inline asm
	fma.rn.f32 %f19741, %f19617, %f33027, %f19729;
	// end inline asm
	// begin inline asm
	fma.rn.f32 %f19745, %f19619, %f33031, %f19741;
	// end inline asm
	// begin inline asm
	fma.rn.f32 %f19749, %f19617, %f33031, %f19737;
	// end inline asm
	// begin inline asm
	fma.rn.f32 %f19753, %f20122, %f33027, %f19749;
	// end inline asm
	// begin inline asm
	fma.rn.f32 %f19757, %f19617, %f33027, %f19745;
	// end inline asm
	// begin inline asm
	fma.rn.f32 %f19761, %f19619, %f33031, %f19757;
	// end inline asm
	// begin inline asm
	fma.rn.f32 %f19765, %f19617, %f33031, %f19753;
	// end inline asm
	// begin inline asm
	fma.rn.f32 %f19769, %f20122, %f33027, %f19765;
	// end inline asm
	// begin inline asm
	fma.rn.f32 %f19773, %f19617, %f33027, %f19761;
	// end inline asm
	// begin inline asm
	fma.rn.f32 %f19777, %f19619, %f33031, %f19773;
	// end inline asm
	// begin inline asm
	fma.rn.f32 %f19781, %f19617, %f33031, %f19769;
	// end inline asm
	// begin inline asm
	fma.rn.f32 %f19785, %f20122, %f33027, %f19781;
	// end inline asm
	// begin inline asm
	fma.rn.f32 %f19789, %f19617, %f33027, %f19777;
	// end inline asm
	// begin inline asm
	fma.rn.f32 %f19793, %f19619, %f33031, %f19789;
	// end inline asm
	// begin inline asm
	fma.rn.f32 %f19797, %f19617, %f33031, %f19785;
	// end inline asm
	// begin inline asm
	fma.rn.f32 %f19801, %f20122, %f33027, %f19797;
	// end inline asm
	// begin inline asm
	fma.rn.f32 %f19805, %f19617, %f33027, %f19793;
	// end inline asm
	// begin inline asm
	fma.rn.f32 %f19809, %f19619, %f33031, %f19805;
	// end inline asm
	// begin inline asm
	fma.rn.f32 %f19813, %f19617, %f33031, %f19801;
	// end inline asm
	// begin inline asm
	fma.rn.f32 %f19817, %f20122, %f33027, %f19813;
	// end inline asm
	// begin inline asm
	fma.rn.f32 %f19821, %f19617, %f33027, %f19809;
	// end inline asm
	// begin inline asm
	fma.rn.f32 %f19825, %f19619, %f33031, %f19821;
	// end inline asm
	// begin inline asm
	fma.rn.f32 %f19829, %f19617, %f33031, %f19817;
	// end inline asm
	// begin inline asm
	fma.rn.f32 %f19833, %f20122, %f33027, %f19829;
	// end inline asm
	// begin inline asm
	fma.rn.f32 %f19837, %f19617, %f33027, %f19825;
	// end inline asm
	// begin inline asm
	fma.rn.f32 %f19841, %f19619, %f33031, %f19837;
	// end inline asm
	// begin inline asm
	fma.rn.f32 %f19845, %f19617, %f33031, %f19833;
	// end inline asm
	// begin inline asm
	fma.rn.f32 %f19849, %f20122, %f33027, %f19845;
	// end inline asm
	// begin inline asm
	fma.rn.f32 %f19853, %f19617, %f33027, %f19841;
	// end inline asm
	// begin inline asm
	fma.rn.f32 %f19857, %f19619, %f33031, %f19853;
	// end inline asm
	// begin inline asm
	fma.rn.f32 %f19861, %f19617, %f33031, %f19849;
	// end inline asm
	// begin inline asm
	fma.rn.f32 %f19865, %f20122, %f33027, %f19861;
	// end inline asm
	// begin inline asm
	fma.rn.f32 %f19869, %f19617, %f33027, %f19857;
	// end inline asm
	// begin inline asm
	fma.rn.f32 %f19873, %f19619, %f33031, %f19869;
	// end inline asm
	// begin inline asm
	fma.rn.f32 %f19877, %f19617, %f33031, %f19865;
	// end inline asm
	// begin inline asm
	fma.rn.f32 %f19881, %f20122, %f33027, %f19877;
	// end inline asm
	// begin inline asm
	fma.rn.f32 %f19885, %f19617, %f33027, %f19873;
	// end inline asm
	// begin inline asm
	fma.rn.f32 %f19889, %f19619, %f33031, %f19885;
	// end inline asm
	// begin inline asm
	fma.rn.f32 %f19893, %f19617, %f33031, %f19881;
	// end inline asm
	// begin inline asm
	fma.rn.f32 %f19897, %f20122, %f33027, %f19893;
	// end inline asm
	// begin inline asm
	fma.rn.f32 %f19901, %f19617, %f33027, %f19889;
	// end inline asm
	// begin inline asm
	fma.rn.f32 %f19905, %f19619, %f33031, %f19901;
	// end inline asm
	// begin inline asm
	fma.rn.f32 %f19909, %f19617, %f33031, %f19897;
	// end inline asm
	// begin inline asm
	fma.rn.f32 %f19913, %f20122, %f33027, %f19909;
	// end inline asm
	// begin inline asm
	fma.rn.f32 %f19917, %f19617, %f33027, %f19905;
	// end inline asm
	// begin inline asm
	fma.rn.f32 %f19921, %f19619, %f33031, %f19917;
	// end inline asm
	// begin inline asm
	fma.rn.f32 %f19925, %f19617, %f33031, %f19913;
	// end inline asm
	// begin inline asm
	fma.rn.f32 %f19929, %f20122, %f33027, %f19925;
	// end inline asm
	// begin inline asm
	fma.rn.f32 %f19933, %f19617, %f33027, %f19921;
	// end inline asm
	// begin inline asm
	fma.rn.f32 %f19937, %f19619, %f33031, %f19933;
	// end inline asm
	// begin inline asm
	fma.rn.f32 %f19941, %f19617, %f33031, %f19929;
	// end inline asm
	// begin inline asm
	fma.rn.f32 %f19945, %f20122, %f33027, %f19941;
	// end inline asm
	// begin inline asm
	fma.rn.f32 %f19949, %f19617, %f33027, %f19937;
	// end inline asm
	// begin inline asm
	fma.rn.f32 %f19953, %f19619, %f33031, %f19949;
	// end inline asm
	// begin inline asm
	fma.rn.f32 %f19957, %f19617, %f33031, %f19945;
	// end inline asm
	// begin inline asm
	fma.rn.f32 %f19961, %f20122, %f33027, %f19957;
	// end inline asm
	// begin inline asm
	fma.rn.f32 %f19965, %f19617, %f33027, %f19953;
	// end inline asm
	// begin inline asm
	fma.rn.f32 %f19969, %f19619, %f33031, %f19965;
	// end inline asm
	// begin inline asm
	fma.rn.f32 %f19973, %f19617, %f33031, %f19961;
	// end inline asm
	// begin inline asm
	fma.rn.f32 %f19977, %f20122, %f33027, %f19973;
	// end inline asm
	// begin inline asm
	fma.rn.f32 %f19981, %f19617, %f33027, %f19969;
	// end inline asm
	// begin inline asm
	fma.rn.f32 %f19985, %f19619, %f33031, %f19981;
	// end inline asm
	// begin inline asm
	fma.rn.f32 %f19989, %f19617, %f33031, %f19977;
	// end inline asm
	// begin inline asm
	fma.rn.f32 %f19993, %f20122, %f33027, %f19989;
	// end inline asm
	// begin inline asm
	fma.rn.f32 %f19997, %f19617, %f33027, %f19985;
	// end inline asm
	// begin inline asm
	fma.rn.f32 %f20001, %f19619, %f33031, %f19997;
	// end inline asm
	// begin inline asm
	fma.rn.f32 %f20005, %f19617, %f33031, %f19993;
	// end inline asm
	// begin inline asm
	fma.rn.f32 %f20009, %f20122, %f33027, %f20005;
	// end inline asm
	// begin inline asm
	fma.rn.f32 %f20013, %f19617, %f33027, %f20001;
	// end inline asm
	// begin inline asm
	fma.rn.f32 %f20017, %f19619, %f33031, %f20013;
	// end inline asm
	// begin inline asm
	fma.rn.f32 %f20021, %f19617, %f33031, %f20009;
	// end inline asm
	// begin inline asm
	fma.rn.f32 %f20025, %f20122, %f33027, %f20021;
	// end inline asm
	// begin inline asm
	fma.rn.f32 %f20029, %f19617, %f33027, %f20017;
	// end inline asm
	// begin inline asm
	fma.rn.f32 %f20033, %f19619, %f33031, %f20029;
	// end inline asm
	// begin inline asm
	fma.rn.f32 %f20037, %f19617, %f33031, %f20025;
	// end inline asm
	// begin inline asm
	fma.rn.f32 %f20041, %f20122, %f33027, %f20037;
	// end inline asm
	// begin inline asm
	fma.rn.f32 %f20045, %f19617, %f33027, %f20033;
	// end inline asm
	// begin inline asm
	fma.rn.f32 %f20049, %f19619, %f33031, %f20045;
	// end inline asm
	// begin inline asm
	fma.rn.f32 %f20053, %f19617, %f33031, %f20041;
	// end inline asm
	// begin inline asm
	fma.rn.f32 %f20057, %f20122, %f33027, %f20053;
	// end inline asm
	// begin inline asm
	fma.rn.f32 %f20061, %f19617, %f33027, %f20049;
	// end inline asm
	// begin inline asm
	fma.rn.f32 %f20065, %f19619, %f33031, %f20061;
	// end inline asm
	// begin inline asm
	fma.rn.f32 %f20069, %f19617, %f33031, %f20057;
	// end inline asm
	// begin inline asm
	fma.rn.f32 %f20073, %f20122, %f33027, %f20069;
	// end inline asm
	// begin inline asm
	fma.rn.f32 %f20077, %f19617, %f33027, %f20065;
	// end inline asm
	// begin inline asm
	fma.rn.f32 %f20081, %f19619, %f33031, %f20077;
	// end inline asm
	// begin inline asm
	fma.rn.f32 %f20085, %f19617, %f33031, %f20073;
	// end inline asm
	// begin inline asm
	fma.rn.f32 %f20089, %f20122, %f33027, %f20085;
	// end inline asm
	// begin inline asm
	fma.rn.f32 %f20093, %f19617, %f33027, %f20081;
	// end inline asm
	// begin inline asm
	fma.rn.f32 %f20097, %f19619, %f33031, %f20093;
	// end inline asm
	// begin inline asm
	fma.rn.f32 %f20101, %f19617, %f33031, %f20089;
	// end inline asm
	// begin inline asm
	fma.rn.f32 %f20105, %f20122, %f33027, %f20101;
	// end inline asm
	// begin inline asm
	fma.rn.f32 %f20109, %f19617, %f33027, %f20097;
	// end inline asm
	// begin inline asm
	fma.rn.f32 %f20113, %f19619, %f33031, %f20109;
	// end inline asm
	// begin inline asm
	fma.rn.f32 %f20117, %f19617, %f33031, %f20105;
	// end inline asm
	// begin inline asm
	fma.rn.f32 %f20121, %f20122, %f33027, %f20117;
	// end inline asm
	// begin inline asm
	fma.rn.f32 %f20125, %f19617, %f33027, %f20113;
	// end inline asm
	// begin inline asm
	fma.rn.f32 %f20129, %f19619, %f33031, %f20125;
	// end inline asm
	// begin inline asm
	sin.approx.f32  %f20133, %f20121;
	// end inline asm
	// begin inline asm
	cos.approx.f32  %f20135, %f20121;
	// end inline asm
	neg.f32 	%f20638, %f20135;
	// begin inline asm
	fma.rn.f32 %f20137, %f20133, %f33031, %f20121;
	// end inline asm
	// begin inline asm
	fma.rn.f32 %f20141, %f20638, %f33027, %f20137;
	// end inline asm
	// begin inline asm
	fma.rn.f32 %f20145, %f20133, %f33027, %f20129;
	// end inline asm
	// begin inline asm
	fma.rn.f32 %f20149, %f20135, %f33031, %f20145;
	// end inline asm
	// begin inline asm
	fma.rn.f32 %f20153, %f20133, %f33031, %f20141;
	// end inline asm
	// begin inline asm
	fma.rn.f32 %f20157, %f20638, %f33027, %f20153;
	// end inline asm
	// begin inline asm
	fma.rn.f32 %f20161, %f20133, %f33027, %f20149;
	// end inline asm
	// begin inline asm
	fma.rn.f32 %f20165, %f20135, %f33031, %f20161;
	// end inline asm
	// begin inline asm
	fma.rn.f32 %f20169, %f20133, %f33031, %f20157;
	// end inline asm
	// begin inline asm
	fma.rn.f32 %f20173, %f20638, %f33027, %f20169;
	// end inline asm
	// begin inline asm
	fma.rn.f32 %f20177, %f20133, %f33027, %f20165;
	// end inline asm
	// begin inline asm
	fma.rn.f32 %f20181, %f20135, %f33031, %f20177;
	// end inline asm
	// begin inline asm
	fma.rn.f32 %f20185, %f20133, %f33031, %f20173;
	// end inline asm
	// begin inline asm
	fma.rn.f32 %f20189, %f20638, %f33027, %f20185;
	// end inline asm
	// begin inline asm
	fma.rn.f32 %f20193, %f20133, %f33027, %f20181;
	// end inline asm
	// begin inline asm
	fma.rn.f32 %f20197, %f20135, %f33031, %f20193;
	// end inline asm
	// begin inline asm
	fma.rn.f32 %f20201, %f20133, %f33031, %f20189;
	// end inline asm
	// begin inline asm
	fma.rn.f32 %f20205, %f20638, %f33027, %f20201;
	// end inline asm
	// begin inline asm
	fma.rn.f32 %f20209, %f20133, %f33027, %f20197;
	// end inline asm
	// begin inline asm
	fma.rn.f32 %f20213, %f20135, %f33031, %f20209;
	// end inline asm
	// begin inline asm
	fma.rn.f32 %f20217, %f20133, %f33031, %f20205;
	// end inline asm
	// begin inline asm
	fma.rn.f32 %f20221, %f20638, %f33027, %f20217;
	// end inline asm
	// begin inline asm
	fma.rn.f32 %f20225, %f20133, %f33027, %f20213;
	// end inline asm
	// begin inline asm
	fma.rn.f32 %f20229, %f20135, %f33031, %f20225;
	// end inline asm
	// begin inline asm
	fma.rn.f32 %f20233, %f20133, %f33031, %f20221;
	// end inline asm
	// begin inline asm
	fma.rn.f32 %f20237, %f20638, %f33027, %f20233;
	// end inline asm
	// begin inline asm
	fma.rn.f32 %f20241, %f20133, %f33027, %f20229;
	// end inline asm
	// begin inline asm
	fma.rn.f32 %f20245, %f20135, %f33031, %f20241;
	// end inline asm
	// begin inline asm
	fma.rn.f32 %f20249, %f20133, %f33031, %f20237;
	// end inline asm
	// begin inline asm
	fma.rn.f32 %f20253, %f20638, %f33027, %f20249;
	// end inline asm
	// begin inline asm
	fma.rn.f32 %f20257, %f20133, %f33027, %f20245;
	// end inline asm
	// begin inline asm
	fma.rn.f32 %f20261, %f20135, %f33031, %f20257;
	// end inline asm
	// begin inline asm
	fma.rn.f32 %f20265, %f20133, %f33031, %f20253;
	// end inline asm
	// begin inline asm
	fma.rn.f32 %f20269, %f20638, %f33027, %f20265;
	// end inline asm
	// begin inline asm
	fma.rn.f32 %f20273, %f20133, %f33027, %f20261;
	// end inline asm
	// begin inline asm
	fma.rn.f32 %f20277, %f20135, %f33031, %f20273;
	// end inline asm
	// begin inline asm
	fma.rn.f32 %f20281, %f20133, %f33031, %f20269;
	// end inline asm
	// begin inline asm
	fma.rn.f32 %f20285, %f20638, %f33027, %f20281;
	// end inline asm
	// begin inline asm
	fma.rn.f32 %f20289, %f20133, %f33027, %f20277;
	// end inline asm
	// begin inline asm
	fma.rn.f32 %f20293, %f20135, %f33031, %f20289;
	// end inline asm
	// begin inline asm
	fma.rn.f32 %f20297, %f20133, %f33031, %f20285;
	// end inline asm
	// begin inline asm
	fma.rn.f32 %f20301, %f20638, %f33027, %f20297;
	// end inline asm
	// begin inline asm
	fma.rn.f32 %f20305, %f20133, %f33027, %f20293;
	// end inline asm
	// begin inline asm
	fma.rn.f32 %f20309, %f20135, %f33031, %f20305;
	// end inline asm
	// begin inline asm
	fma.rn.f32 %f20313, %f20133, %f33031, %f20301;
	// end inline asm
	// begin inline asm
	fma.rn.f32 %f20317, %f20638, %f33027, %f20313;
	// end inline asm
	// begin inline asm
	fma.rn.f32 %f20321, %f20133, %f33027, %f20309;
	// end inline asm
	// begin inline asm
	fma.rn.f32 %f20325, %f20135, %f33031, %f20321;
	// end inline asm
	// begin inline asm
	fma.rn.f32 %f20329, %f20133, %f33031, %f20317;
	// end inline asm
	// begin inline asm
	fma.rn.f32 %f20333, %f20638, %f33027, %f20329;
	// end inline asm
	// begin inline asm
	fma.rn.f32 %f20337, %f20133, %f33027, %f20325;
	// end inline asm
	// begin inline asm
	fma.rn.f32 %f20341, %f20135, %f33031, %f20337;
	// end inline asm
	// begin inline asm
	fma.rn.f32 %f20345, %f20133, %f33031, %f20333;
	// end inline asm
	// begin inline asm
	fma.rn.f32 %f20349, %f20638, %f33027, %f20345;
	// end inline asm
	// begin inline asm
	fma.rn.f32 %f20353, %f20133, %f33027, %f20341;
	// end inline asm
	// begin inline asm
	fma.rn.f32 %f20357, %f20135, %f33031, %f20353;
	// end inline asm
	// begin inline asm
	fma.rn.f32 %f20361, %f20133, %f33031, %f20349;
	// end inline asm
	// begin inline asm
	fma.rn.f32 %f20365, %f20638, %f33027, %f20361;
	// end inline asm
	// begin inline asm
	fma.rn.f32 %f20369, %f20133, %f33027, %f20357;
	// end inline asm
	// begin inline asm
	fma.rn.f32 %f20373, %f20135, %f33031, %f20369;
	// end inline asm
	// begin inline asm
	fma.rn.f32 %f20377, %f20133, %f33031, %f20365;
	// end inline asm
	// begin inline asm
	fma.rn.f32 %f20381, %f20638, %f33027, %f20377;
	// end inline asm
	// begin inline asm
	fma.rn.f32 %f20385, %f20133, %f33027, %f20373;
	// end inline asm
	// begin inline asm
	fma.rn.f32 %f20389, %f20135, %f33031, %f20385;
	// end inline asm
	// begin inline asm
	fma.rn.f32 %f20393, %f20133, %f33031, %f20381;
	// end inline asm
	// begin inline asm
	fma.rn.f32 %f20397, %f20638, %f33027, %f20393;
	// end inline asm
	// begin inline asm
	fma.rn.f32 %f20401, %f20133, %f33027, %f20389;
	// end inline asm
	// begin inline asm
	fma.rn.f32 %f20405, %f20135, %f33031, %f20401;
	// end inline asm
	// begin inline asm
	fma.rn.f32 %f20409, %f20133, %f33031, %f20397;
	// end inline asm
	// begin inline asm
	fma.rn.f32 %f20413, %f20638, %f33027, %f20409;
	// end inline asm
	// begin inline asm
	fma.rn.f32 %f20417, %f20133, %f33027, %f20405;
	// end inline asm
	// begin inline asm
	fma.rn.f32 %f20421, %f20135, %f33031, %f20417;
	// end inline asm
	// begin inline asm
	fma.rn.f32 %f20425, %f20133, %f33031, %f20413;
	// end inline asm
	// begin inline asm
	fma.rn.f32 %f20429, %f20638, %f33027, %f20425;
	// end inline asm
	// begin inline asm
	fma.rn.f32 %f20433, %f20133, %f33027, %f20421;
	// end inline asm
	// begin inline asm
	fma.rn.f32 %f20437, %f20135, %f33031, %f20433;
	// end inline asm
	// begin inline asm
	fma.rn.f32 %f20441, %f20133, %f33031, %f20429;
	// end inline asm
	// begin inline asm
	fma.rn.f32 %f20445, %f20638, %f33027, %f20441;
	// end inline asm
	// begin inline asm
	fma.rn.f32 %f20449, %f20133, %f33027, %f20437;
	// end inline asm
	// begin inline asm
	fma.rn.f32 %f20453, %f20135, %f33031, %f20449;
	// end inline asm
	// begin inline asm
	fma.rn.f32 %f20457, %f20133, %f33031, %f20445;
	// end inline asm
	// begin inline asm
	fma.rn.f32 %f20461, %f20638, %f33027, %f20457;
	// end inline asm
	// begin inline asm
	fma.rn.f32 %f20465, %f20133, %f33027, %f20453;
	// end inline asm
	// begin inline asm
	fma.rn.f32 %f20469, %f20135, %f33031, %f20465;
	// end inline asm
	// begin inline asm
	fma.rn.f32 %f20473, %f20133, %f33031, %f20461;
	// end inline asm
	// begin inline asm
	fma.rn.f32 %f20477, %f20638, %f33027, %f20473;
	// end inline asm
	// begin inline asm
	fma.rn.f32 %f20481, %f20133, %f33027, %f20469;
	// end inline asm
	// begin inline asm
	fma.rn.f32 %f20485, %f20135, %f33031, %f20481;
	// end inline asm
	// begin inline asm
	fma.rn.f32 %f20489, %f20133, %f33031, %f20477;
	// end inline asm
	// begin inline asm
	fma.rn.f32 %f20493, %f20638, %f33027, %f20489;
	// end inline asm
	// begin inline asm
	fma.rn.f32 %f20497, %f20133, %f33027, %f20485;
	// end inline asm
	// begin inline asm
	fma.rn.f32 %f20501, %f20135, %f33031, %f20497;
	// end inline asm
	// begin inline asm
	fma.rn.f32 %f20505, %f20133, %f33031, %f20493;
	// end inline asm
	// begin inline asm
	fma.rn.f32 %f20509, %f20638, %f33027, %f20505;
	// end inline asm
	// begin inline asm
	fma.rn.f32 %f20513, %f20133, %f33027, %f20501;
	// end inline asm
	// begin inline asm
	fma.rn.f32 %f20517, %f20135, %f33031, %f20513;
	// end inline asm
	// begin inline asm
	fma.rn.f32 %f20521, %f20133, %f33031, %f20509;
	// end inline asm
	// begin inline asm
	fma.rn.f32 %f20525, %f20638, %f33027, %f20521;
	// end inline asm
	// begin inline asm
	fma.rn.f32 %f20529, %f20133, %f33027, %f20517;
	// end inline asm
	// begin inline asm
	fma.rn.f32 %f20533, %f20135, %f33031, %f20529;
	// end inline asm
	// begin inline asm
	fma.rn.f32 %f20537, %f20133, %f33031, %f20525;
	// end inline asm
	// begin inline asm
	fma.rn.f32 %f20541, %f20638, %f33027, %f20537;
	// end inline asm
	// begin inline asm
	fma.rn.f32 %f20545, %f20133, %f33027, %f20533;
	// end inline asm
	// begin inline asm
	fma.rn.f32 %f20549, %f20135, %f33031, %f20545;
	// end inline asm
	// begin inline asm
	fma.rn.f32 %f20553, %f20133, %f33031, %f20541;
	// end inline asm
	// begin inline asm
	fma.rn.f32 %f20557, %f20638, %f33027, %f20553;
	// end inline asm
	// begin inline asm
	fma.rn.f32 %f20561, %f20133, %f33027, %f20549;
	// end inline asm
	// begin inline asm
	fma.rn.f32 %f20565, %f20135, %f33031, %f20561;
	// end inline asm
	// begin inline asm
	fma.rn.f32 %f20569, %f20133, %f33031, %f20557;
	// end inline asm
	// begin inline asm
	fma.rn.f32 %f20573, %f20638, %f33027, %f20569;
	// end inline asm
	// begin inline asm
	fma.rn.f32 %f20577, %f20133, %f33027, %f20565;
	// end inline asm
	// begin inline asm
	fma.rn.f32 %f20581, %f20135, %f33031, %f20577;
	// end inline asm
	// begin inline asm
	fma.rn.f32 %f20585, %f20133, %f33031, %f20573;
	// end inline asm
	// begin inline asm
	fma.rn.f32 %f20589, %f20638, %f33027, %f20585;
	// end inline asm
	// begin inline asm
	fma.rn.f32 %f20593, %f20133, %f33027, %f20581;
	// end inline asm
	// begin inline asm
	fma.rn.f32 %f20597, %f20135, %f33031, %f20593;
	// end inline asm
	// begin inline asm
	fma.rn.f32 %f20601, %f20133, %f33031, %f20589;
	// end inline asm
	// begin inline asm
	fma.rn.f32 %f20605, %f20638, %f33027, %f20601;
	// end inline asm
	// begin inline asm
	fma.rn.f32 %f20609, %f20133, %f33027, %f20597;
	// end inline asm
	// begin inline asm
	fma.rn.f32 %f20613, %f20135, %f33031, %f20609;
	// end inline asm
	// begin inline asm
	fma.rn.f32 %f20617, %f20133, %f33031, %f20605;
	// end inline asm
	// begin inline asm
	fma.rn.f32 %f20621, %f20638, %f33027, %f20617;
	// end inline asm
	// begin inline asm
	fma.rn.f32 %f20625, %f20133, %f33027, %f20613;
	// end inline asm
	// begin inline asm
	fma.rn.f32 %f20629, %f20135, %f33031, %f20625;
	// end inline asm
	// begin inline asm
	fma.rn.f32 %f20633, %f20133, %f33031, %f20621;
	// end inline asm
	// begin inline asm
	fma.rn.f32 %f20637, %f20638, %f33027, %f20633;
	// end inline asm
	// begin inline asm
	fma.rn.f32 %f20641, %f20133, %f33027, %f20629;
	// end inline asm
	// begin inline asm
	fma.rn.f32 %f20645, %f20135, %f33031, %f20641;
	// end inline asm
	// begin inline asm
	sin.approx.f32  %f20649, %f20637;
	// end inline asm
	// begin inline asm
	cos.approx.f32  %f20651, %f20637;
	// end inline asm
	neg.f32 	%f21154, %f20651;
	// begin inline asm
	fma.rn.f32 %f20653, %f20649, %f33031, %f20637;
	// end inline asm
	// begin inline asm
	fma.rn.f32 %f20657, %f21154, %f33027, %f20653;
	// end inline asm
	// begin inline asm
	fma.rn.f32 %f20661, %f20649, %f33027, %f20645;
	// end inline asm
	// begin inline asm
	fma.rn.f32 %f20665, %f20651, %f33031, %f20661;
	// end inline asm
	// begin inline asm
	fma.rn.f32 %f20669, %f20649, %f33031, %f20657;
	// end inline asm
	// begin inline asm
	fma.rn.f32 %f20673, %f21154, %f33027, %f20669;
	// end inline asm
	// begin inline asm
	fma.rn.f32 %f20677, %f20649, %f33027, %f20665;
	// end inline asm
	// begin inline asm
	fma.rn.f32 %f20681, %f20651, %f33031, %f20677;
	// end inline asm
	// begin inline asm
	fma.rn.f32 %f20685, %f20649, %f33031, %f20673;
	// end inline asm
	// begin inline asm
	fma.rn.f32 %f20689, %f21154, %f33027, %f20685;
	// end inline asm
	// begin inline asm
	fma.rn.f32 %f20693, %f20649, %f33027, %f20681;
	// end inline asm
	// begin inline asm
	fma.rn.f32 %f20697, %f20651, %f33031, %f20693;
	// end inline asm
	// begin inline asm
	fma.rn.f32 %f20701, %f20649, %f33031, %f20689;
	// end inline asm
	// begin inline asm
	fma.rn.f32 %f20705, %f21154, %f33027, %f20701;
	// end inline asm
	// begin inline asm
	fma.rn.f32 %f20709, %f20649, %f33027, %f20697;
	// end inline asm
	// begin inline asm
	fma.rn.f32 %f20713, %f20651, %f33031, %f20709;
	// end inline asm
	// begin inline asm
	fma.rn.f32 %f20717, %f20649, %f33031, %f20705;
	// end inline asm
	// begin inline asm
	fma.rn.f32 %f20721, %f21154, %f33027, %f20717;
	// end inline asm
	// begin inline asm
	fma.rn.f32 %f20725, %f20649, %f33027, %f20713;
	// end inline asm
	// begin inline asm
	fma.rn.f32 %f20729, %f20651, %f33031, %f20725;
	// end inline asm
	// begin inline asm
	fma.rn.f32 %f20733, %f20649, %f33031, %f20721;
	// end inline asm
	// begin inline asm
	fma.rn.f32 %f20737, %f21154, %f33027, %f20733;
	// end inline asm
	// begin inline asm
	fma.rn.f32 %f20741, %f20649, %f33027, %f20729;
	// end inline asm
	// begin inline asm
	fma.rn.f32 %f20745, %f20651, %f33031, %f20741;
	// end inline asm
	// begin inline asm
	fma.rn.f32 %f20749, %f20649, %f33031, %f20737;
	// end inline asm
	// begin inline asm
	fma.rn.f32 %f20753, %f21154, %f33027, %f20749;
	// end inline asm
	// begin inline asm
	fma.rn.f32 %f20757, %f20649, %f33027, %f20745;
	// end inline asm
	// begin inline asm
	fma.rn.f32 %f20761, %f20651, %f33031, %f20757;
	// end inline asm
	// begin inline asm
	fma.rn.f32 %f20765, %f20649, %f33031, %f20753;
	// end inline asm
	// begin inline asm
	fma.rn.f32 %f20769, %f21154, %f33027, %f20765;
	// end inline asm
	// begin inline asm
	fma.rn.f32 %f20773, %f20649, %f33027, %f20761;
	// end inline asm
	// begin inline asm
	fma.rn.f32 %f20777, %f20651, %f33031, %f20773;
	// end inline asm
	// begin inline asm
	fma.rn.f32 %f20781, %f20649, %f33031, %f20769;
	// end inline asm
	// begin inline asm
	fma.rn.f32 %f20785, %f21154, %f33027, %f20781;
	// end inline asm
	// begin inline asm
	fma.rn.f32 %f20789, %f20649, %f33027, %f20777;
	// end inline asm
	// begin inline asm
	fma.rn.f32 %f20793, %f20651, %f33031, %f20789;
	// end inline asm
	// begin inline asm
	fma.rn.f32 %f20797, %f20649, %f33031, %f20785;
	// end inline asm
	// begin inline asm
	fma.rn.f32 %f20801, %f21154, %f33027, %f20797;
	// end inline asm
	// begin inline asm
	fma.rn.f32 %f20805, %f20649, %f33027, %f20793;
	// end inline asm
	// begin inline asm
	fma.rn.f32 %f20809, %f20651, %f33031, %f20805;
	// end inline asm
	// begin inline asm
	fma.rn.f32 %f20813, %f20649, %f33031, %f20801;
	// end inline asm
	// begin inline asm
	fma.rn.f32 %f20817, %f21154, %f33027, %f20813;
	// end inline asm
	// begin inline asm
	fma.rn.f32 %f20821, %f20649, %f33027, %f20809;
	// end inline asm
	// begin inline asm
	fma.rn.f32 %f20825, %f20651, %f33031, %f20821;
	// end inline asm
	// begin inline asm
	fma.rn.f32 %f20829, %f20649, %f33031, %f20817;
	// end inline asm
	// begin inline asm
	fma.rn.f32 %f20833, %f21154, %f33027, %f20829;
	// end inline asm
	// begin inline asm
	fma.rn.f32 %f20837, %f20649, %f33027, %f20825;
	// end inline asm
	// begin inline asm
	fma.rn.f32 %f20841, %f20651, %f33031, %f20837;
	// end inline asm
	// begin inline asm
	fma.rn.f32 %f20845, %f20649, %f33031, %f20833;
	// end inline asm
	// begin inline asm
	fma.rn.f32 %f20849, %f21154, %f33027, %f20845;
	// end inline asm
	// begin inline asm
	fma.rn.f32 %f20853, %f20649, %f33027, %f20841;
	// end inline asm
	// begin inline asm
	fma.rn.f32 %f20857, %f20651, %f33031, %f20853;
	// end inline asm
	// begin inline asm
	fma.rn.f32 %f20861, %f20649, %f33031, %f20849;
	// end inline asm
	// begin inline asm
	fma.rn.f32 %f20865, %f21154, %f33027, %f20861;
	// end inline asm
	// begin inline asm
	fma.rn.f32 %f20869, %f20649, %f33027, %f20857;
	// end inline asm
	// begin inline asm
	fma.rn.f32 %f20873, %f20651, %f33031, %f20869;
	// end inline asm
	// begin inline asm
	fma.rn.f32 %f20877, %f20649, %f33031, %f20865;
	// end inline asm
	// begin inline asm
	fma.rn.f32 %f20881, %f21154, %f33027, %f20877;
	// end inline asm
	// begin inline asm
	fma.rn.f32 %f20885, %f20649, %f33027, %f20873;
	// end inline asm
	// begin inline asm
	fma.rn.f32 %f20889, %f20651, %f33031, %f20885;
	// end inline asm
	// begin inline asm
	fma.rn.f32 %f20893, %f20649, %f33031, %f20881;
	// end inline asm
	// begin inline asm
	fma.rn.f32 %f20897, %f21154, %f33027, %f20893;
	// end inline asm
	// begin inline asm
	fma.rn.f32 %f20901, %f20649, %f33027, %f20889;
	// end inline asm
	// begin inline asm
	fma.rn.f32 %f20905, %f20651, %f33031, %f20901;
	// end inline asm
	// begin inline asm
	fma.rn.f32 %f20909, %f20649, %f33031, %f20897;
	// end inline asm
	// begin inline asm
	fma.rn.f32 %f20913, %f21154, %f33027, %f20909;
	// end inline asm
	// begin inline asm
	fma.rn.f32 %f20917, %f20649, %f33027, %f20905;
	// end inline asm
	// begin inline asm
	fma.rn.f32 %f20921, %f20651, %f33031, %f20917;
	// end inline asm
	// begin inline asm
	fma.rn.f32 %f20925, %f20649, %f33031, %f20913;
	// end inline asm
	// begin inline asm
	fma.rn.f32 %f20929, %f21154, %f33027, %f20925;
	// end inline asm
	// begin inline asm
	fma.rn.f32 %f20933, %f20649, %f33027, %f20921;
	// end inline asm
	// begin inline asm
	fma.rn.f32 %f20937, %f20651, %f33031, %f20933;
	// end inline asm
	// begin inline asm
	fma.rn.f32 %f20941, %f20649, %f33031, %f20929;
	// end inline asm
	// begin inline asm
	fma.rn.f32 %f20945, %f21154, %f33027, %f20941;
	// end inline asm
	// begin inline asm
	fma.rn.f32 %f20949, %f20649, %f33027, %f20937;
	// end inline asm
	// begin inline asm
	fma.rn.f32 %f20953, %f20651, %f33031, %f20949;
	// end inline asm
	// begin inline asm
	fma.rn.f32 %f20957, %f20649, %f33031, %f20945;
	// end inline asm
	// begin inline asm
	fma.rn.f32 %f20961, %f21154, %f33027, %f20957;
	// end inline asm
	// begin inline asm
	fma.rn.f32 %f20965, %f20649, %f33027, %f20953;
	// end inline asm
	// begin inline asm
	fma.rn.f32 %f20969, %f20651, %f33031, %f20965;
	// end inline asm
	// begin inline asm
	fma.rn.f32 %f20973, %f20649, %f33031, %f20961;
	// end inline asm
	// begin inline asm
	fma.rn.f32 %f20977, %f21154, %f33027, %f20973;
	// end inline asm
	// begin inline asm
	fma.rn.f32 %f20981, %f20649, %f33027, %f20969;
	// end inline asm
	// begin inline asm
	fma.rn.f32 %f20985, %f20651, %f33031, %f20981;
	// end inline asm
	// begin inline asm
	fma.rn.f32 %f20989, %f20649, %f33031, %f20977;
	// end inline asm
	// begin inline asm
	fma.rn.f32 %f20993, %f21154, %f33027, %f20989;
	// end inline asm
	// begin inline asm
	fma.rn.f32 %f20997, %f20649, %f33027, %f20985;
	// end inline asm
	// begin inline asm
	fma.rn.f32 %f21001, %f20651, %f33031, %f20997;
	// end inline asm
	// begin inline asm
	fma.rn.f32 %f21005, %f20649, %f33031, %f20993;
	// end inline asm
	// begin inline asm
	fma.rn.f32 %f21009, %f21154, %f33027, %f21005;
	// end inline asm
	// begin inline asm
	fma.rn.f32 %f21013, %f20649, %f33027, %f21001;
	// end inline asm
	// begin inline asm
	fma.rn.f32 %f21017, %f20651, %f33031, %f21013;
	// end inline asm
	// begin inline asm
	fma.rn.f32 %f21021, %f20649, %f33031, %f21009;
	// end inline asm
	// begin inline asm
	fma.rn.f32 %f21025, %f21154, %f33027, %f21021;
	// end inline asm
	// begin inline asm
	fma.rn.f32 %f21029, %f20649, %f33027, %f21017;
	// end inline asm
	// begin inline asm
	fma.rn.f32 %f21033, %f20651, %f33031, %f21029;
	// end inline asm
	// begin inline asm
	fma.rn.f32 %f21037, %f20649, %f33031, %f21025;
	// end inline asm
	// begin inline asm
	fma.rn.f32 %f21041, %f21154, %f33027, %f21037;
	// end inline asm
	// begin inline asm
	fma.rn.f32 %f21045, %f20649, %f33027, %f21033;
	// end inline asm
	// begin inline asm
	fma.rn.f32 %f21049, %f20651, %f33031, %f21045;
	// end inline asm
	// begin inline asm
	fma.rn.f32 %f21053, %f20649, %f33031, %f21041;
	// end inline asm
	// begin inline asm
	fma.rn.f32 %f21057, %f21154, %f33027, %f21053;
	// end inline asm
	// begin inline asm
	fma.rn.f32 %f21061, %f20649, %f33027, %f21049;
	// end inline asm
	// begin inline asm
	fma.rn.f32 %f21065, %f20651, %f33031, %f21061;
	// end inline asm
	// begin inline asm
	fma.rn.f32 %f21069, %f20649, %f33031, %f21057;
	// end inline asm
	// begin inline asm
	fma.rn.f32 %f21073, %f21154, %f33027, %f21069;
	// end inline asm
	// begin inline asm
	fma.rn.f32 %f21077, %f20649, %f33027, %f21065;
	// end inline asm
	// begin inline asm
	fma.rn.f32 %f21081, %f20651, %f33031, %f21077;
	// end inline asm
	// begin inline asm
	fma.rn.f32 %f21085, %f20649, %f33031, %f21073;
	// end inline asm
	// begin inline asm
	fma.rn.f32 %f21089, %f21154, %f33027, %f21085;
	// end inline asm
	// begin inline asm
	fma.rn.f32 %f21093, %f20649, %f33027, %f21081;
	// end inline asm
	// begin inline asm
	fma.rn.f32 %f21097, %f20651, %f33031, %f21093;
	// end inline asm
	// begin inline asm
	fma.rn.f32 %f21101, %f20649, %f33031, %f21089;
	// end inline asm
	// begin inline asm
	fma.rn.f32 %f21105, %f21154, %f33027, %f21101;
	// end inline asm
	// begin inline asm
	fma.rn.f32 %f21109, %f20649, %f33027, %f21097;
	// end inline asm
	// begin inline asm
	fma.rn.f32 %f21113, %f20651, %f33031, %f21109;
	// end inline asm
	// begin inline asm
	fma.rn.f32 %f21117, %f20649, %f33031, %f21105;
	// end inline asm
	// begin inline asm
	fma.rn.f32 %f21121, %f21154, %f33027, %f21117;
	// end inline asm
	// begin inline asm
	fma.rn.f32 %f21125, %f20649, %f33027, %f21113;
	// end inline asm
	// begin inline asm
	fma.rn.f32 %f21129, %f20651, %f33031, %f21125;
	// end inline asm
	// begin inline asm
	fma.rn.f32 %f21133, %f20649, %f33031, %f21121;
	// end inline asm
	// begin inline asm
	fma.rn.f32 %f21137, %f21154, %f33027, %f21133;
	// end inline asm
	// begin inline asm
	fma.rn.f32 %f21141, %f20649, %f33027, %f21129;
	// end inline asm
	// begin inline asm
	fma.rn.f32 %f21145, %f20651, %f33031, %f21141;
	// end inline asm
	// begin inline asm
	fma.rn.f32 %f21149, %f20649, %f33031, %f21137;
	// end inline asm
	// begin inline asm
	fma.rn.f32 %f21153, %f21154, %f33027, %f21149;
	// end inline asm
	// begin inline asm
	fma.rn.f32 %f21157, %f20649, %f33027, %f21145;
	// end inline asm
	// begin inline asm
	fma.rn.f32 %f21161, %f20651, %f33031, %f21157;
	// end inline asm
	// begin inline asm
	sin.approx.f32  %f21165, %f21153;
	// end inline asm
	// begin inline asm
	cos.approx.f32  %f21167, %f21153;
	// end inline asm
	neg.f32 	%f21670, %f21167;
	// begin inline asm
	fma.rn.f32 %f21169, %f21165, %f33031, %f21153;
	// end inline asm
	// begin inline asm
	fma.rn.f32 %f21173, %f21670, %f33027, %f21169;
	// end inline asm
	// begin inline asm
	fma.rn.f32 %f21177, %f21165, %f33027, %f21161;
	// end inline asm
	// begin inline asm
	fma.rn.f32 %f21181, %f21167, %f33031, %f21177;
	// end inline asm
	// begin inline asm
	fma.rn.f32 %f21185, %f21165, %f33031, %f21173;
	// end inline asm
	// begin inline asm
	fma.rn.f32 %f21189, %f21670, %f33027, %f21185;
	// end inline asm
	// begin inline asm
	fma.rn.f32 %f21193, %f21165, %f33027, %f21181;
	// end inline asm
	// begin inline asm
	fma.rn.f32 %f21197, %f21167, %f33031, %f21193;
	// end inline asm
	// begin inline asm
	fma.rn.f32 %f21201, %f21165, %f33031, %f21189;
	// end inline asm
	// begin inline asm
	fma.rn.f32 %f21205, %f21670, %f33027, %f21201;
	// end inline asm
	// begin inline asm
	fma.rn.f32 %f21209, %f21165, %f33027, %f21197;
	// end inline asm
	// begin inline asm
	fma.rn.f32 %f21213, %f21167, %f33031, %f21209;
	// end inline asm
	// begin inline asm
	fma.rn.f32 %f21217, %f21165, %f33031, %f21205;
	// end inline asm
	// begin inline asm
	fma.rn.f32 %f21221, %f21670, %f33027, %f21217;
	// end inline asm
	// begin inline asm
	fma.rn.f32 %f21225, %f21165, %f33027, %f21213;
	// end inline asm
	// begin inline asm
	fma.rn.f32 %f21229, %f21167, %f33031, %f21225;
	// end inline asm
	// begin inline asm
	fma.rn.f32 %f21233, %f21165, %f33031, %f21221;
	// end inline asm
	// begin inline asm
	fma.rn.f32 %f21237, %f21670, %f33027, %f21233;
	// end inline asm
	// begin inline asm
	fma.rn.f32 %f21241, %f21165, %f33027, %f21229;
	// end inline asm
	// begin inline asm
	fma.rn.f32 %f21245, %f21167, %f33031, %f21241;
	// end inline asm
	// begin inline asm
	fma.rn.f32 %f21249, %f21165, %f33031, %f21237;
	// end inline asm
	// begin inline asm
	fma.rn.f32 %f21253, %f21670, %f33027, %f21249;
	// end inline asm
	// begin inline asm
	fma.rn.f32 %f21257, %f21165, %f33027, %f21245;
	// end inline asm
	// begin inline asm
	fma.rn.f32 %f21261, %f21167, %f33031, %f21257;
	// end inline asm
	// begin inline asm
	fma.rn.f32 %f21265, %f21165, %f33031, %f21253;
	// end inline asm
	// begin inline asm
	fma.rn.f32 %f21269, %f21670, %f33027, %f21265;
	// end inline asm
	// begin inline asm
	fma.rn.f32 %f21273, %f21165, %f33027, %f21261;
	// end inline asm
	// begin inline asm
	fma.rn.f32 %f21277, %f21167, %f33031, %f21273;
	// end inline asm
	// begin inline asm
	fma.rn.f32 %f21281, %f21165, %f33031, %f21269;
	// end inline asm
	// begin inline asm
	fma.rn.f32 %f21285, %f21670, %f33027, %f21281;
	// end inline asm
	// begin inline asm
	fma.rn.f32 %f21289, %f21165, %f33027, %f21277;
	// end inline asm
	// begin inline asm
	fma.rn.f32 %f21293, %f21167, %f33031, %f21289;
	// end inline asm
	// begin inline asm
	fma.rn.f32 %f21297, %f21165, %f33031, %f21285;
	// end inline asm
	// begin inline asm
	fma.rn.f32 %f21301, %f21670, %f33027, %f21297;
	// end inline asm
	// begin inline asm
	fma.rn.f32 %f21305, %f21165, %f33027, %f21293;
	// end inline asm
	// begin inline asm
	fma.rn.f32 %f21309, %f21167, %f33031, %f21305;
	// end inline asm
	// begin inline asm
	fma.rn.f32 %f21313, %f21165, %f33031, %f21301;
	// end inline asm
	// begin inline asm
	fma.rn.f32 %f21317, %f21670, %f33027, %f21313;
	// end inline asm
	// begin inline asm
	fma.rn.f32 %f21321, %f21165, %f33027, %f21309;
	// end inline asm
	// begin inline asm
	fma.rn.f32 %f21325, %f21167, %f33031, %f21321;
	// end inline asm
	// begin inline asm
	fma.rn.f32 %f21329, %f21165, %f33031, %f21317;
	// end inline asm
	// begin inline asm
	fma.rn.f32 %f21333, %f21670, %f33027, %f21329;
	// end inline asm
	// begin inline asm
	fma.rn.f32 %f21337, %f21165, %f33027, %f21325;
	// end inline asm
	// begin inline asm
	fma.rn.f32 %f21341, %f21167, %f33031, %f21337;
	// end inline asm
	// begin inline asm
	fma.rn.f32 %f21345, %f21165, %f33031, %f21333;
	// end inline asm
	// begin inline asm
	fma.rn.f32 %f21349, %f21670, %f33027, %f21345;
	// end inline asm
	// begin inline asm
	fma.rn.f32 %f21353, %f21165, %f33027, %f21341;
	// end inline asm
	// begin inline asm
	fma.rn.f32 %f21357, %f21167, %f33031, %f21353;
	// end inline asm
	// begin inline asm
	fma.rn.f32 %f21361, %f21165, %f33031, %f21349;
	// end inline asm
	// begin inline asm
	fma.rn.f32 %f21365, %f21670, %f33027, %f21361;
	// end inline asm
	// begin inline asm
	fma.rn.f32 %f21369, %f21165, %f33027, %f21357;
	// end inline asm
	// begin inline asm
	fma.rn.f32 %f21373, %f21167, %f33031, %f21369;
	// end inline asm
	// begin inline asm
	fma.rn.f32 %f21377, %f21165, %f33031, %f21365;
	// end inline asm
	// begin inline asm
	fma.rn.f32 %f21381, %f21670, %f33027, %f21377;
	// end inline asm
	// begin inline asm
	fma.rn.f32 %f21385, %f21165, %f33027, %f21373;
	// end inline asm
	// begin inline asm
	fma.rn.f32 %f21389, %f21167, %f33031, %f21385;
	// end inline asm
	// begin inline asm
	fma.rn.f32 %f21393, %f21165, %f33031, %f21381;
	// end inline asm
	// begin inline asm
	fma.rn.f32 %f21397, %f21670, %f33027, %f21393;
	// end inline asm
	// begin inline asm
	fma.rn.f32 %f21401, %f21165, %f33027, %f21389;
	// end inline asm
	// begin inline asm
	fma.rn.f32 %f21405, %f21167, %f33031, %f21401;
	// end inline asm
	// begin inline asm
	fma.rn.f32 %f21409, %f21165, %f33031, %f21397;
	// end inline asm
	// begin inline asm
	fma.rn.f32 %f21413, %f21670, %f33027, %f21409;
	// end inline asm
	// begin inline asm
	fma.rn.f32 %f21417, %f21165, %f33027, %f21405;
	// end inline asm
	// begin inline asm
	fma.rn.f32 %f21421, %f21167, %f33031, %f21417;
	// end inline asm
	// begin inline asm
	fma.rn.f32 %f21425, %f21165, %f33031, %f21413;
	// end inline asm
	// begin inline asm
	fma.rn.f32 %f21429, %f21670, %f33027, %f21425;
	// end inline asm
	// begin inline asm
	fma.rn.f32 %f21433, %f21165, %f33027, %f21421;
	// end inline asm
	// begin inline asm
	fma.rn.f32 %f21437, %f21167, %f33031, %f21433;
	// end inline asm
	// begin inline asm
	fma.rn.f32 %f21441, %f21165, %f33031, %f21429;
	// end inline asm
	// begin inline asm
	fma.rn.f32 %f21445, %f21670, %f33027, %f21441;
	// end inline asm
	// begin inline asm
	fma.rn.f32 %f21449, %f21165, %f33027, %f21437;
	// end inline asm
	// begin inline asm
	fma.rn.f32 %f21453, %f21167, %f33031, %f21449;
	// end inline asm
	// begin inline asm
	fma.rn.f32 %f21457, %f21165, %f33031, %f21445;
	// end inline asm
	// begin inline asm
	fma.rn.f32 %f21461, %f21670, %f33027, %f21457;
	// end inline asm
	// begin inline asm
	fma.rn.f32 %f21465, %f21165, %f33027, %f21453;
	// end inline asm
	// begin inline asm
	fma.rn.f32 %f21469, %f21167, %f33031, %f21465;
	// end inline asm
	// begin inline asm
	fma.rn.f32 %f21473, %f21165, %f33031, %f21461;
	// end inline asm
	// begin inline asm
	fma.rn.f32 %f21477, %f21670, %f33027, %f21473;
	// end inline asm
	// begin inline asm
	fma.rn.f32 %f21481, %f21165, %f33027, %f21469;
	// end inline asm
	// begin inline asm
	fma.rn.f32 %f21485, %f21167, %f33031, %f21481;
	// end inline asm
	// begin inline asm
	fma.rn.f32 %f21489, %f21165, %f33031, %f21477;
	// end inline asm
	// begin inline asm
	fma.rn.f32 %f21493, %f21670, %f33027, %f21489;
	// end inline asm
	// begin inline asm
	fma.rn.f32 %f21497, %f21165, %f33027, %f21485;
	// end inline asm
	// begin inline asm
	fma.rn.f32 %f21501, %f21167, %f33031, %f21497;
	// end inline asm
	// begin inline asm
	fma.rn.f32 %f21505, %f21165, %f33031, %f21493;
	// end inline asm
	// begin inline asm
	fma.rn.f32 %f21509, %f21670, %f33027, %f21505;
	// end inline asm
	// begin inline asm
	fma.rn.f32 %f21513, %f21165, %f33027, %f21501;
	// end inline asm
	// begin inline asm
	fma.rn.f32 %f21517, %f21167, %f33031, %f21513;
	// end inline asm
	// begin inline asm
	fma.rn.f32 %f21521, %f21165, %f33031, %f21509;
	// end inline asm
	// begin inline asm
	fma.rn.f32 %f21525, %f21670, %f33027, %f21521;
	// end inline asm
	// begin inline asm
	fma.rn.f32 %f21529, %f21165, %f33027, %f21517;
	// end inline asm
	// begin inline asm
	fma.rn.f32 %f21533, %f21167, %f33031, %f21529;
	// end inline asm
	// begin inline asm
	fma.rn.f32 %f21537, %f21165, %f33031, %f21525;
	// end inline asm
	// begin inline asm
	fma.rn.f32 %f21541, %f21670, %f33027, %f21537;
	// end inline asm
	// begin inline asm
	fma.rn.f32 %f21545, %f21165, %f33027, %f21533;
	// end inline asm
	// begin inline asm
	fma.rn.f32 %f21549, %f21167, %f33031, %f21545;
	// end inline asm
	// begin inline asm
	fma.rn.f32 %f21553, %f21165, %f33031, %f21541;
	// end inline asm
	// begin inline asm
	fma.rn.f32 %f21557, %f21670, %f33027, %f21553;
	// end inline asm
	// begin inline asm
	fma.rn.f32 %f21561, %f21165, %f33027, %f21549;
	// end inline asm
	// begin inline asm
	fma.rn.f32 %f21565, %f21167, %f33031, %f21561;
	// end inline asm
	// begin inline asm
	fma.rn.f32 %f21569, %f21165, %f33031, %f21557;
	// end inline asm
	// begin inline asm
	fma.rn.f32 %f21573, %f21670, %f33027, %f21569;
	// end inline asm
	// begin inline asm
	fma.rn.f32 %f21577, %f21165, %f33027, %f21565;
	// end inline asm
	// begin inline asm
	fma.rn.f32 %f21581, %f21167, %f33031, %f21577;
	// end inline asm
	// begin inline asm
	fma.rn.f32 %f21585, %f21165, %f33031, %f21573;
	// end inline asm
	// begin inline asm
	fma.rn.f32 %f21589, %f21670, %f33027, %f21585;
	// end inline asm
	// begin inline asm
	fma.rn.f32 %f21593, %f21165, %f33027, %f21581;
	// end inline asm
	// begin inline asm
	fma.rn.f32 %f21597, %f21167, %f33031, %f21593;
	// end inline asm
	// begin inline asm
	fma.rn.f32 %f21601, %f21165, %f33031, %f21589;
	// end inline asm
	// begin inline asm
	fma.rn.f32 %f21605, %f21670, %f33027, %f21601;
	// end inline asm
	// begin inline asm
	fma.rn.f32 %f21609, %f21165, %f33027, %f21597;
	// end inline asm
	// begin inline asm
	fma.rn.f32 %f21613, %f21167, %f33031, %f21609;
	// end inline asm
	// begin inline asm
	fma.rn.f32 %f21617, %f21165, %f33031, %f21605;
	// end inline asm
	// begin inline asm
	fma.rn.f32 %f21621, %f21670, %f33027, %f21617;
	// end inline asm
	// begin inline asm
	fma.rn.f32 %f21625, %f21165, %f33027, %f21613;
	// end inline asm
	// begin inline asm
	fma.rn.f32 %f21629, %f21167, %f33031, %f21625;
	// end inline asm
	// begin inline asm
	fma.rn.f32 %f21633, %f21165, %f33031, %f21621;
	// end inline asm
	// begin inline asm
	fma.rn.f32 %f21637, %f21670, %f33027, %f21633;
	// end inline asm
	// begin inline asm
	fma.rn.f32 %f21641, %f21165, %f33027, %f21629;
	// end inline asm
	// begin inline asm
	fma.rn.f32 %f21645, %f21167, %f33031, %f21641;
	// end inline asm
	// begin inline asm
	fma.rn.f32 %f21649, %f21165, %f33031, %f21637;
	// end inline asm
	// begin inline asm
	fma.rn.f32 %f21653, %f21670, %f33027, %f21649;
	// end inline asm
	// begin inline asm
	fma.rn.f32 %f21657, %f21165, %f33027, %f21645;
	// end inline asm
	// begin inline asm
	fma.rn.f32 %f21661, %f21167, %f33031, %f21657;
	// end inline asm
	// begin inline asm
	fma.rn.f32 %f21665, %f21165, %f33031, %f21653;
	// end inline asm
	// begin inline asm
	fma.rn.f32 %f21669, %f21670, %f33027, %f21665;
	// end inline asm
	// begin inline asm
	fma.rn.f32 %f21673, %f21165, %f33027, %f21661;
	// end inline asm
	// begin inline asm
	fma.rn.f32 %f21677, %f21167, %f33031, %f21673;
	// end inline asm
	// begin inline asm
	sin.approx.f32  %f21681, %f21669;
	// end inline asm
	// begin inline asm
	cos.approx.f32  %f21683, %f21669;
	// end inline asm
	neg.f32 	%f22186, %f21683;
	// begin inline asm
	fma.rn.f32 %f21685, %f21681, %f33031, %f21669;
	// end inline asm
	// begin inline asm
	fma.rn.f32 %f21689, %f22186, %f33027, %f21685;
	// end inline asm
	// begin inline asm
	fma.rn.f32 %f21693, %f21681, %f33027, %f21677;
	// end inline asm
	// begin inline asm
	fma.rn.f32 %f21697, %f21683, %f33031, %f21693;
	// end inline asm
	// begin inline asm
	fma.rn.f32 %f21701, %f21681, %f33031, %f21689;
	// end inline asm
	// begin inline asm
	fma.rn.f32 %f21705, %f22186, %f33027, %f21701;
	// end inline asm
	// begin inline asm
	fma.rn.f32 %f21709, %f21681, %f33027, %f21697;
	// end inline asm
	// begin inline asm
	fma.rn.f32 %f21713, %f21683, %f33031, %f21709;
	// end inline asm
	// begin inline asm
	fma.rn.f32 %f21717, %f21681, %f33031, %f21705;
	// end inline asm
	// begin inline asm
	fma.rn.f32 %f21721, %f22186, %f33027, %f21717;
	// end inline asm
	// begin inline asm
	fma.rn.f32 %f21725, %f21681, %f33027, %f21713;
	// end inline asm
	// begin inline asm
	fma.rn.f32 %f21729, %f21683, %f33031, %f21725;
	// end inline asm
	// begin inline asm
	fma.rn.f32 %f21733, %f21681, %f33031, %f21721;
	// end inline asm
	// begin inline asm
	fma.rn.f32 %f21737, %f22186, %f33027, %f21733;
	// end inline asm
	// begin inline asm
	fma.rn.f32 %f21741, %f21681, %f33027, %f21729;
	// end inline asm
	// begin inline asm
	fma.rn.f32 %f21745, %f21683, %f33031, %f21741;
	// end inline asm
	// begin inline asm
	fma.rn.f32 %f21749, %f21681, %f33031, %f21737;
	// end inline asm
	// begin inline asm
	fma.rn.f32 %f21753, %f22186, %f33027, %f21749;
	// end inline asm
	// begin inline asm
	fma.rn.f32 %f21757, %f21681, %f33027, %f21745;
	// end inline asm
	// begin inline asm
	fma.rn.f32 %f21761, %f21683, %f33031, %f21757;
	// end inline asm
	// begin inline asm
	fma.rn.f32 %f21765, %f21681, %f33031, %f21753;
	// end inline asm
	// begin inline asm
	fma.rn.f32 %f21769, %f22186, %f33027, %f21765;
	// end inline asm
	// begin inline asm
	fma.rn.f32 %f21773, %f21681, %f33027, %f21761;
	// end inline asm
	// begin inline asm
	fma.rn.f32 %f21777, %f21683, %f33031, %f21773;
	// end inline asm
	// begin inline asm
	fma.rn.f32 %f21781, %f21681, %f33031, %f21769;
	// end inline asm
	// begin inline asm
	fma.rn.f32 %f21785, %f22186, %f33027, %f21781;
	// end inline asm
	// begin inline asm
	fma.rn.f32 %f21789, %f21681, %f33027, %f21777;
	// end inline asm
	// begin inline asm
	fma.rn.f32 %f21793, %f21683, %f33031, %f21789;
	// end inline asm
	// begin inline asm
	fma.rn.f32 %f21797, %f21681, %f33031, %f21785;
	// end inline asm
	// begin inline asm
	fma.rn.f32 %f21801, %f22186, %f33027, %f21797;
	// end inline asm
	// begin inline asm
	fma.rn.f32 %f21805, %f21681, %f33027, %f21793;
	// end inline asm
	// begin inline asm
	fma.rn.f32 %f21809, %f21683, %f33031, %f21805;
	// end inline asm
	// begin inline asm
	fma.rn.f32 %f21813, %f21681, %f33031, %f21801;
	// end inline asm
	// begin inline asm
	fma.rn.f32 %f21817, %f22186, %f33027, %f21813;
	// end inline asm
	// begin inline asm
	fma.rn.f32 %f21821, %f21681, %f33027, %f21809;
	// end inline asm
	// begin inline asm
	fma.rn.f32 %f21825, %f21683, %f33031, %f21821;
	// end inline asm
	// begin inline asm
	fma.rn.f32 %f21829, %f21681, %f33031, %f21817;
	// end inline asm
	// begin inline asm
	fma.rn.f32 %f21833, %f22186, %f33027, %f21829;
	// end inline asm
	// begin inline asm
	fma.rn.f32 %f21837, %f21681, %f33027, %f21825;
	// end inline asm
	// begin inline asm
	fma.rn.f32 %f21841, %f21683, %f33031, %f21837;
	// end inline asm
	// begin inline asm
	fma.rn.f32 %f21845, %f21681, %f33031, %f21833;
	// end inline asm
	// begin inline asm
	fma.rn.f32 %f21849, %f22186, %f33027, %f21845;
	// end inline asm
	// begin inline asm
	fma.rn.f32 %f21853, %f21681, %f33027, %f21841;
	// end inline asm
	// begin inline asm
	fma.rn.f32 %f21857, %f21683, %f33031, %f21853;
	// end inline asm
	// begin inline asm
	fma.rn.f32 %f21861, %f21681, %f33031, %f21849;
	// end inline asm
	// begin inline asm
	fma.rn.f32 %f21865, %f22186, %f33027, %f21861;
	// end inline asm
	// begin inline asm
	fma.rn.f32 %f21869, %f21681, %f33027, %f21857;
	// end inline asm
	// begin inline asm
	fma.rn.f32 %f21873, %f21683, %f33031, %f21869;
	// end inline asm
	// begin inline asm
	fma.rn.f32 %f21877, %f21681, %f33031, %f21865;
	// end inline asm
	// begin inline asm
	fma.rn.f32 %f21881, %f22186, %f33027, %f21877;
	// end inline asm
	// begin inline asm
	fma.rn.f32 %f21885, %f21681, %f33027, %f21873;
	// end inline asm
	// begin inline asm
	fma.rn.f32 %f21889, %f21683, %f33031, %f21885;
	// end inline asm
	// begin inline asm
	fma.rn.f32 %f21893, %f21681, %f33031, %f21881;
	// end inline asm
	// begin inline asm
	fma.rn.f32 %f21897, %f22186, %f33027, %f21893;
	// end inline asm
	// begin inline asm
	fma.rn.f32 %f21901, %f21681, %f33027, %f21889;
	// end inline asm
	// begin inline asm
	fma.rn.f32 %f21905, %f21683, %f33031, %f21901;
	// end inline asm
	// begin inline asm
	fma.rn.f32 %f21909, %f21681, %f33031, %f21897;
	// end inline asm
	// begin inline asm
	fma.rn.f32 %f21913, %f22186, %f33027, %f21909;
	// end inline asm
	// begin inline asm
	fma.rn.f32 %f21917, %f21681, %f33027, %f21905;
	// end inline asm
	// begin inline asm
	fma.rn.f32 %f21921, %f21683, %f33031, %f21917;
	// end inline asm
	// begin inline asm
	fma.rn.f32 %f21925, %f21681, %f33031, %f21913;
	// end inline asm
	// begin inline asm
	fma.rn.f32 %f21929, %f22186, %f33027, %f21925;
	// end inline asm
	// begin inline asm
	fma.rn.f32 %f21933, %f21681, %f33027, %f21921;
	// end inline asm
	// begin inline asm
	fma.rn.f32 %f21937, %f21683, %f33031, %f21933;
	// end inline asm
	// begin inline asm
	fma.rn.f32 %f21941, %f21681, %f33031, %f21929;
	// end inline asm
	// begin inline asm
	fma.rn.f32 %f21945, %f22186, %f33027, %f21941;
	// end inline asm
	// begin inline asm
	fma.rn.f32 %f21949, %f21681, %f33027, %f21937;
	// end inline asm
	// begin inline asm
	fma.rn.f32 %f21953, %f21683, %f33031, %f21949;
	// end inline asm
	// begin inline asm
	fma.rn.f32 %f21957, %f21681, %f33031, %f21945;
	// end inline asm
	// begin inline asm
	fma.rn.f32 %f21961, %f22186, %f33027, %f21957;
	// end inline asm
	// begin inline asm
	fma.rn.f32 %f21965, %f21681, %f33027, %f21953;
	// end inline asm
	// begin inline asm
	fma.rn.f32 %f21969, %f21683, %f33031, %f21965;
	// end inline asm
	// begin inline asm
	fma.rn.f32 %f21973, %f21681, %f33031, %f21961;
	// end inline asm
	// begin inline asm
	fma.rn.f32 %f21977, %f22186, %f33027, %f21973;
	// end inline asm
	// begin inline asm
	fma.rn.f32 %f21981, %f21681, %f33027, %f21969;
	// end inline asm
	// begin inline asm
	fma.rn.f32 %f21985, %f21683, %f33031, %f21981;
	// end inline asm
	// begin inline asm
	fma.rn.f32 %f21989, %f21681, %f33031, %f21977;
	// end inline asm
	// begin inline asm
	fma.rn.f32 %f21993, %f22186, %f33027, %f21989;
	// end inline asm
	// begin inline asm
	fma.rn.f32 %f21997, %f21681, %f33027, %f21985;
	// end inline asm
	// begin inline asm
	fma.rn.f32 %f22001, %f21683, %f33031, %f21997;
	// end inline asm
	// begin inline asm
	fma.rn.f32 %f22005, %f21681, %f33031, %f21993;
	// end inline asm
	// begin inline asm
	fma.rn.f32 %f22009, %f22186, %f33027, %f22005;
	// end inline asm
	// begin inline asm
	fma.rn.f32 %f22013, %f21681, %f33027, %f22001;
	// end inline asm
	// begin inline asm
	fma.rn.f32 %f22017, %f21683, %f33031, %f22013;
	// end inline asm
	// begin inline asm
	fma.rn.f32 %f22021, %f21681, %f33031, %f22009;
	// end inline asm
	// begin inline asm
	fma.rn.f32 %f22025, %f22186, %f33027, %f22021;
	// end inline asm
	// begin inline asm
	fma.rn.f32 %f22029, %f21681, %f33027, %f22017;
	// end inline asm
	// begin inline asm
	fma.rn.f32 %f22033, %f21683, %f33031, %f22029;
	// end inline asm
	// begin inline asm
	fma.rn.f32 %f22037, %f21681, %f33031, %f22025;
	// end inline asm
	// begin inline asm
	fma.rn.f32 %f22041, %f22186, %f33027, %f22037;
	// end inline asm
	// begin inline asm
	fma.rn.f32 %f22045, %f21681, %f33027, %f22033;
	// end inline asm
	// begin inline asm
	fma.rn.f32 %f22049, %f21683, %f33031, %f22045;
	// end inline asm
	// begin inline asm
	fma.rn.f32 %f22053, %f21681, %f33031, %f22041;
	// end inline asm
	// begin inline asm
	fma.rn.f32 %f22057, %f22186, %f33027, %f22053;
	// end inline asm
	// begin inline asm
	fma.rn.f32 %f22061, %f21681, %f33027, %f22049;
	// end inline asm
	// begin inline asm
	fma.rn.f32 %f22065, %f21683, %f33031, %f22061;
	// end inline asm
	// begin inline asm
	fma.rn.f32 %f22069, %f21681, %f33031, %f22057;
	// end inline asm
	// begin inline asm
	fma.rn.f32 %f22073, %f22186, %f33027, %f22069;
	// end inline asm
	// begin inline asm
	fma.rn.f32 %f22077, %f21681, %f33027, %f22065;
	// end inline asm
	// begin inline asm
	fma.rn.f32 %f22081, %f21683, %f33031, %f22077;
	// end inline asm
	// begin inline asm
	fma.rn.f32 %f22085, %f21681, %f33031, %f22073;
	// end inline asm
	// begin inline asm
	fma.rn.f32 %f22089, %f22186, %f33027, %f22085;
	// end inline asm
	// begin inline asm
	fma.rn.f32 %f22093, %f21681, %f33027, %f22081;
	// end inline asm
	// begin inline asm
	fma.rn.f32 %f22097, %f21683, %f33031, %f22093;
	// end inline asm
	// begin inline asm
	fma.rn.f32 %f22101, %f21681, %f33031, %f22089;
	// end inline asm
	// begin inline asm
	fma.rn.f32 %f22105, %f22186, %f33027, %f22101;
	// end inline asm
	// begin inline asm
	fma.rn.f32 %f22109, %f21681, %f33027, %f22097;
	// end inline asm
	// begin inline asm
	fma.rn.f32 %f22113, %f21683, %f33031, %f22109;
	// end inline asm
	// begin inline asm
	fma.rn.f32 %f22117, %f21681, %f33031, %f22105;
	// end inline asm
	// begin inline asm
	fma.rn.f32 %f22121, %f22186, %f33027, %f22117;
	// end inline asm
	// begin inline asm
	fma.rn.f32 %f22125, %f21681, %f33027, %f22113;
	// end inline asm
	// begin inline asm
	fma.rn.f32 %f22129, %f21683, %f33031, %f22125;
	// end inline asm
	// begin inline asm
	fma.rn.f32 %f22133, %f21681, %f33031, %f22121;
	// end inline asm
	// begin inline asm
	fma.rn.f32 %f22137, %f22186, %f33027, %f22133;
	// end inline asm
	// begin inline asm
	fma.rn.f32 %f22141, %f21681, %f33027, %f22129;
	// end inline asm
	// begin inline asm
	fma.rn.f32 %f22145, %f21683, %f33031, %f22141;
	// end inline asm
	// begin inline asm
	fma.rn.f32 %f22149, %f21681, %f33031, %f22137;
	// end inline asm
	// begin inline asm
	fma.rn.f32 %f22153, %f22186, %f33027, %f22149;
	// end inline asm
	// begin inline asm
	fma.rn.f32 %f22157, %f21681, %f33027, %f22145;
	// end inline asm
	// begin inline asm
	fma.rn.f32 %f22161, %f21683, %f33031, %f22157;
	// end inline asm
	// begin inline asm
	fma.rn.f32 %f22165, %f21681, %f33031, %f22153;
	// end inline asm
	// begin inline asm
	fma.rn.f32 %f22169, %f22186, %f33027, %f22165;
	// end inline asm
	// begin inline asm
	fma.rn.f32 %f22173, %f21681, %f33027, %f22161;
	// end inline asm
	// begin inline asm
	fma.rn.f32 %f22177, %f21683, %f33031, %f22173;
	// end inline asm
	// begin inline asm
	fma.rn.f32 %f22181, %f21681, %f33031, %f22169;
	// end inline asm
	// begin inline asm
	fma.rn.f32 %f22185, %f22186, %f33027, %f22181;
	// end inline asm
	// begin inline asm
	fma.rn.f32 %f22189, %f21681, %f33027, %f22177;
	// end inline asm
	// begin inline asm
	fma.rn.f32 %f22193, %f21683, %f33031, %f22189;
	// end inline asm
	// begin inline asm
	sin.approx.f32  %f22197, %f22185;
	// end inline asm
	// begin inline asm
	cos.approx.f32  %f22199, %f22185;
	// end inline asm
	neg.f32 	%f22702, %f22199;
	// begin inline asm
	fma.rn.f32 %f22201, %f22197, %f33031, %f22185;
	// end inline asm
	// begin inline asm
	fma.rn.f32 %f22205, %f22702, %f33027, %f22201;
	// end inline asm
	// begin inline asm
	fma.rn.f32 %f22209, %f22197, %f33027, %f22193;
	// end inline asm
	// begin inline asm
	fma.rn.f32 %f22213, %f22199, %f33031, %f22209;
	// end inline asm
	// begin inline asm
	fma.rn.f32 %f22217, %f22197, %f33031, %f22205;
	// end inline asm
	// begin inline asm
	fma.rn.f32 %f22221, %f22702, %f33027, %f22217;
	// end inline asm
	// begin inline asm
	fma.rn.f32 %f22225, %f22197, %f33027, %f22213;
	// end inline asm
	// begin inline asm
	fma.rn.f32 %f22229, %f22199, %f33031, %f22225;
	// end inline asm
	// begin inline asm
	fma.rn.f32 %f22233, %f22197, %f33031, %f22221;
	// end inline asm
	// begin inline asm
	fma.rn.f32 %f22237, %f22702, %f33027, %f22233;
	// end inline asm
	// begin inline asm
	fma.rn.f32 %f22241, %f22197, %f33027, %f22229;
	// end inline asm
	// begin inline asm
	fma.rn.f32 %f22245, %f22199, %f33031, %f22241;
	// end inline asm
	// begin inline asm
	fma.rn.f32 %f22249, %f22197, %f33031, %f22237;
	// end inline asm
	// begin inline asm
	fma.rn.f32 %f22253, %f22702, %f33027, %f22249;
	// end inline asm
	// begin inline asm
	fma.rn.f32 %f22257, %f22197, %f33027, %f22245;
	// end inline asm
	// begin inline asm
	fma.rn.f32 %f22261, %f22199, %f33031, %f22257;
	// end inline asm
	// begin inline asm
	fma.rn.f32 %f22265, %f22197, %f33031, %f22253;
	// end inline asm
	// begin inline asm
	fma.rn.f32 %f22269, %f22702, %f33027, %f22265;
	// end inline asm
	// begin inline asm
	fma.rn.f32 %f22273, %f22197, %f33027, %f22261;
	// end inline asm
	// begin inline asm
	fma.rn.f32 %f22277, %f22199, %f33031, %f22273;
	// end inline asm
	// begin inline asm
	fma.rn.f32 %f22281, %f22197, %f33031, %f22269;
	// end inline asm
	// begin inline asm
	fma.rn.f32 %f22285, %f22702, %f33027, %f22281;
	// end inline asm
	// begin inline asm
	fma.rn.f32 %f22289, %f22197, %f33027, %f22277;
	// end inline asm
	// begin inline asm
	fma.rn.f32 %f22293, %f22199, %f33031, %f22289;
	// end inline asm
	// begin inline asm
	fma.rn.f32 %f22297, %f22197, %f33031, %f22285;
	// end inline asm
	// begin inline asm
	fma.rn.f32 %f22301, %f22702, %f33027, %f22297;
	// end inline asm
	// begin inline asm
	fma.rn.f32 %f22305, %f22197, %f33027, %f22293;
	// end inline asm
	// begin inline asm
	fma.rn.f32 %f22309, %f22199, %f33031, %f22305;
	// end inline asm
	// begin inline asm
	fma.rn.f32 %f22313, %f22197, %f33031, %f22301;
	// end inline asm
	// begin inline asm
	fma.rn.f32 %f22317, %f22702, %f33027, %f22313;
	// end inline asm
	// begin inline asm
	fma.rn.f32 %f22321, %f22197, %f33027, %f22309;
	// end inline asm
	// begin inline asm
	fma.rn.f32 %f22325, %f22199, %f33031, %f22321;
	// end inline asm
	// begin inline asm
	fma.rn.f32 %f22329, %f22197, %f33031, %f22317;
	// end inline asm
	// begin inline asm
	fma.rn.f32 %f22333, %f22702, %f33027, %f22329;
	// end inline asm
	// begin inline asm
	fma.rn.f32 %f22337, %f22197, %f33027, %f22325;
	// end inline asm
	// begin inline asm
	fma.rn.f32 %f22341, %f22199, %f33031, %f22337;
	// end inline asm
	// begin inline asm
	fma.rn.f32 %f22345, %f22197, %f33031, %f22333;
	// end inline asm
	// begin inline asm
	fma.rn.f32 %f22349, %f22702, %f33027, %f22345;
	// end inline asm
	// begin inline asm
	fma.rn.f32 %f22353, %f22197, %f33027, %f22341;
	// end inline asm
	// begin inline asm
	fma.rn.f32 %f22357, %f22199, %f33031, %f22353;
	// end inline asm
	// begin inline asm
	fma.rn.f32 %f22361, %f22197, %f33031, %f22349;
	// end inline asm
	// begin inline asm
	fma.rn.f32 %f22365, %f22702, %f33027, %f22361;
	// end inline asm
	// begin inline asm
	fma.rn.f32 %f22369, %f22197, %f33027, %f22357;
	// end inline asm
	// begin inline asm
	fma.rn.f32 %f22373, %f22199, %f33031, %f22369;
	// end inline asm
	// begin inline asm
	fma.rn.f32 %f22377, %f22197, %f33031, %f22365;
	// end inline asm
	// begin inline asm
	fma.rn.f32 %f22381, %f22702, %f33027, %f22377;
	// end inline asm
	// begin inline asm
	fma.rn.f32 %f22385, %f22197, %f33027, %f22373;
	// end inline asm
	// begin inline asm
	fma.rn.f32 %f22389, %f22199, %f33031, %f22385;
	// end inline asm
	// begin inline asm
	fma.rn.f32 %f22393, %f22197, %f33031, %f22381;
	// end inline asm
	// begin inline asm
	fma.rn.f32 %f22397, %f22702, %f33027, %f22393;
	// end inline asm
	// begin inline asm
	fma.rn.f32 %f22401, %f22197, %f33027, %f22389;
	// end inline asm
	// begin inline asm
	fma.rn.f32 %f22405, %f22199, %f33031, %f22401;
	// end inline asm
	// begin inline asm
	fma.rn.f32 %f22409, %f22197, %f33031, %f22397;
	// end inline asm
	// begin inline asm
	fma.rn.f32 %f22413, %f22702, %f33027, %f22409;
	// end inline asm
	// begin inline asm
	fma.rn.f32 %f22417, %f22197, %f33027, %f22405;
	// end inline asm
	// begin inline asm
	fma.rn.f32 %f22421, %f22199, %f33031, %f22417;
	// end inline asm
	// begin inline asm
	fma.rn.f32 %f22425, %f22197, %f33031, %f22413;
	// end inline asm
	// begin inline asm
	fma.rn.f32 %f22429, %f22702, %f33027, %f22425;
	// end inline asm
	// begin inline asm
	fma.rn.f32 %f22433, %f22197, %f33027, %f22421;
	// end inline asm
	// begin inline asm
	fma.rn.f32 %f22437, %f22199, %f33031, %f22433;
	// end inline asm
	// begin inline asm
	fma.rn.f32 %f22441, %f22197, %f33031, %f22429;
	// end inline asm
	// begin inline asm
	fma.rn.f32 %f22445, %f22702, %f33027, %f22441;
	// end inline asm
	// begin inline asm
	fma.rn.f32 %f22449, %f22197, %f33027, %f22437;
	// end inline asm
	// begin inline asm
	fma.rn.f32 %f22453, %f22199, %f33031, %f22449;
	// end inline asm
	// begin inline asm
	fma.rn.f32 %f22457, %f22197, %f33031, %f22445;
	// end inline asm
	// begin inline asm
	fma.rn.f32 %f22461, %f22702, %f33027, %f22457;
	// end inline asm
	// begin inline asm
	fma.rn.f32 %f22465, %f22197, %f33027, %f22453;
	// end inline asm
	// begin inline asm
	fma.rn.f32 %f22469, %f22199, %f33031, %f22465;
	// end inline asm
	// begin inline asm
	fma.rn.f32 %f22473, %f22197, %f33031, %f22461;
	// end inline asm
	// begin inline asm
	fma.rn.f32 %f22477, %f22702, %f33027, %f22473;
	// end inline asm
	// begin inline asm
	fma.rn.f32 %f22481, %f22197, %f33027, %f22469;
	// end inline asm
	// begin inline asm
	fma.rn.f32 %f22485, %f22199, %f33031, %f22481;
	// end inline asm
	// begin inline asm
	fma.rn.f32 %f22489, %f22197, %f33031, %f22477;
	// end inline asm
	// begin inline asm
	fma.rn.f32 %f22493, %f22702, %f33027, %f22489;
	// end inline asm
	// begin inline asm
	fma.rn.f32 %f22497, %f22197, %f33027, %f22485;
	// end inline asm
	// begin inline asm
	fma.rn.f32 %f22501, %f22199, %f33031, %f22497;
	// end inline asm
	// begin inline asm
	fma.rn.f32 %f22505, %f22197, %f33031, %f22493;
	// end inline asm
	// begin inline asm
	fma.rn.f32 %f22509, %f22702, %f33027, %f22505;
	// end inline asm
	// begin inline asm
	fma.rn.f32 %f22513, %f22197, %f33027, %f22501;
	// end inline asm
	// begin inline asm
	fma.rn.f32 %f22517, %f22199, %f33031, %f22513;
	// end inline asm
	// begin inline asm
	fma.rn.f32 %f22521, %f22197, %f33031, %f22509;
	// end inline asm
	// begin inline asm
	fma.rn.f32 %f22525, %f22702, %f33027, %f22521;
	// end inline asm
	// begin inline asm
	fma.rn.f32 %f22529, %f22197, %f33027, %f22517;
	// end inline asm
	// begin inline asm
	fma.rn.f32 %f22533, %f22199, %f33031, %f22529;
	// end inline asm
	// begin inline asm
	fma.rn.f32 %f22537, %f22197, %f33031, %f22525;
	// end inline asm
	// begin inline asm
	fma.rn.f32 %f22541, %f22702, %f33027, %f22537;
	// end inline asm
	// begin inline asm
	fma.rn.f32 %f22545, %f22197, %f33027, %f22533;
	// end inline asm
	// begin inline asm
	fma.rn.f32 %f22549, %f22199, %f33031, %f22545;
	// end inline asm
	// begin inline asm
	fma.rn.f32 %f22553, %f22197, %f33031, %f22541;
	// end inline asm
	// begin inline asm
	fma.rn.f32 %f22557, %f22702, %f33027, %f22553;
	// end inline asm
	// begin inline asm
	fma.rn.f32 %f22561, %f22197, %f33027, %f22549;
	// end inline asm
	// begin inline asm
	fma.rn.f32 %f22565, %f22199, %f33031, %f22561;
	// end inline asm
	// begin inline asm
	fma.rn.f32 %f22569, %f22197, %f33031, %f22557;
	// end inline asm
	// begin inline asm
	fma.rn.f32 %f22573, %f22702, %f33027, %f22569;
	// end inline asm
	// begin inline asm
	fma.rn.f32 %f22577, %f22197, %f33027, %f22565;
	// end inline asm
	// begin inline asm
	fma.rn.f32 %f22581, %f22199, %f33031, %f22577;
	// end inline asm
	// begin inline asm
	fma.rn.f32 %f22585, %f22197, %f33031, %f22573;
	// end inline asm
	// begin inline asm
	fma.rn.f32 %f22589, %f22702, %f33027, %f22585;
	// end inline asm
	// begin inline asm
	fma.rn.f32 %f22593, %f22197, %f33027, %f22581;
	// end inline asm
	// begin inline asm
	fma.rn.f32 %f22597, %f22199, %f33031, %f22593;
	// end inline asm
	// begin inline asm
	fma.rn.f32 %f22601, %f22197, %f33031, %f22589;
	// end inline asm
	// begin inline asm
	fma.rn.f32 %f22605, %f22702, %f33027, %f22601;
	// end inline asm
	// begin inline asm
	fma.rn.f32 %f22609, %f22197, %f33027, %f22597;
	// end inline asm
	// begin inline asm
	fma.rn.f32 %f22613, %f22199, %f33031, %f22609;
	// end inline asm
	// begin inline asm
	fma.rn.f32 %f22617, %f22197, %f33031, %f22605;
	// end inline asm
	// begin inline asm
	fma.rn.f32 %f22621, %f22702, %f33027, %f22617;
	// end inline asm
	// begin inline asm
	fma.rn.f32 %f22625, %f22197, %f33027, %f22613;
	// end inline asm
	// begin inline asm
	fma.rn.f32 %f22629, %f22199, %f33031, %f22625;
	// end inline asm
	// begin inline asm
	fma.rn.f32 %f22633, %f22197, %f33031, %f22621;
	// end inline asm
	// begin inline asm
	fma.rn.f32 %f22637, %f22702, %f33027, %f22633;
	// end inline asm
	// begin inline asm
	fma.rn.f32 %f22641, %f22197, %f33027, %f22629;
	// end inline asm
	// begin inline asm
	fma.rn.f32 %f22645, %f22199, %f33031, %f22641;
	// end inline asm
	// begin inline asm
	fma.rn.f32 %f22649, %f22197, %f33031, %f22637;
	// end inline asm
	// begin inline asm
	fma.rn.f32 %f22653, %f22702, %f33027, %f22649;
	// end inline asm
	// begin inline asm
	fma.rn.f32 %f22657, %f22197, %f33027, %f22645;
	// end inline asm
	// begin inline asm
	fma.rn.f32 %f22661, %f22199, %f33031, %f22657;
	// end inline asm
	// begin inline asm
	fma.rn.f32 %f22665, %f22197, %f33031, %f22653;
	// end inline asm
	// begin inline asm
	fma.rn.f32 %f22669, %f22702, %f33027, %f22665;
	// end inline asm
	// begin inline asm
	fma.rn.f32 %f22673, %f22197, %f33027, %f22661;
	// end inline asm
	// begin inline asm
	fma.rn.f32 %f22677, %f22199, %f33031, %f22673;
	// end inline asm
	// begin inline asm
	fma.rn.f32 %f22681, %f22197, %f33031, %f22669;
	// end inline asm
	// begin inline asm
	fma.rn.f32 %f22685, %f22702, %f33027, %f22681;
	// end inline asm
	// begin inline asm
	fma.rn.f32 %f22689, %f22197, %f33027, %f22677;
	// end inline asm
	// begin inline asm
	fma.rn.f32 %f22693, %f22199, %f33031, %f22689;
	// end inline asm
	// begin inline asm
	fma.rn.f32 %f22697, %f22197, %f33031, %f22685;
	// end inline asm
	// begin inline asm
	fma.rn.f32 %f22701, %f22702, %f33027, %f22697;
	// end inline asm
	// begin inline asm
	fma.rn.f32 %f22705, %f22197, %f33027, %f22693;
	// end inline asm
	// begin inline asm
	fma.rn.f32 %f22709, %f22199, %f33031, %f22705;
	// end inline asm
	// begin inline asm
	sin.approx.f32  %f22713, %f22701;
	// end inline asm
	// begin inline asm
	cos.approx.f32  %f22715, %f22701;
	// end inline asm
	neg.f32 	%f23218, %f22715;
	// begin inline asm
	fma.rn.f32 %f22717, %f22713, %f33031, %f22701;
	// end inline asm
	// begin inline asm
	fma.rn.f32 %f22721, %f23218, %f33027, %f22717;
	// end inline asm
	// begin inline asm
	fma.rn.f32 %f22725, %f22713, %f33027, %f22709;
	// end inline asm
	// begin inline asm
	fma.rn.f32 %f22729, %f22715, %f33031, %f22725;
	// end inline asm
	// begin inline asm
	fma.rn.f32 %f22733, %f22713, %f33031, %f22721;
	// end inline asm
	// begin inline asm
	fma.rn.f32 %f22737, %f23218, %f33027, %f22733;
	// end inline asm
	// begin inline asm
	fma.rn.f32 %f22741, %f22713, %f33027, %f22729;
	// end inline asm
	// begin inline asm
	fma.rn.f32 %f22745, %f22715, %f33031, %f22741;
	// end inline asm
	// begin inline asm
	fma.rn.f32 %f22749, %f22713, %f33031, %f22737;
	// end inline asm
	// begin inline asm
	fma.rn.f32 %f22753, %f23218, %f33027, %f22749;
	// end inline asm
	// begin inline asm
	fma.rn.f32 %f22757, %f22713, %f33027, %f22745;
	// end inline asm
	// begin inline asm
	fma.rn.f32 %f22761, %f22715, %f33031, %f22757;
	// end inline asm
	// begin inline asm
	fma.rn.f32 %f22765, %f22713, %f33031, %f22753;
	// end inline asm
	// begin inline asm
	fma.rn.f32 %f22769, %f23218, %f33027, %f22765;
	// end inline asm
	// begin inline asm
	fma.rn.f32 %f22773, %f22713, %f33027, %f22761;
	// end inline asm
	// begin inline asm
	fma.rn.f32 %f22777, %f22715, %f33031, %f22773;
	// end inline asm
	// begin inline asm
	fma.rn.f32 %f22781, %f22713, %f33031, %f22769;
	// end inline asm
	// begin inline asm
	fma.rn.f32 %f22785, %f23218, %f33027, %f22781;
	// end inline asm
	// begin inline asm
	fma.rn.f32 %f22789, %f22713, %f33027, %f22777;
	// end inline asm
	// begin inline asm
	fma.rn.f32 %f22793, %f22715, %f33031, %f22789;
	// end inline asm
	// begin inline asm
	fma.rn.f32 %f22797, %f22713, %f33031, %f22785;
	// end inline asm
	// begin inline asm
	fma.rn.f32 %f22801, %f23218, %f33027, %f22797;
	// end inline asm
	// begin inline asm
	fma.rn.f32 %f22805, %f22713, %f33027, %f22793;
	// end inline asm
	// begin inline asm
	fma.rn.f32 %f22809, %f22715, %f33031, %f22805;
	// end inline asm
	// begin inline asm
	fma.rn.f32 %f22813, %f22713, %f33031, %f22801;
	// end inline asm
	// begin inline asm
	fma.rn.f32 %f22817, %f23218, %f33027, %f22813;
	// end inline asm
	// begin inline asm
	fma.rn.f32 %f22821, %f22713, %f33027, %f22809;
	// end inline asm
	// begin inline asm
	fma.rn.f32 %f22825, %f22715, %f33031, %f22821;
	// end inline asm
	// begin inline asm
	fma.rn.f32 %f22829, %f22713, %f33031, %f22817;
	// end inline asm
	// begin inline asm
	fma.rn.f32 %f22833, %f23218, %f33027, %f22829;
	// end inline asm
	// begin inline asm
	fma.rn.f32 %f22837, %f22713, %f33027, %f22825;
	// end inline asm
	// begin inline asm
	fma.rn.f32 %f22841, %f22715, %f33031, %f22837;
	// end inline asm
	// begin inline asm
	fma.rn.f32 %f22845, %f22713, %f33031, %f22833;
	// end inline asm
	// begin inline asm
	fma.rn.f32 %f22849, %f23218, %f33027, %f22845;
	// end inline asm
	// begin inline asm
	fma.rn.f32 %f22853, %f22713, %f33027, %f22841;
	// end inline asm
	// begin inline asm
	fma.rn.f32 %f22857, %f22715, %f33031, %f22853;
	// end inline asm
	// begin inline asm
	fma.rn.f32 %f22861, %f22713, %f33031, %f22849;
	// end inline asm
	// begin inline asm
	fma.rn.f32 %f22865, %f23218, %f33027, %f22861;
	// end inline asm
	// begin inline asm
	fma.rn.f32 %f22869, %f22713, %f33027, %f22857;
	// end inline asm
	// begin inline asm
	fma.rn.f32 %f22873, %f22715, %f33031, %f22869;
	// end inline asm
	// begin inline asm
	fma.rn.f32 %f22877, %f22713, %f33031, %f22865;
	// end inline asm
	// begin inline asm
	fma.rn.f32 %f22881, %f23218, %f33027, %f22877;
	// end inline asm
	// begin inline asm
	fma.rn.f32 %f22885, %f22713, %f33027, %f22873;
	// end inline asm
	// begin inline asm
	fma.rn.f32 %f22889, %f22715, %f33031, %f22885;
	// end inline asm
	// begin inline asm
	fma.rn.f32 %f22893, %f22713, %f33031, %f22881;
	// end inline asm
	// begin inline asm
	fma.rn.f32 %f22897, %f23218, %f33027, %f22893;
	// end inline asm
	// begin inline asm
	fma.rn.f32 %f22901, %f22713, %f33027, %f22889;
	// end inline asm
	// begin inline asm
	fma.rn.f32 %f22905, %f22715, %f33031, %f22901;
	// end inline asm
	// begin inline asm
	fma.rn.f32 %f22909, %f22713, %f33031, %f22897;
	// end inline asm
	// begin inline asm
	fma.rn.f32 %f22913, %f23218, %f33027, %f22909;
	// end inline asm
	// begin inline asm
	fma.rn.f32 %f22917, %f22713, %f33027, %f22905;
	// end inline asm
	// begin inline asm
	fma.rn.f32 %f22921, %f22715, %f33031, %f22917;
	// end inline asm
	// begin inline asm
	fma.rn.f32 %f22925, %f22713, %f33031, %f22913;
	// end inline asm
	// begin inline asm
	fma.rn.f32 %f22929, %f23218, %f33027, %f22925;
	// end inline asm
	// begin inline asm
	fma.rn.f32 %f22933, %f22713, %f33027, %f22921;
	// end inline asm
	// begin inline asm
	fma.rn.f32 %f22937, %f22715, %f33031, %f22933;
	// end inline asm
	// begin inline asm
	fma.rn.f32 %f22941, %f22713, %f33031, %f22929;
	// end inline asm
	// begin inline asm
	fma.rn.f32 %f22945, %f23218, %f33027, %f22941;
	// end inline asm
	// begin inline asm
	fma.rn.f32 %f22949, %f22713, %f33027, %f22937;
	// end inline asm
	// begin inline asm
	fma.rn.f32 %f22953, %f22715, %f33031, %f22949;
	// end inline asm
	// begin inline asm
	fma.rn.f32 %f22957, %f22713, %f33031, %f22945;
	// end inline asm
	// begin inline asm
	fma.rn.f32 %f22961, %f23218, %f33027, %f22957;
	// end inline asm
	// begin inline asm
	fma.rn.f32 %f22965, %f22713, %f33027, %f22953;
	// end inline asm
	// begin inline asm
	fma.rn.f32 %f22969, %f22715, %f33031, %f22965;
	// end inline asm
	// begin inline asm
	fma.rn.f32 %f22973, %f22713, %f33031, %f22961;
	// end inline asm
	// begin inline asm
	fma.rn.f32 %f22977, %f23218, %f33027, %f22973;
	// end inline asm
	// begin inline asm
	fma.rn.f32 %f22981, %f22713, %f33027, %f22969;
	// end inline asm
	// begin inline asm
	fma.rn.f32 %f22985, %f22715, %f33031, %f22981;
	// end inline asm
	// begin inline asm
	fma.rn.f32 %f22989, %f22713, %f33031, %f22977;
	// end inline asm
	// begin inline asm
	fma.rn.f32 %f22993, %f23218, %f33027, %f22989;
	// end inline asm
	// begin inline asm
	fma.rn.f32 %f22997, %f22713, %f33027, %f22985;
	// end inline asm
	// begin inline asm
	fma.rn.f32 %f23001, %f22715, %f33031, %f22997;
	// end inline asm
	// begin inline asm
	fma.rn.f32 %f23005, %f22713, %f33031, %f22993;
	// end inline asm
	// begin inline asm
	fma.rn.f32 %f23009, %f23218, %f33027, %f23005;
	// end inline asm
	// begin inline asm
	fma.rn.f32 %f23013, %f22713, %f33027, %f23001;
	// end inline asm
	// begin inline asm
	fma.rn.f32 %f23017, %f22715, %f33031, %f23013;
	// end inline asm
	// begin inline asm
	fma.rn.f32 %f23021, %f22713, %f33031, %f23009;
	// end inline asm
	// begin inline asm
	fma.rn.f32 %f23025, %f23218, %f33027, %f23021;
	// end inline asm
	// begin inline asm
	fma.rn.f32 %f23029, %f22713, %f33027, %f23017;
	// end inline asm
	// begin inline asm
	fma.rn.f32 %f23033, %f22715, %f33031, %f23029;
	// end inline asm
	// begin inline asm
	fma.rn.f32 %f23037, %f22713, %f33031, %f23025;
	// end inline asm
	// begin inline asm
	fma.rn.f32 %f23041, %f23218, %f33027, %f23037;
	// end inline asm
	// begin inline asm
	fma.rn.f32 %f23045, %f22713, %f33027, %f23033;
	// end inline asm
	// begin inline asm
	fma.rn.f32 %f23049, %f22715, %f33031, %f23045;
	// end inline asm
	// begin inline asm
	fma.rn.f32 %f23053, %f22713, %f33031, %f23041;
	// end inline asm
	// begin inline asm
	fma.rn.f32 %f23057, %f23218, %f33027, %f23053;
	// end inline asm
	// begin inline asm
	fma.rn.f32 %f23061, %f22713, %f33027, %f23049;
	// end inline asm
	// begin inline asm
	fma.rn.f32 %f23065, %f22715, %f33031, %f23061;
	// end inline asm
	// begin inline asm
	fma.rn.f32 %f23069, %f22713, %f33031, %f23057;
	// end inline asm
	// begin inline asm
	fma.rn.f32 %f23073, %f23218, %f33027, %f23069;
	// end inline asm
	// begin inline asm
	fma.rn.f32 %f23077, %f22713, %f33027, %f23065;
	// end inline asm
	// begin inline asm
	fma.rn.f32 %f23081, %f22715, %f33031, %f23077;
	// end inline asm
	// begin inline asm
	fma.rn.f32 %f23085, %f22713, %f33031, %f23073;
	// end inline asm
	// begin inline asm
	fma.rn.f32 %f23089, %f23218, %f33027, %f23085;
	// end inline asm
	// begin inline asm
	fma.rn.f32 %f23093, %f22713, %f33027, %f23081;
	// end inline asm
	// begin inline asm
	fma.rn.f32 %f23097, %f22715, %f33031, %f23093;
	// end inline asm
	// begin inline asm
	fma.rn.f32 %f23101, %f22713, %f33031, %f23089;
	// end inline asm
	// begin inline asm
	fma.rn.f32 %f23105, %f23218, %f33027, %f23101;
	// end inline asm
	// begin inline asm
	fma.rn.f32 %f23109, %f22713, %f33027, %f23097;
	// end inline asm
	// begin inline asm
	fma.rn.f32 %f23113, %f22715, %f33031, %f23109;
	// end inline asm
	// begin inline asm
	fma.rn.f32 %f23117, %f22713, %f33031, %f23105;
	// end inline asm
	// begin inline asm
	fma.rn.f32 %f23121, %f23218, %f33027, %f23117;
	// end inline asm
	// begin inline asm
	fma.rn.f32 %f23125, %f22713, %f33027, %f23113;
	// end inline asm
	// begin inline asm
	fma.rn.f32 %f23129, %f22715, %f33031, %f23125;
	// end inline asm
	// begin inline asm
	fma.rn.f32 %f23133, %f22713, %f33031, %f23121;
	// end inline asm
	// begin inline asm
	fma.rn.f32 %f23137, %f23218, %f33027, %f23133;
	// end inline asm
	// begin inline asm
	fma.rn.f32 %f23141, %f22713, %f33027, %f23129;
	// end inline asm
	// begin inline asm
	fma.rn.f32 %f23145, %f22715, %f33031, %f23141;
	// end inline asm
	// begin inline asm
	fma.rn.f32 %f23149, %f22713, %f33031, %f23137;
	// end inline asm
	// begin inline asm
	fma.rn.f32 %f23153, %f23218, %f33027, %f23149;
	// end inline asm
	// begin inline asm
	fma.rn.f32 %f23157, %f22713, %f33027, %f23145;
	// end inline asm
	// begin inline asm
	fma.rn.f32 %f23161, %f22715, %f33031, %f23157;
	// end inline asm
	// begin inline asm
	fma.rn.f32 %f23165, %f22713, %f33031, %f23153;
	// end inline asm
	// begin inline asm
	fma.rn.f32 %f23169, %f23218, %f33027, %f23165;
	// end inline asm
	// begin inline asm
	fma.rn.f32 %f23173, %f22713, %f33027, %f23161;
	// end inline asm
	// begin inline asm
	fma.rn.f32 %f23177, %f22715, %f33031, %f23173;
	// end inline asm
	// begin inline asm
	fma.rn.f32 %f23181, %f22713, %f33031, %f23169;
	// end inline asm
	// begin inline asm
	fma.rn.f32 %f23185, %f23218, %f33027, %f23181;
	// end inline asm
	// begin inline asm
	fma.rn.f32 %f23189, %f22713, %f33027, %f23177;
	// end inline asm
	// begin inline asm
	fma.rn.f32 %f23193, %f22715, %f33031, %f23189;
	// end inline asm
	// begin inline asm
	fma.rn.f32 %f23197, %f22713, %f33031, %f23185;
	// end inline asm
	// begin inline asm
	fma.rn.f32 %f23201, %f23218, %f33027, %f23197;
	// end inline asm
	// begin inline asm
	fma.rn.f32 %f23205, %f22713, %f33027, %f23193;
	// end inline asm
	// begin inline asm
	fma.rn.f32 %f23209, %f22715, %f33031, %f23205;
	// end inline asm
	// begin inline asm
	fma.rn.f32 %f23213, %f22713, %f33031, %f23201;
	// end inline asm
	// begin inline asm
	fma.rn.f32 %f23217, %f23218, %f33027, %f23213;
	// end inline asm
	// begin inline asm
	fma.rn.f32 %f23221, %f22713, %f33027, %f23209;
	// end inline asm
	// begin inline asm
	fma.rn.f32 %f23225, %f22715, %f33031, %f23221;
	// end inline asm
	// begin inline asm
	sin.approx.f32  %f23229, %f23217;
	// end inline asm
	// begin inline asm
	cos.approx.f32  %f23231, %f23217;
	// end inline asm
	neg.f32 	%f23734, %f23231;
	// begin inline asm
	fma.rn.f32 %f23233, %f23229, %f33031, %f23217;
	// end inline asm
	// begin inline asm
	fma.rn.f32 %f23237, %f23734, %f33027, %f23233;
	// end inline asm
	// begin inline asm
	fma.rn.f32 %f23241, %f23229, %f33027, %f23225;
	// end inline asm
	// begin inline asm
	fma.rn.f32 %f23245, %f23231, %f33031, %f23241;
	// end inline asm
	// begin inline asm
	fma.rn.f32 %f23249, %f23229, %f33031, %f23237;
	// end inline asm
	// begin inline asm
	fma.rn.f32 %f23253, %f23734, %f33027, %f23249;
	// end inline asm
	// begin inline asm
	fma.rn.f32 %f23257, %f23229, %f33027, %f23245;
	// end inline asm
	// begin inline asm
	fma.rn.f32 %f23261, %f23231, %f33031, %f23257;
	// end inline asm
	// begin inline asm
	fma.rn.f32 %f23265, %f23229, %f33031, %f23253;
	// end inline asm
	// begin inline asm
	fma.rn.f32 %f23269, %f23734, %f33027, %f23265;
	// end inline asm
	// begin inline asm
	fma.rn.f32 %f23273, %f23229, %f33027, %f23261;
	// end inline asm
	// begin inline asm
	fma.rn.f32 %f23277, %f23231, %f33031, %f23273;
	// end inline asm
	// begin inline asm
	fma.rn.f32 %f23281, %f23229, %f33031, %f23269;
	// end inline asm
	// begin inline asm
	fma.rn.f32 %f23285, %f23734, %f33027, %f23281;
	// end inline asm
	// begin inline asm
	fma.rn.f32 %f23289, %f23229, %f33027, %f23277;
	// end inline asm
	// begin inline asm
	fma.rn.f32 %f23293, %f23231, %f33031, %f23289;
	// end inline asm
	// begin inline asm
	fma.rn.f32 %f23297, %f23229, %f33031, %f23285;
	// end inline asm
	// begin inline asm
	fma.rn.f32 %f23301, %f23734, %f33027, %f23297;
	// end inline asm
	// begin inline asm
	fma.rn.f32 %f23305, %f23229, %f33027, %f23293;
	// end inline asm
	// begin inline asm
	fma.rn.f32 %f23309, %f23231, %f33031, %f23305;
	// end inline asm
	// begin inline asm
	fma.rn.f32 %f23313, %f23229, %f33031, %f23301;
	// end inline asm
	// begin inline asm
	fma.rn.f32 %f23317, %f23734, %f33027, %f23313;
	// end inline asm
	// begin inline asm
	fma.rn.f32 %f23321, %f23229, %f33027, %f23309;
	// end inline asm
	// begin inline asm
	fma.rn.f32 %f23325, %f23231, %f33031, %f23321;
	// end inline asm
	// begin inline asm
	fma.rn.f32 %f23329, %f23229, %f33031, %f23317;
	// end inline asm
	// begin inline asm
	fma.rn.f32 %f23333, %f23734, %f33027, %f23329;
	// end inline asm
	// begin inline asm
	fma.rn.f32 %f23337, %f23229, %f33027, %f23325;
	// end inline asm
	// begin inline asm
	fma.rn.f32 %f23341, %f23231, %f33031, %f23337;
	// end inline asm
	// begin inline asm
	fma.rn.f32 %f23345, %f23229, %f33031, %f23333;
	// end inline asm
	// begin inline asm
	fma.rn.f32 %f23349, %f23734, %f33027, %f23345;
	// end inline asm
	// begin inline asm
	fma.rn.f32 %f23353, %f23229, %f33027, %f23341;
	// end inline asm
	// begin inline asm
	fma.rn.f32 %f23357, %f23231, %f33031, %f23353;
	// end inline asm
	// begin inline asm
	fma.rn.f32 %f23361, %f23229, %f33031, %f23349;
	// end inline asm
	// begin inline asm
	fma.rn.f32 %f23365, %f23734, %f33027, %f23361;
	// end inline asm
	// begin inline asm
	fma.rn.f32 %f23369, %f23229, %f33027, %f23357;
	// end inline asm
	// begin inline asm
	fma.rn.f32 %f23373, %f23231, %f33031, %f23369;
	// end inline asm
	// begin inline asm
	fma.rn.f32 %f23377, %f23229, %f33031, %f23365;
	// end inline asm
	// begin inline asm
	fma.rn.f32 %f23381, %f23734, %f33027, %f23377;
	// end inline asm
	// begin inline asm
	fma.rn.f32 %f23385, %f23229, %f33027, %f23373;
	// end inline asm
	// begin inline asm
	fma.rn.f32 %f23389, %f23231, %f33031, %f23385;
	// end inline asm
	// begin inline asm
	fma.rn.f32 %f23393, %f23229, %f33031, %f23381;
	// end inline asm
	// begin inline asm
	fma.rn.f32 %f23397, %f23734, %f33027, %f23393;
	// end inline asm
	// begin inline asm
	fma.rn.f32 %f23401, %f23229, %f33027, %f23389;
	// end inline asm
	// begin inline asm
	fma.rn.f32 %f23405, %f23231, %f33031, %f23401;
	// end inline asm
	// begin inline asm
	fma.rn.f32 %f23409, %f23229, %f33031, %f23397;
	// end inline asm
	// begin inline asm
	fma.rn.f32 %f23413, %f23734, %f33027, %f23409;
	// end inline asm
	// begin inline asm
	fma.rn.f32 %f23417, %f23229, %f33027, %f23405;
	// end inline asm
	// begin inline asm
	fma.rn.f32 %f23421, %f23231, %f33031, %f23417;
	// end inline asm
	// begin inline asm
	fma.rn.f32 %f23425, %f23229, %f33031, %f23413;
	// end inline asm
	// begin inline asm
	fma.rn.f32 %f23429, %f23734, %f33027, %f23425;
	// end inline asm
	// begin inline asm
	fma.rn.f32 %f23433, %f23229, %f33027, %f23421;
	// end inline asm
	// begin inline asm
	fma.rn.f32 %f23437, %f23231, %f33031, %f23433;
	// end inline asm
	// begin inline asm
	fma.rn.f32 %f23441, %f23229, %f33031, %f23429;
	// end inline asm
	// begin inline asm
	fma.rn.f32 %f23445, %f23734, %f33027, %f23441;
	// end inline asm
	// begin inline asm
	fma.rn.f32 %f23449, %f23229, %f33027, %f23437;
	// end inline asm
	// begin inline asm
	fma.rn.f32 %f23453, %f23231, %f33031, %f23449;
	// end inline asm
	// begin inline asm
	fma.rn.f32 %f23457, %f23229, %f33031, %f23445;
	// end inline asm
	// begin inline asm
	fma.rn.f32 %f23461, %f23734, %f33027, %f23457;
	// end inline asm
	// begin inline asm
	fma.rn.f32 %f23465, %f23229, %f33027, %f23453;
	// end inline asm
	// begin inline asm
	fma.rn.f32 %f23469, %f23231, %f33031, %f23465;
	// end inline asm
	// begin inline asm
	fma.rn.f32 %f23473, %f23229, %f33031, %f23461;
	// end inline asm
	// begin inline asm
	fma.rn.f32 %f23477, %f23734, %f33027, %f23473;
	// end inline asm
	// begin inline asm
	fma.rn.f32 %f23481, %f23229, %f33027, %f23469;
	// end inline asm
	// begin inline asm
	fma.rn.f32 %f23485, %f23231, %f33031, %f23481;
	// end inline asm
	// begin inline asm
	fma.rn.f32 %f23489, %f23229, %f33031, %f23477;
	// end inline asm
	// begin inline asm
	fma.rn.f32 %f23493, %f23734, %f33027, %f23489;
	// end inline asm
	// begin inline asm
	fma.rn.f32 %f23497, %f23229, %f33027, %f23485;
	// end inline asm
	// begin inline asm
	fma.rn.f32 %f23501, %f23231, %f33031, %f23497;
	// end inline asm
	// begin inline asm
	fma.rn.f32 %f23505, %f23229, %f33031, %f23493;
	// end inline asm
	// begin inline asm
	fma.rn.f32 %f23509, %f23734, %f33027, %f23505;
	// end inline asm
	// begin inline asm
	fma.rn.f32 %f23513, %f23229, %f33027, %f23501;
	// end inline asm
	// begin inline asm
	fma.rn.f32 %f23517, %f23231, %f33031, %f23513;
	// end inline asm
	// begin inline asm
	fma.rn.f32 %f23521, %f23229, %f33031, %f23509;
	// end inline asm
	// begin inline asm
	fma.rn.f32 %f23525, %f23734, %f33027, %f23521;
	// end inline asm
	// begin inline asm
	fma.rn.f32 %f23529, %f23229, %f33027, %f23517;
	// end inline asm
	// begin inline asm
	fma.rn.f32 %f23533, %f23231, %f33031, %f23529;
	// end inline asm
	// begin inline asm
	fma.rn.f32 %f23537, %f23229, %f33031, %f23525;
	// end inline asm
	// begin inline asm
	fma.rn.f32 %f23541, %f23734, %f33027, %f23537;
	// end inline asm
	// begin inline asm
	fma.rn.f32 %f23545, %f23229, %f33027, %f23533;
	// end inline asm
	// begin inline asm
	fma.rn.f32 %f23549, %f23231, %f33031, %f23545;
	// end inline asm
	// begin inline asm
	fma.rn.f32 %f23553, %f23229, %f33031, %f23541;
	// end inline asm
	// begin inline asm
	fma.rn.f32 %f23557, %f23734, %f33027, %f23553;
	// end inline asm
	// begin inline asm
	fma.rn.f32 %f23561, %f23229, %f33027, %f23549;
	// end inline asm
	// begin inline asm
	fma.rn.f32 %f23565, %f23231, %f33031, %f23561;
	// end inline asm
	// begin inline asm
	fma.rn.f32 %f23569, %f23229, %f33031, %f23557;
	// end inline asm
	// begin inline asm
	fma.rn.f32 %f23573, %f23734, %f33027, %f23569;
	// end inline asm
	// begin inline asm
	fma.rn.f32 %f23577, %f23229, %f33027, %f23565;
	// end inline asm
	// begin inline asm
	fma.rn.f32 %f23581, %f23231, %f33031, %f23577;
	// end inline asm
	// begin inline asm
	fma.rn.f32 %f23585, %f23229, %f33031, %f23573;
	// end inline asm
	// begin inline asm
	fma.rn.f32 %f23589, %f23734, %f33027, %f23585;
	// end inline asm
	// begin inline asm
	fma.rn.f32 %f23593, %f23229, %f33027, %f23581;
	// end inline asm
	// begin inline asm
	fma.rn.f32 %f23597, %f23231, %f33031, %f23593;
	// end inline asm
	// begin inline asm
	fma.rn.f32 %f23601, %f23229, %f33031, %f23589;
	// end inline asm
	// begin inline asm
	fma.rn.f32 %f23605, %f23734, %f33027, %f23601;
	// end inline asm
	// begin inline asm
	fma.rn.f32 %f23609, %f23229, %f33027, %f23597;
	// end inline asm
	// begin inline asm
	fma.rn.f32 %f23613, %f23231, %f33031, %f23609;
	// end inline asm
	// begin inline asm
	fma.rn.f32 %f23617, %f23229, %f33031, %f23605;
	// end inline asm
	// begin inline asm
	fma.rn.f32 %f23621, %f23734, %f33027, %f23617;
	// end inline asm
	// begin inline asm
	fma.rn.f32 %f23625, %f23229, %f33027, %f23613;
	// end inline asm
	// begin inline asm
	fma.rn.f32 %f23629, %f23231, %f33031, %f23625;
	// end inline asm
	// begin inline asm
	fma.rn.f32 %f23633, %f23229, %f33031, %f23621;
	// end inline asm
	// begin inline asm
	fma.rn.f32 %f23637, %f23734, %f33027, %f23633;
	// end inline asm
	// begin inline asm
	fma.rn.f32 %f23641, %f23229, %f33027, %f23629;
	// end inline asm
	// begin inline asm
	fma.rn.f32 %f23645, %f23231, %f33031, %f23641;
	// end inline asm
	// begin inline asm
	fma.rn.f32 %f23649, %f23229, %f33031, %f23637;
	// end inline asm
	// begin inline asm
	fma.rn.f32 %f23653, %f23734, %f33027, %f23649;
	// end inline asm
	// begin inline asm
	fma.rn.f32 %f23657, %f23229, %f33027, %f23645;
	// end inline asm
	// begin inline asm
	fma.rn.f32 %f23661, %f23231, %f33031, %f23657;
	// end inline asm
	// begin inline asm
	fma.rn.f32 %f23665, %f23229, %f33031, %f23653;
	// end inline asm
	// begin inline asm
	fma.rn.f32 %f23669, %f23734, %f33027, %f23665;
	// end inline asm
	// begin inline asm
	fma.rn.f32 %f23673, %f23229, %f33027, %f23661;
	// end inline asm
	// begin inline asm
	fma.rn.f32 %f23677, %f23231, %f33031, %f23673;
	// end inline asm
	// begin inline asm
	fma.rn.f32 %f23681, %f23229, %f33031, %f23669;
	// end inline asm
	// begin inline asm
	fma.rn.f32 %f23685, %f23734, %f33027, %f23681;
	// end inline asm
	// begin inline asm
	fma.rn.f32 %f23689, %f23229, %f33027, %f23677;
	// end inline asm
	// begin inline asm
	fma.rn.f32 %f23693, %f23231, %f33031, %f23689;
	// end inline asm
	// begin inline asm
	fma.rn.f32 %f23697, %f23229, %f33031, %f23685;
	// end inline asm
	// begin inline asm
	fma.rn.f32 %f23701, %f23734, %f33027, %f23697;
	// end inline asm
	// begin inline asm
	fma.rn.f32 %f23705, %f23229, %f33027, %f23693;
	// end inline asm
	// begin inline asm
	fma.rn.f32 %f23709, %f23231, %f33031, %f23705;
	// end inline asm
	// begin inline asm
	fma.rn.f32 %f23713, %f23229, %f33031, %f23701;
	// end inline asm
	// begin inline asm
	fma.rn.f32 %f23717, %f23734, %f33027, %f23713;
	// end inline asm
	// begin inline asm
	fma.rn.f32 %f23721, %f23229, %f33027, %f23709;
	// end inline asm
	// begin inline asm
	fma.rn.f32 %f23725, %f23231, %f33031, %f23721;
	// end inline asm
	// begin inline asm
	fma.rn.f32 %f23729, %f23229, %f33031, %f23717;
	// end inline asm
	// begin inline asm
	fma.rn.f32 %f23733, %f23734, %f33027, %f23729;
	// end inline asm
	// begin inline asm
	fma.rn.f32 %f23737, %f23229, %f33027, %f23725;
	// end inline asm
	// begin inline asm
	fma.rn.f32 %f23741, %f23231, %f33031, %f23737;
	// end inline asm
	// begin inline asm
	sin.approx.f32  %f23745, %f23733;
	// end inline asm
	// begin inline asm
	cos.approx.f32  %f23747, %f23733;
	// end inline asm
	neg.f32 	%f24250, %f23747;
	// begin inline asm
	fma.rn.f32 %f23749, %f23745, %f33031, %f23733;
	// end inline asm
	// begin inline asm
	fma.rn.f32 %f23753, %f24250, %f33027, %f23749;
	// end inline asm
	// begin inline asm
	fma.rn.f32 %f23757, %f23745, %f33027, %f23741;
	// end inline asm
	// begin inline asm
	fma.rn.f32 %f23761, %f23747, %f33031, %f23757;
	// end inline asm
	// begin inline asm
	fma.rn.f32 %f23765, %f23745, %f33031, %f23753;
	// end inline asm
	// begin inline asm
	fma.rn.f32 %f23769, %f24250, %f33027, %f23765;
	// end inline asm
	// begin inline asm
	fma.rn.f32 %f23773, %f23745, %f33027, %f23761;
	// end inline asm
	// begin inline asm
	fma.rn.f32 %f23777, %f23747, %f33031, %f23773;
	// end inline asm
	// begin inline asm
	fma.rn.f32 %f23781, %f23745, %f33031, %f23769;
	// end inline asm
	// begin inline asm
	fma.rn.f32 %f23785, %f24250, %f33027, %f23781;
	// end inline asm
	// begin inline asm
	fma.rn.f32 %f23789, %f23745, %f33027, %f23777;
	// end inline asm
	// begin inline asm
	fma.rn.f32 %f23793, %f23747, %f33031, %f23789;
	// end inline asm
	// begin inline asm
	fma.rn.f32 %f23797, %f23745, %f33031, %f23785;
	// end inline asm
	// begin inline asm
	fma.rn.f32 %f23801, %f24250, %f33027, %f23797;
	// end inline asm
	// begin inline asm
	fma.rn.f32 %f23805, %f23745, %f33027, %f23793;
	// end inline asm
	// begin inline asm
	fma.rn.f32 %f23809, %f23747, %f33031, %f23805;
	// end inline asm
	// begin inline asm
	fma.rn.f32 %f23813, %f23745, %f33031, %f23801;
	// end inline asm
	// begin inline asm
	fma.rn.f32 %f23817, %f24250, %f33027, %f23813;
	// end inline asm
	// begin inline asm
	fma.rn.f32 %f23821, %f23745, %f33027, %f23809;
	// end inline asm
	// begin inline asm
	fma.rn.f32 %f23825, %f23747, %f33031, %f23821;
	// end inline asm
	// begin inline asm
	fma.rn.f32 %f23829, %f23745, %f33031, %f23817;
	// end inline asm
	// begin inline asm
	fma.rn.f32 %f23833, %f24250, %f33027, %f23829;
	// end inline asm
	// begin inline asm
	fma.rn.f32 %f23837, %f23745, %f33027, %f23825;
	// end inline asm
	// begin inline asm
	fma.rn.f32 %f23841, %f23747, %f33031, %f23837;
	// end inline asm
	// begin inline asm
	fma.rn.f32 %f23845, %f23745, %f33031, %f23833;
	// end inline asm
	// begin inline asm
	fma.rn.f32 %f23849, %f24250, %f33027, %f23845;
	// end inline asm
	// begin inline asm
	fma.rn.f32 %f23853, %f23745, %f33027, %f23841;
	// end inline asm
	// begin inline asm
	fma.rn.f32 %f23857, %f23747, %f33031, %f23853;
	// end inline asm
	// begin inline asm
	fma.rn.f32 %f23861, %f23745, %f33031, %f23849;
	// end inline asm
	// begin inline asm
	fma.rn.f32 %f23865, %f24250, %f33027, %f23861;
	// end inline asm
	// begin inline asm
	fma.rn.f32 %f23869, %f23745, %f33027, %f23857;
	// end inline asm
	// begin inline asm
	fma.rn.f32 %f23873, %f23747, %f33031, %f23869;
	// end inline asm
	// begin inline asm
	fma.rn.f32 %f23877, %f23745, %f33031, %f23865;
	// end inline asm
	// begin inline asm
	fma.rn.f32 %f23881, %f24250, %f33027, %f23877;
	// end inline asm
	// begin inline asm
	fma.rn.f32 %f23885, %f23745, %f33027, %f23873;
	// end inline asm
	// begin inline asm
	fma.rn.f32 %f23889, %f23747, %f33031, %f23885;
	// end inline asm
	// begin inline asm
	fma.rn.f32 %f23893, %f23745, %f33031, %f23881;
	// end inline asm
	// begin inline asm
	fma.rn.f32 %f23897, %f24250, %f33027, %f23893;
	// end inline asm
	// begin inline asm
	fma.rn.f32 %f23901, %f23745, %f33027, %f23889;
	// end inline asm
	// begin inline asm
	fma.rn.f32 %f23905, %f23747, %f33031, %f23901;
	// end inline asm
	// begin inline asm
	fma.rn.f32 %f23909, %f23745, %f33031, %f23897;
	// end inline asm
	// begin inline asm
	fma.rn.f32 %f23913, %f24250, %f33027, %f23909;
	// end inline asm
	// begin inline asm
	fma.rn.f32 %f23917, %f23745, %f33027, %f23905;
	// end inline asm
	// begin inline asm
	fma.rn.f32 %f23921, %f23747, %f33031, %f23917;
	// end inline asm
	// begin inline asm
	fma.rn.f32 %f23925, %f23745, %f33031, %f23913;
	// end inline asm
	// begin inline asm
	fma.rn.f32 %f23929, %f24250, %f33027, %f23925;
	// end inline asm
	// begin inline asm
	fma.rn.f32 %f23933, %f23745, %f33027, %f23921;
	// end inline asm
	// begin inline asm
	fma.rn.f32 %f23937, %f23747, %f33031, %f23933;
	// end inline asm
	// begin inline asm
	fma.rn.f32 %f23941, %f23745, %f33031, %f23929;
	// end inline asm
	// begin inline asm
	fma.rn.f32 %f23945, %f24250, %f33027, %f23941;
	// end inline asm
	// begin inline asm
	fma.rn.f32 %f23949, %f23745, %f33027, %f23937;
	// end inline asm
	// begin inline asm
	fma.rn.f32 %f23953, %f23747, %f33031, %f23949;
	// end inline asm
	// begin inline asm
	fma.rn.f32 %f23957, %f23745, %f33031, %f23945;
	// end inline asm
	// begin inline asm
	fma.rn.f32 %f23961, %f24250, %f33027, %f23957;
	// end inline asm
	// begin inline asm
	fma.rn.f32 %f23965, %f23745, %f33027, %f23953;
	// end inline asm
	// begin inline asm
	fma.rn.f32 %f23969, %f23747, %f33031, %f23965;
	// end inline asm
	// begin inline asm
	fma.rn.f32 %f23973, %f23745, %f33031, %f23961;
	// end inline asm
	// begin inline asm
	fma.rn.f32 %f23977, %f24250, %f33027, %f23973;
	// end inline asm
	// begin inline asm
	fma.rn.f32 %f23981, %f23745, %f33027, %f23969;
	// end inline asm
	// begin inline asm
	fma.rn.f32 %f23985, %f23747, %f33031, %f23981;
	// end inline asm
	// begin inline asm
	fma.rn.f32 %f23989, %f23745, %f33031, %f23977;
	// end inline asm
	// begin inline asm
	fma.rn.f32 %f23993, %f24250, %f33027, %f23989;
	// end inline asm
	// begin inline asm
	fma.rn.f32 %f23997, %f23745, %f33027, %f23985;
	// end inline asm
	// begin inline asm
	fma.rn.f32 %f24001, %f23747, %f33031, %f23997;
	// end inline asm
	// begin inline asm
	fma.rn.f32 %f24005, %f23745, %f33031, %f23993;
	// end inline asm
	// begin inline asm
	fma.rn.f32 %f24009, %f24250, %f33027, %f24005;
	// end inline asm
	// begin inline asm
	fma.rn.f32 %f24013, %f23745, %f33027, %f24001;
	// end inline asm
	// begin inline asm
	fma.rn.f32 %f24017, %f23747, %f33031, %f24013;
	// end inline asm
	// begin inline asm
	fma.rn.f32 %f24021, %f23745, %f33031, %f24009;
	// end inline asm
	// begin inline asm
	fma.rn.f32 %f24025, %f24250, %f33027, %f24021;
	// end inline asm
	// begin inline asm
	fma.rn.f32 %f24029, %f23745, %f33027, %f24017;
	// end inline asm
	// begin inline asm
	fma.rn.f32 %f24033, %f23747, %f33031, %f24029;
	// end inline asm
	// begin inline asm
	fma.rn.f32 %f24037, %f23745, %f33031, %f24025;
	// end inline asm
	// begin inline asm
	fma.rn.f32 %f24041, %f24250, %f33027, %f24037;
	// end inline asm
	// begin inline asm
	fma.rn.f32 %f24045, %f23745, %f33027, %f24033;
	// end inline asm
	// begin inline asm
	fma.rn.f32 %f24049, %f23747, %f33031, %f24045;
	// end inline asm
	// begin inline asm
	fma.rn.f32 %f24053, %f23745, %f33031, %f24041;
	// end inline asm
	// begin inline asm
	fma.rn.f32 %f24057, %f24250, %f33027, %f24053;
	// end inline asm
	// begin inline asm
	fma.rn.f32 %f24061, %f23745, %f33027, %f24049;
	// end inline asm
	// begin inline asm
	fma.rn.f32 %f24065, %f23747, %f33031, %f24061;
	// end inline asm
	// begin inline asm
	fma.rn.f32 %f24069, %f23745, %f33031, %f24057;
	// end inline asm
	// begin inline asm
	fma.rn.f32 %f24073, %f24250, %f33027, %f24069;
	// end inline asm
	// begin inline asm
	fma.rn.f32 %f24077, %f23745, %f33027, %f24065;
	// end inline asm
	// begin inline asm
	fma.rn.f32 %f24081, %f23747, %f33031, %f24077;
	// end inline asm
	// begin inline asm
	fma.rn.f32 %f24085, %f23745, %f33031, %f24073;
	// end inline asm
	// begin inline asm
	fma.rn.f32 %f24089, %f24250, %f33027, %f24085;
	// end inline asm
	// begin inline asm
	fma.rn.f32 %f24093, %f23745, %f33027, %f24081;
	// end inline asm
	// begin inline asm
	fma.rn.f32 %f24097, %f23747, %f33031, %f24093;
	// end inline asm
	// begin inline asm
	fma.rn.f32 %f24101, %f23745, %f33031, %f24089;
	// end inline asm
	// begin inline asm
	fma.rn.f32 %f24105, %f24250, %f33027, %f24101;
	// end inline asm
	// begin inline asm
	fma.rn.f32 %f24109, %f23745, %f33027, %f24097;
	// end inline asm
	// begin inline asm
	fma.rn.f32 %f24113, %f23747, %f33031, %f24109;
	// end inline asm
	// begin inline asm
	fma.rn.f32 %f24117, %f23745, %f33031, %f24105;
	// end inline asm
	// begin inline asm
	fma.rn.f32 %f24121, %f24250, %f33027, %f24117;
	// end inline asm
	// begin inline asm
	fma.rn.f32 %f24125, %f23745, %f33027, %f24113;
	// end inline asm
	// begin inline asm
	fma.rn.f32 %f24129, %f23747, %f33031, %f24125;
	// end inline asm
	// begin inline asm
	fma.rn.f32 %f24133, %f23745, %f33031, %f24121;
	// end inline asm
	// begin inline asm
	fma.rn.f32 %f24137, %f24250, %f33027, %f24133;
	// end inline asm
	// begin inline asm
	fma.rn.f32 %f24141, %f23745, %f33027, %f24129;
	// end inline asm
	// begin inline asm
	fma.rn.f32 %f24145, %f23747, %f33031, %f24141;
	// end inline asm
	// begin inline asm
	fma.rn.f32 %f24149, %f23745, %f33031, %f24137;
	// end inline asm
	// begin inline asm
	fma.rn.f32 %f24153, %f24250, %f33027, %f24149;
	// end inline asm
	// begin inline asm
	fma.rn.f32 %f24157, %f23745, %f33027, %f24145;
	// end inline asm
	// begin inline asm
	fma.rn.f32 %f24161, %f23747, %f33031, %f24157;
	// end inline asm
	// begin inline asm
	fma.rn.f32 %f24165, %f23745, %f33031, %f24153;
	// end inline asm
	// begin inline asm
	fma.rn.f32 %f24169, %f24250, %f33027, %f24165;
	// end inline asm
	// begin inline asm
	fma.rn.f32 %f24173, %f23745, %f33027, %f24161;
	// end inline asm
	// begin inline asm
	fma.rn.f32 %f24177, %f23747, %f33031, %f24173;
	// end inline asm
	// begin inline asm
	fma.rn.f32 %f24181, %f23745, %f33031, %f24169;
	// end inline asm
	// begin inline asm
	fma.rn.f32 %f24185, %f24250, %f33027, %f24181;
	// end inline asm
	// begin inline asm
	fma.rn.f32 %f24189, %f23745, %f33027, %f24177;
	// end inline asm
	// begin inline asm
	fma.rn.f32 %f24193, %f23747, %f33031, %f24189;
	// end inline asm
	// begin inline asm
	fma.rn.f32 %f24197, %f23745, %f33031, %f24185;
	// end inline asm
	// begin inline asm
	fma.rn.f32 %f24201, %f24250, %f33027, %f24197;
	// end inline asm
	// begin inline asm
	fma.rn.f32 %f24205, %f23745, %f33027, %f24193;
	// end inline asm
	// begin inline asm
	fma.rn.f32 %f24209, %f23747, %f33031, %f24205;
	// end inline asm
	// begin inline asm
	fma.rn.f32 %f24213, %f23745, %f33031, %f24201;
	// end inline asm
	// begin inline asm
	fma.rn.f32 %f24217, %f24250, %f33027, %f24213;
	// end inline asm
	// begin inline asm
	fma.rn.f32 %f24221, %f23745, %f33027, %f24209;
	// end inline asm
	// begin inline asm
	fma.rn.f32 %f24225, %f23747, %f33031, %f24221;
	// end inline asm
	// begin inline asm
	fma.rn.f32 %f24229, %f23745, %f33031, %f24217;
	// end inline asm
	// begin inline asm
	fma.rn.f32 %f24233, %f24250, %f33027, %f24229;
	// end inline asm
	// begin inline asm
	fma.rn.f32 %f24237, %f23745, %f33027, %f24225;
	// end inline asm
	// begin inline asm
	fma.rn.f32 %f24241, %f23747, %f33031, %f24237;
	// end inline asm
	// begin inline asm
	fma.rn.f32 %f24245, %f23745, %f33031, %f24233;
	// end inline asm
	// begin inline asm
	fma.rn.f32 %f24249, %f24250, %f33027, %f24245;
	// end inline asm
	// begin inline asm
	fma.rn.f32 %f24253, %f23745, %f33027, %f24241;
	// end inline asm
	// begin inline asm
	fma.rn.f32 %f24257, %f23747, %f33031, %f24253;
	// end inline asm
	// begin inline asm
	sin.approx.f32  %f24261, %f24249;
	// end inline asm
	// begin inline asm
	cos.approx.f32  %f24263, %f24249;
	// end inline asm
	neg.f32 	%f24766, %f24263;
	// begin inline asm
	fma.rn.f32 %f24265, %f24261, %f33031, %f24249;
	// end inline asm
	// begin inline asm
	fma.rn.f32 %f24269, %f24766, %f33027, %f24265;
	// end inline asm
	// begin inline asm
	fma.rn.f32 %f24273, %f24261, %f33027, %f24257;
	// end inline asm
	// begin inline asm
	fma.rn.f32 %f24277, %f24263, %f33031, %f24273;
	// end inline asm
	// begin inline asm
	fma.rn.f32 %f24281, %f24261, %f33031, %f24269;
	// end inline asm
	// begin inline asm
	fma.rn.f32 %f24285, %f24766, %f33027, %f24281;
	// end inline asm
	// begin inline asm
	fma.rn.f32 %f24289, %f24261, %f33027, %f24277;
	// end inline asm
	// begin inline asm
	fma.rn.f32 %f24293, %f24263, %f33031, %f24289;
	// end inline asm
	// begin inline asm
	fma.rn.f32 %f24297, %f24261, %f33031, %f24285;
	// end inline asm
	// begin inline asm
	fma.rn.f32 %f24301, %f24766, %f33027, %f24297;
	// end inline asm
	// begin inline asm
	fma.rn.f32 %f24305, %f24261, %f33027, %f24293;
	// end inline asm
	// begin inline asm
	fma.rn.f32 %f24309, %f24263, %f33031, %f24305;
	// end inline asm
	// begin inline asm
	fma.rn.f32 %f24313, %f24261, %f33031, %f24301;
	// end inline asm
	// begin inline asm
	fma.rn.f32 %f24317, %f24766, %f33027, %f24313;
	// end inline asm
	// begin inline asm
	fma.rn.f32 %f24321, %f24261, %f33027, %f24309;
	// end inline asm
	// begin inline asm
	fma.rn.f32 %f24325, %f24263, %f33031, %f24321;
	// end inline asm
	// begin inline asm
	fma.rn.f32 %f24329, %f24261, %f33031, %f24317;
	// end inline asm
	// begin inline asm
	fma.rn.f32 %f24333, %f24766, %f33027, %f24329;
	// end inline asm
	// begin inline asm
	fma.rn.f32 %f24337, %f24261, %f33027, %f24325;
	// end inline asm
	// begin inline asm
	fma.rn.f32 %f24341, %f24263, %f33031, %f24337;
	// end inline asm
	// begin inline asm
	fma.rn.f32 %f24345, %f24261, %f33031, %f24333;
	// end inline asm
	// begin inline asm
	fma.rn.f32 %f24349, %f24766, %f33027, %f24345;
	// end inline asm
	// begin inline asm
	fma.rn.f32 %f24353, %f24261, %f33027, %f24341;
	// end inline asm
	// begin inline asm
	fma.rn.f32 %f24357, %f24263, %f33031, %f24353;
	// end inline asm
	// begin inline asm
	fma.rn.f32 %f24361, %f24261, %f33031, %f24349;
	// end inline asm
	// begin inline asm
	fma.rn.f32 %f24365, %f24766, %f33027, %f24361;
	// end inline asm
	// begin inline asm
	fma.rn.f32 %f24369, %f24261, %f33027, %f24357;
	// end inline asm
	// begin inline asm
	fma.rn.f32 %f24373, %f24263, %f33031, %f24369;
	// end inline asm
	// begin inline asm
	fma.rn.f32 %f24377, %f24261, %f33031, %f24365;
	// end inline asm
	// begin inline asm
	fma.rn.f32 %f24381, %f24766, %f33027, %f24377;
	// end inline asm
	// begin inline asm
	fma.rn.f32 %f24385, %f24261, %f33027, %f24373;
	// end inline asm
	// begin inline asm
	fma.rn.f32 %f24389, %f24263, %f33031, %f24385;
	// end inline asm
	// begin inline asm
	fma.rn.f32 %f24393, %f24261, %f33031, %f24381;
	// end inline asm
	// begin inline asm
	fma.rn.f32 %f24397, %f24766, %f33027, %f24393;
	// end inline asm
	// begin inline asm
	fma.rn.f32 %f24401, %f24261, %f33027, %f24389;
	// end inline asm
	// begin inline asm
	fma.rn.f32 %f24405, %f24263, %f33031, %f24401;
	// end inline asm
	// begin inline asm
	fma.rn.f32 %f24409, %f24261, %f33031, %f24397;
	// end inline asm
	// begin inline asm
	fma.rn.f32 %f24413, %f24766, %f33027, %f24409;
	// end inline asm
	// begin inline asm
	fma.rn.f32 %f24417, %f24261, %f33027, %f24405;
	// end inline asm
	// begin inline asm
	fma.rn.f32 %f24421, %f24263, %f33031, %f24417;
	// end inline asm
	// begin inline asm
	fma.rn.f32 %f24425, %f24261, %f33031, %f24413;
	// end inline asm
	// begin inline asm
	fma.rn.f32 %f24429, %f24766, %f33027, %f24425;
	// end inline asm
	// begin inline asm
	fma.rn.f32 %f24433, %f24261, %f33027, %f24421;
	// end inline asm
	// begin inline asm
	fma.rn.f32 %f24437, %f24263, %f33031, %f24433;
	// end inline asm
	// begin inline asm
	fma.rn.f32 %f24441, %f24261, %f33031, %f24429;
	// end inline asm
	// begin inline asm
	fma.rn.f32 %f24445, %f24766, %f33027, %f24441;
	// end inline asm
	// begin inline asm
	fma.rn.f32 %f24449, %f24261, %f33027, %f24437;
	// end inline asm
	// begin inline asm
	fma.rn.f32 %f24453, %f24263, %f33031, %f24449;
	// end inline asm
	// begin inline asm
	fma.rn.f32 %f24457, %f24261, %f33031, %f24445;
	// end inline asm
	// begin inline asm
	fma.rn.f32 %f24461, %f24766, %f33027, %f24457;
	// end inline asm
	// begin inline asm
	fma.rn.f32 %f24465, %f24261, %f33027, %f24453;
	// end inline asm
	// begin inline asm
	fma.rn.f32 %f24469, %f24263, %f33031, %f24465;
	// end inline asm
	// begin inline asm
	fma.rn.f32 %f24473, %f24261, %f33031, %f24461;
	// end inline asm
	// begin inline asm
	fma.rn.f32 %f24477, %f24766, %f33027, %f24473;
	// end inline asm
	// begin inline asm
	fma.rn.f32 %f24481, %f24261, %f33027, %f24469;
	// end inline asm
	// begin inline asm
	fma.rn.f32 %f24485, %f24263, %f33031, %f24481;
	// end inline asm
	// begin inline asm
	fma.rn.f32 %f24489, %f24261, %f33031, %f24477;
	// end inline asm
	// begin inline asm
	fma.rn.f32 %f24493, %f24766, %f33027, %f24489;
	// end inline asm
	// begin inline asm
	fma.rn.f32 %f24497, %f24261, %f33027, %f24485;
	// end inline asm
	// begin inline asm
	fma.rn.f32 %f24501, %f24263, %f33031, %f24497;
	// end inline asm
	// begin inline asm
	fma.rn.f32 %f24505, %f24261, %f33031, %f24493;
	// end inline asm
	// begin inline asm
	fma.rn.f32 %f24509, %f24766, %f33027, %f24505;
	// end inline asm
	// begin inline asm
	fma.rn.f32 %f24513, %f24261, %f33027, %f24501;
	// end inline asm
	// begin inline asm
	fma.rn.f32 %f24517, %f24263, %f33031, %f24513;
	// end inline asm
	// begin inline asm
	fma.rn.f32 %f24521, %f24261, %f33031, %f24509;
	// end inline asm
	// begin inline asm
	fma.rn.f32 %f24525, %f24766, %f33027, %f24521;
	// end inline asm
	// begin inline asm
	fma.rn.f32 %f24529, %f24261, %f33027, %f24517;
	// end inline asm
	// begin inline asm
	fma.rn.f32 %f24533, %f24263, %f33031, %f24529;
	// end inline asm
	// begin inline asm
	fma.rn.f32 %f24537, %f24261, %f33031, %f24525;
	// end inline asm
	// begin inline asm
	fma.rn.f32 %f24541, %f24766, %f33027, %f24537;
	// end inline asm
	// begin inline asm
	fma.rn.f32 %f24545, %f24261, %f33027, %f24533;
	// end inline asm
	// begin inline asm
	fma.rn.f32 %f24549, %f24263, %f33031, %f24545;
	// end inline asm
	// begin inline asm
	fma.rn.f32 %f24553, %f24261, %f33031, %f24541;
	// end inline asm
	// begin inline asm
	fma.rn.f32 %f24557, %f24766, %f33027, %f24553;
	// end inline asm
	// begin inline asm
	fma.rn.f32 %f24561, %f24261, %f33027, %f24549;
	// end inline asm
	// begin inline asm
	fma.rn.f32 %f24565, %f24263, %f33031, %f24561;
	// end inline asm
	// begin inline asm
	fma.rn.f32 %f24569, %f24261, %f33031, %f24557;
	// end inline asm
	// begin inline asm
	fma.rn.f32 %f24573, %f24766, %f33027, %f24569;
	// end inline asm
	// begin inline asm
	fma.rn.f32 %f24577, %f24261, %f33027, %f24565;
	// end inline asm
	// begin inline asm
	fma.rn.f32 %f24581, %f24263, %f33031, %f24577;
	// end inline asm
	// begin inline asm
	fma.rn.f32 %f24585, %f24261, %f33031, %f24573;
	// end inline asm
	// begin inline asm
	fma.rn.f32 %f24589, %f24766, %f33027, %f24585;
	// end inline asm
	// begin inline asm
	fma.rn.f32 %f24593, %f24261, %f33027, %f24581;
	// end inline asm
	// begin inline asm
	fma.rn.f32 %f24597, %f24263, %f33031, %f24593;
	// end inline asm
	// begin inline asm
	fma.rn.f32 %f24601, %f24261, %f33031, %f24589;
	// end inline asm
	// begin inline asm
	fma.rn.f32 %f24605, %f24766, %f33027, %f24601;
	// end inline asm
	// begin inline asm
	fma.rn.f32 %f24609, %f24261, %f33027, %f24597;
	// end inline asm
	// begin inline asm
	fma.rn.f32 %f24613, %f24263, %f33031, %f24609;
	// end inline asm
	// begin inline asm
	fma.rn.f32 %f24617, %f24261, %f33031, %f24605;
	// end inline asm
	// begin inline asm
	fma.rn.f32 %f24621, %f24766, %f33027, %f24617;
	// end inline asm
	// begin inline asm
	fma.rn.f32 %f24625, %f24261, %f33027, %f24613;
	// end inline asm
	// begin inline asm
	fma.rn.f32 %f24629, %f24263, %f33031, %f24625;
	// end inline asm
	// begin inline asm
	fma.rn.f32 %f24633, %f24261, %f33031, %f24621;
	// end inline asm
	// begin inline asm
	fma.rn.f32 %f24637, %f24766, %f33027, %f24633;
	// end inline asm
	// begin inline asm
	fma.rn.f32 %f24641, %f24261, %f33027, %f24629;
	// end inline asm
	// begin inline asm
	fma.rn.f32 %f24645, %f24263, %f33031, %f24641;
	// end inline asm
	// begin inline asm
	fma.rn.f32 %f24649, %f24261, %f33031, %f24637;
	// end inline asm
	// begin inline asm
	fma.rn.f32 %f24653, %f24766, %f33027, %f24649;
	// end inline asm
	// begin inline asm
	fma.rn.f32 %f24657, %f24261, %f33027, %f24645;
	// end inline asm
	// begin inline asm
	fma.rn.f32 %f24661, %f24263, %f33031, %f24657;
	// end inline asm
	// begin inline asm
	fma.rn.f32 %f24665, %f24261, %f33031, %f24653;
	// end inline asm
	// begin inline asm
	fma.rn.f32 %f24669, %f24766, %f33027, %f24665;
	// end inline asm
	// begin inline asm
	fma.rn.f32 %f24673, %f24261, %f33027, %f24661;
	// end inline asm
	// begin inline asm
	fma.rn.f32 %f24677, %f24263, %f33031, %f24673;
	// end inline asm
	// begin inline asm
	fma.rn.f32 %f24681, %f24261, %f33031, %f24669;
	// end inline asm
	// begin inline asm
	fma.rn.f32 %f24685, %f24766, %f33027, %f24681;
	// end inline asm
	// begin inline asm
	fma.rn.f32 %f24689, %f24261, %f33027, %f24677;
	// end inline asm
	// begin inline asm
	fma.rn.f32 %f24693, %f24263, %f33031, %f24689;
	// end inline asm
	// begin inline asm
	fma.rn.f32 %f24697, %f24261, %f33031, %f24685;
	// end inline asm
	// begin inline asm
	fma.rn.f32 %f24701, %f24766, %f33027, %f24697;
	// end inline asm
	// begin inline asm
	fma.rn.f32 %f24705, %f24261, %f33027, %f24693;
	// end inline asm
	// begin inline asm
	fma.rn.f32 %f24709, %f24263, %f33031, %f24705;
	// end inline asm
	// begin inline asm
	fma.rn.f32 %f24713, %f24261, %f33031, %f24701;
	// end inline asm
	// begin inline asm
	fma.rn.f32 %f24717, %f24766, %f33027, %f24713;
	// end inline asm
	// begin inline asm
	fma.rn.f32 %f24721, %f24261, %f33027, %f24709;
	// end inline asm
	// begin inline asm
	fma.rn.f32 %f24725, %f24263, %f33031, %f24721;
	// end inline asm
	// begin inline asm
	fma.rn.f32 %f24729, %f24261, %f33031, %f24717;
	// end inline asm
	// begin inline asm
	fma.rn.f32 %f24733, %f24766, %f33027, %f24729;
	// end inline asm
	// begin inline asm
	fma.rn.f32 %f24737, %f24261, %f33027, %f24725;
	// end inline asm
	// begin inline asm
	fma.rn.f32 %f24741, %f24263, %f33031, %f24737;
	// end inline asm
	// begin inline asm
	fma.rn.f32 %f24745, %f24261, %f33031, %f24733;
	// end inline asm
	// begin inline asm
	fma.rn.f32 %f24749, %f24766, %f33027, %f24745;
	// end inline asm
	// begin inline asm
	fma.rn.f32 %f24753, %f24261, %f33027, %f24741;
	// end inline asm
	// begin inline asm
	fma.rn.f32 %f24757, %f24263, %f33031, %f24753;
	// end inline asm
	// begin inline asm
	fma.rn.f32 %f24761, %f24261, %f33031, %f24749;
	// end inline asm
	// begin inline asm
	fma.rn.f32 %f24765, %f24766, %f33027, %f24761;
	// end inline asm
	// begin inline asm
	fma.rn.f32 %f24769, %f24261, %f33027, %f24757;
	// end inline asm
	// begin inline asm
	fma.rn.f32 %f24773, %f24263, %f33031, %f24769;
	// end inline asm
	// begin inline asm
	sin.approx.f32  %f24777, %f24765;
	// end inline asm
	// begin inline asm
	cos.approx.f32  %f24779, %f24765;
	// end inline asm
	neg.f32 	%f25282, %f24779;
	// begin inline asm
	fma.rn.f32 %f24781, %f24777, %f33031, %f24765;
	// end inline asm
	// begin inline asm
	fma.rn.f32 %f24785, %f25282, %f33027, %f24781;
	// end inline asm
	// begin inline asm
	fma.rn.f32 %f24789, %f24777, %f33027, %f24773;
	// end inline asm
	// begin inline asm
	fma.rn.f32 %f24793, %f24779, %f33031, %f24789;
	// end inline asm
	// begin inline asm
	fma.rn.f32 %f24797, %f24777, %f33031, %f24785;
	// end inline asm
	// begin inline asm
	fma.rn.f32 %f24801, %f25282, %f33027, %f24797;
	// end inline asm
	// begin inline asm
	fma.rn.f32 %f24805, %f24777, %f33027, %f24793;
	// end inline asm
	// begin inline asm
	fma.rn.f32 %f24809, %f24779, %f33031, %f24805;
	// end inline asm
	// begin inline asm
	fma.rn.f32 %f24813, %f24777, %f33031, %f24801;
	// end inline asm
	// begin inline asm
	fma.rn.f32 %f24817, %f25282, %f33027, %f24813;
	// end inline asm
	// begin inline asm
	fma.rn.f32 %f24821, %f24777, %f33027, %f24809;
	// end inline asm
	// begin inline asm
	fma.rn.f32 %f24825, %f24779, %f33031, %f24821;
	// end inline asm
	// begin inline asm
	fma.rn.f32 %f24829, %f24777, %f33031, %f24817;
	// end inline asm
	// begin inline asm
	fma.rn.f32 %f24833, %f25282, %f33027, %f24829;
	// end inline asm
	// begin inline asm
	fma.rn.f32 %f24837, %f24777, %f33027, %f24825;
	// end inline asm
	// begin inline asm
	fma.rn.f32 %f24841, %f24779, %f33031, %f24837;
	// end inline asm
	// begin inline asm
	fma.rn.f32 %f24845, %f24777, %f33031, %f24833;
	// end inline asm
	// begin inline asm
	fma.rn.f32 %f24849, %f25282, %f33027, %f24845;
	// end inline asm
	// begin inline asm
	fma.rn.f32 %f24853, %f24777, %f33027, %f24841;
	// end inline asm
	// begin inline asm
	fma.rn.f32 %f24857, %f24779, %f33031, %f24853;
	// end inline asm
	// begin inline asm
	fma.rn.f32 %f24861, %f24777, %f33031, %f24849;
	// end inline asm
	// begin inline asm
	fma.rn.f32 %f24865, %f25282, %f33027, %f24861;
	// end inline asm
	// begin inline asm
	fma.rn.f32 %f24869, %f24777, %f33027, %f24857;
	// end inline asm
	// begin inline asm
	fma.rn.f32 %f24873, %f24779, %f33031, %f24869;
	// end inline asm
	// begin inline asm
	fma.rn.f32 %f24877, %f24777, %f33031, %f24865;
	// end inline asm
	// begin inline asm
	fma.rn.f32 %f24881, %f25282, %f33027, %f24877;
	// end inline asm
	// begin inline asm
	fma.rn.f32 %f24885, %f24777, %f33027, %f24873;
	// end inline asm
	// begin inline asm
	fma.rn.f32 %f24889, %f24779, %f33031, %f24885;
	// end inline asm
	// begin inline asm
	fma.rn.f32 %f24893, %f24777, %f33031, %f24881;
	// end inline asm
	// begin inline asm
	fma.rn.f32 %f24897, %f25282, %f33027, %f24893;
	// end inline asm
	// begin inline asm
	fma.rn.f32 %f24901, %f24777, %f33027, %f24889;
	// end inline asm
	// begin inline asm
	fma.rn.f32 %f24905, %f24779, %f33031, %f24901;
	// end inline asm
	// begin inline asm
	fma.rn.f32 %f24909, %f24777, %f33031, %f24897;
	// end inline asm
	// begin inline asm
	fma.rn.f32 %f24913, %f25282, %f33027, %f24909;
	// end inline asm
	// begin inline asm
	fma.rn.f32 %f24917, %f24777, %f33027, %f24905;
	// end inline asm
	// begin inline asm
	fma.rn.f32 %f24921, %f24779, %f33031, %f24917;
	// end inline asm
	// begin inline asm
	fma.rn.f32 %f24925, %f24777, %f33031, %f24913;
	// end inline asm
	// begin inline asm
	fma.rn.f32 %f24929, %f25282, %f33027, %f24925;
	// end inline asm
	// begin inline asm
	fma.rn.f32 %f24933, %f24777, %f33027, %f24921;
	// end inline asm
	// begin inline asm
	fma.rn.f32 %f24937, %f24779, %f33031, %f24933;
	// end inline asm
	// begin inline asm
	fma.rn.f32 %f24941, %f24777, %f33031, %f24929;
	// end inline asm
	// begin inline asm
	fma.rn.f32 %f24945, %f25282, %f33027, %f24941;
	// end inline asm
	// begin inline asm
	fma.rn.f32 %f24949, %f24777, %f33027, %f24937;
	// end inline asm
	// begin inline asm
	fma.rn.f32 %f24953, %f24779, %f33031, %f24949;
	// end inline asm
	// begin inline asm
	fma.rn.f32 %f24957, %f24777, %f33031, %f24945;
	// end inline asm
	// begin inline asm
	fma.rn.f32 %f24961, %f25282, %f33027, %f24957;
	// end inline asm
	// begin inline asm
	fma.rn.f32 %f24965, %f24777, %f33027, %f24953;
	// end inline asm
	// begin inline asm
	fma.rn.f32 %f24969, %f24779, %f33031, %f24965;
	// end inline asm
	// begin inline asm
	fma.rn.f32 %f24973, %f24777, %f33031, %f24961;
	// end inline asm
	// begin inline asm
	fma.rn.f32 %f24977, %f25282, %f33027, %f24973;
	// end inline asm
	// begin inline asm
	fma.rn.f32 %f24981, %f24777, %f33027, %f24969;
	// end inline asm
	// begin inline asm
	fma.rn.f32 %f24985, %f24779, %f33031, %f24981;
	// end inline asm
	// begin inline asm
	fma.rn.f32 %f24989, %f24777, %f33031, %f24977;
	// end inline asm
	// begin inline asm
	fma.rn.f32 %f24993, %f25282, %f33027, %f24989;
	// end inline asm
	// begin inline asm
	fma.rn.f32 %f24997, %f24777, %f33027, %f24985;
	// end inline asm
	// begin inline asm
	fma.rn.f32 %f25001, %f24779, %f33031, %f24997;
	// end inline asm
	// begin inline asm
	fma.rn.f32 %f25005, %f24777, %f33031, %f24993;
	// end inline asm
	// begin inline asm
	fma.rn.f32 %f25009, %f25282, %f33027, %f25005;
	// end inline asm
	// begin inline asm
	fma.rn.f32 %f25013, %f24777, %f33027, %f25001;
	// end inline asm
	// begin inline asm
	fma.rn.f32 %f25017, %f24779, %f33031, %f25013;
	// end inline asm
	// begin inline asm
	fma.rn.f32 %f25021, %f24777, %f33031, %f25009;
	// end inline asm
	// begin inline asm
	fma.rn.f32 %f25025, %f25282, %f33027, %f25021;
	// end inline asm
	// begin inline asm
	fma.rn.f32 %f25029, %f24777, %f33027, %f25017;
	// end inline asm
	// begin inline asm
	fma.rn.f32 %f25033, %f24779, %f33031, %f25029;
	// end inline asm
	// begin inline asm
	fma.rn.f32 %f25037, %f24777, %f33031, %f25025;
	// end inline asm
	// begin inline asm
	fma.rn.f32 %f25041, %f25282, %f33027, %f25037;
	// end inline asm
	// begin inline asm
	fma.rn.f32 %f25045, %f24777, %f33027, %f25033;
	// end inline asm
	// begin inline asm
	fma.rn.f32 %f25049, %f24779, %f33031, %f25045;
	// end inline asm
	// begin inline asm
	fma.rn.f32 %f25053, %f24777, %f33031, %f25041;
	// end inline asm
	// begin inline asm
	fma.rn.f32 %f25057, %f25282, %f33027, %f25053;
	// end inline asm
	// begin inline asm
	fma.rn.f32 %f25061, %f24777, %f33027, %f25049;
	// end inline asm
	// begin inline asm
	fma.rn.f32 %f25065, %f24779, %f33031, %f25061;
	// end inline asm
	// begin inline asm
	fma.rn.f32 %f25069, %f24777, %f33031, %f25057;
	// end inline asm
	// begin inline asm
	fma.rn.f32 %f25073, %f25282, %f33027, %f25069;
	// end inline asm
	// begin inline asm
	fma.rn.f32 %f25077, %f24777, %f33027, %f25065;
	// end inline asm
	// begin inline asm
	fma.rn.f32 %f25081, %f24779, %f33031, %f25077;
	// end inline asm
	// begin inline asm
	fma.rn.f32 %f25085, %f24777, %f33031, %f25073;
	// end inline asm
	// begin inline asm
	fma.rn.f32 %f25089, %f25282, %f33027, %f25085;
	// end inline asm
	// begin inline asm
	fma.rn.f32 %f25093, %f24777, %f33027, %f25081;
	// end inline asm
	// begin inline asm
	fma.rn.f32 %f25097, %f24779, %f33031, %f25093;
	// end inline asm
	// begin inline asm
	fma.rn.f32 %f25101, %f24777, %f33031, %f25089;
	// end inline asm
	// begin inline asm
	fma.rn.f32 %f25105, %f25282, %f33027, %f25101;
	// end inline asm
	// begin inline asm
	fma.rn.f32 %f25109, %f24777, %f33027, %f25097;
	// end inline asm
	// begin inline asm
	fma.rn.f32 %f25113, %f24779, %f33031, %f25109;
	// end inline asm
	// begin inline asm
	fma.rn.f32 %f25117, %f24777, %f33031, %f25105;
	// end inline asm
	// begin inline asm
	fma.rn.f32 %f25121, %f25282, %f33027, %f25117;
	// end inline asm
	// begin inline asm
	fma.rn.f32 %f25125, %f24777, %f33027, %f25113;
	// end inline asm
	// begin inline asm
	fma.rn.f32 %f25129, %f24779, %f33031, %f25125;
	// end inline asm
	// begin inline asm
	fma.rn.f32 %f25133, %f24777, %f33031, %f25121;
	// end inline asm
	// begin inline asm
	fma.rn.f32 %f25137, %f25282, %f33027, %f25133;
	// end inline asm
	// begin inline asm
	fma.rn.f32 %f25141, %f24777, %f33027, %f25129;
	// end inline asm
	// begin inline asm
	fma.rn.f32 %f25145, %f24779, %f33031, %f25141;
	// end inline asm
	// begin inline asm
	fma.rn.f32 %f25149, %f24777, %f33031, %f25137;
	// end inline asm
	// begin inline asm
	fma.rn.f32 %f25153, %f25282, %f33027, %f25149;
	// end inline asm
	// begin inline asm
	fma.rn.f32 %f25157, %f24777, %f33027, %f25145;
	// end inline asm
	// begin inline asm
	fma.rn.f32 %f25161, %f24779, %f33031, %f25157;
	// end inline asm
	// begin inline asm
	fma.rn.f32 %f25165, %f24777, %f33031, %f25153;
	// end inline asm
	// begin inline asm
	fma.rn.f32 %f25169, %f25282, %f33027, %f25165;
	// end inline asm
	// begin inline asm
	fma.rn.f32 %f25173, %f24777, %f33027, %f25161;
	// end inline asm
	// begin inline asm
	fma.rn.f32 %f25177, %f24779, %f33031, %f25173;
	// end inline asm
	// begin inline asm
	fma.rn.f32 %f25181, %f24777, %f33031, %f25169;
	// end inline asm
	// begin inline asm
	fma.rn.f32 %f25185, %f25282, %f33027, %f25181;
	// end inline asm
	// begin inline asm
	fma.rn.f32 %f25189, %f24777, %f33027, %f25177;
	// end inline asm
	// begin inline asm
	fma.rn.f32 %f25193, %f24779, %f33031, %f25189;
	// end inline asm
	// begin inline asm
	fma.rn.f32 %f25197, %f24777, %f33031, %f25185;
	// end inline asm
	// begin inline asm
	fma.rn.f32 %f25201, %f25282, %f33027, %f25197;
	// end inline asm
	// begin inline asm
	fma.rn.f32 %f25205, %f24777, %f33027, %f25193;
	// end inline asm
	// begin inline asm
	fma.rn.f32 %f25209, %f24779, %f33031, %f25205;
	// end inline asm
	// begin inline asm
	fma.rn.f32 %f25213, %f24777, %f33031, %f25201;
	// end inline asm
	// begin inline asm
	fma.rn.f32 %f25217, %f25282, %f33027, %f25213;
	// end inline asm
	// begin inline asm
	fma.rn.f32 %f25221, %f24777, %f33027, %f25209;
	// end inline asm
	// begin inline asm
	fma.rn.f32 %f25225, %f24779, %f33031, %f25221;
	// end inline asm
	// begin inline asm
	fma.rn.f32 %f25229, %f24777, %f33031, %f25217;
	// end inline asm
	// begin inline asm
	fma.rn.f32 %f25233, %f25282, %f33027, %f25229;
	// end inline asm
	// begin inline asm
	fma.rn.f32 %f25237, %f24777, %f33027, %f25225;
	// end inline asm
	// begin inline asm
	fma.rn.f32 %f25241, %f24779, %f33031, %f25237;
	// end inline asm
	// begin inline asm
	fma.rn.f32 %f25245, %f24777, %f33031, %f25233;
	// end inline asm
	// begin inline asm
	fma.rn.f32 %f25249, %f25282, %f33027, %f25245;
	// end inline asm
	// begin inline asm
	fma.rn.f32 %f25253, %f24777, %f33027, %f25241;
	// end inline asm
	// begin inline asm
	fma.rn.f32 %f25257, %f24779, %f33031, %f25253;
	// end inline asm
	// begin inline asm
	fma.rn.f32 %f25261, %f24777, %f33031, %f25249;
	// end inline asm
	// begin inline asm
	fma.rn.f32 %f25265, %f25282, %f33027, %f25261;
	// end inline asm
	// begin inline asm
	fma.rn.f32 %f25269, %f24777, %f33027, %f25257;
	// end inline asm
	// begin inline asm
	fma.rn.f32 %f25273, %f24779, %f33031, %f25269;
	// end inline asm
	// begin inline asm
	fma.rn.f32 %f25277, %f24777, %f33031, %f25265;
	// end inline asm
	// begin inline asm
	fma.rn.f32 %f25281, %f25282, %f33027, %f25277;
	// end inline asm
	// begin inline asm
	fma.rn.f32 %f25285, %f24777, %f33027, %f25273;
	// end inline asm
	// begin inline asm
	fma.rn.f32 %f25289, %f24779, %f33031, %f25285;
	// end inline asm
	// begin inline asm
	sin.approx.f32  %f25293, %f25281;
	// end inline asm
	// begin inline asm
	cos.approx.f32  %f25295, %f25281;
	// end inline asm
	neg.f32 	%f25798, %f25295;
	// begin inline asm
	fma.rn.f32 %f25297, %f25293, %f33031, %f25281;
	// end inline asm
	// begin inline asm
	fma.rn.f32 %f25301, %f25798, %f33027, %f25297;
	// end inline asm
	// begin inline asm
	fma.rn.f32 %f25305, %f25293, %f33027, %f25289;
	// end inline asm
	// begin inline asm
	fma.rn.f32 %f25309, %f25295, %f33031, %f25305;
	// end inline asm
	// begin inline asm
	fma.rn.f32 %f25313, %f25293, %f33031, %f25301;
	// end inline asm
	// begin inline asm
	fma.rn.f32 %f25317, %f25798, %f33027, %f25313;
	// end inline asm
	// begin inline asm
	fma.rn.f32 %f25321, %f25293, %f33027, %f25309;
	// end inline asm
	// begin inline asm
	fma.rn.f32 %f25325, %f25295, %f33031, %f25321;
	// end inline asm
	// begin inline asm
	fma.rn.f32 %f25329, %f25293, %f33031, %f25317;
	// end inline asm
	// begin inline asm
	fma.rn.f32 %f25333, %f25798, %f33027, %f25329;
	// end inline asm
	// begin inline asm
	fma.rn.f32 %f25337, %f25293, %f33027, %f25325;
	// end inline asm
	// begin inline asm
	fma.rn.f32 %f25341, %f25295, %f33031, %f25337;
	// end inline asm
	// begin inline asm
	fma.rn.f32 %f25345, %f25293, %f33031, %f25333;
	// end inline asm
	// begin inline asm
	fma.rn.f32 %f25349, %f25798, %f33027, %f25345;
	// end inline asm
	// begin inline asm
	fma.rn.f32 %f25353, %f25293, %f33027, %f25341;
	// end inline asm
	// begin inline asm
	fma.rn.f32 %f25357, %f25295, %f33031, %f25353;
	// end inline asm
	// begin inline asm
	fma.rn.f32 %f25361, %f25293, %f33031, %f25349;
	// end inline asm
	// begin inline asm
	fma.rn.f32 %f25365, %f25798, %f33027, %f25361;
	// end inline asm
	// begin inline asm
	fma.rn.f32 %f25369, %f25293, %f33027, %f25357;
	// end inline asm
	// begin inline asm
	fma.rn.f32 %f25373, %f25295, %f33031, %f25369;
	// end inline asm
	// begin inline asm
	fma.rn.f32 %f25377, %f25293, %f33031, %f25365;
	// end inline asm
	// begin inline asm
	fma.rn.f32 %f25381, %f25798, %f33027, %f25377;
	// end inline asm
	// begin inline asm
	fma.rn.f32 %f25385, %f25293, %f33027, %f25373;
	// end inline asm
	// begin inline asm
	fma.rn.f32 %f25389, %f25295, %f33031, %f25385;
	// end inline asm
	// begin inline asm
	fma.rn.f32 %f25393, %f25293, %f33031, %f25381;
	// end inline asm
	// begin inline asm
	fma.rn.f32 %f25397, %f25798, %f33027, %f25393;
	// end inline asm
	// begin inline asm
	fma.rn.f32 %f25401, %f25293, %f33027, %f25389;
	// end inline asm
	// begin inline asm
	fma.rn.f32 %f25405, %f25295, %f33031, %f25401;
	// end inline asm
	// begin inline asm
	fma.rn.f32 %f25409, %f25293, %f33031, %f25397;
	// end inline asm
	// begin inline asm
	fma.rn.f32 %f25413, %f25798, %f33027, %f25409;
	// end inline asm
	// begin inline asm
	fma.rn.f32 %f25417, %f25293, %f33027, %f25405;
	// end inline asm
	// begin inline asm
	fma.rn.f32 %f25421, %f25295, %f33031, %f25417;
	// end inline asm
	// begin inline asm
	fma.rn.f32 %f25425, %f25293, %f33031, %f25413;
	// end inline asm
	// begin inline asm
	fma.rn.f32 %f25429, %f25798, %f33027, %f25425;
	// end inline asm
	// begin inline asm
	fma.rn.f32 %f25433, %f25293, %f33027, %f25421;
	// end inline asm
	// begin inline asm
	fma.rn.f32 %f25437, %f25295, %f33031, %f25433;
	// end inline asm
	// begin inline asm
	fma.rn.f32 %f25441, %f25293, %f33031, %f25429;
	// end inline asm
	// begin inline asm
	fma.rn.f32 %f25445, %f25798, %f33027, %f25441;
	// end inline asm
	// begin inline asm
	fma.rn.f32 %f25449, %f25293, %f33027, %f25437;
	// end inline asm
	// begin inline asm
	fma.rn.f32 %f25453, %f25295, %f33031, %f25449;
	// end inline asm
	// begin inline asm
	fma.rn.f32 %f25457, %f25293, %f33031, %f25445;
	// end inline asm
	// begin inline asm
	fma.rn.f32 %f25461, %f25798, %f33027, %f25457;
	// end inline asm
	// begin inline asm
	fma.rn.f32 %f25465, %f25293, %f33027, %f25453;
	// end inline asm
	// begin inline asm
	fma.rn.f32 %f25469, %f25295, %f33031, %f25465;
	// end inline asm
	// begin inline asm
	fma.rn.f32 %f25473, %f25293, %f33031, %f25461;
	// end inline asm
	// begin inline asm
	fma.rn.f32 %f25477, %f25798, %f33027, %f25473;
	// end inline asm
	// begin inline asm
	fma.rn.f32 %f25481, %f25293, %f33027, %f25469;
	// end inline asm
	// begin inline asm
	fma.rn.f32 %f25485, %f25295, %f33031, %f25481;
	// end inline asm
	// begin inline asm
	fma.rn.f32 %f25489, %f25293, %f33031, %f25477;
	// end inline asm
	// begin inline asm
	fma.rn.f32 %f25493, %f25798, %f33027, %f25489;
	// end inline asm
	// begin inline asm
	fma.rn.f32 %f25497, %f25293, %f33027, %f25485;
	// end inline asm
	// begin inline asm
	fma.rn.f32 %f25501, %f25295, %f33031, %f25497;
	// end inline asm
	// begin inline asm
	fma.rn.f32 %f25505, %f25293, %f33031, %f25493;
	// end inline asm
	// begin inline asm
	fma.rn.f32 %f25509, %f25798, %f33027, %f25505;
	// end inline asm
	// begin inline asm
	fma.rn.f32 %f25513, %f25293, %f33027, %f25501;
	// end inline asm
	// begin inline asm
	fma.rn.f32 %f25517, %f25295, %f33031, %f25513;
	// end inline asm
	// begin inline asm
	fma.rn.f32 %f25521, %f25293, %f33031, %f25509;
	// end inline asm
	// begin inline asm
	fma.rn.f32 %f25525, %f25798, %f33027, %f25521;
	// end inline asm
	// begin inline asm
	fma.rn.f32 %f25529, %f25293, %f33027, %f25517;
	// end inline asm
	// begin inline asm
	fma.rn.f32 %f25533, %f25295, %f33031, %f25529;
	// end inline asm
	// begin inline asm
	fma.rn.f32 %f25537, %f25293, %f33031, %f25525;
	// end inline asm
	// begin inline asm
	fma.rn.f32 %f25541, %f25798, %f33027, %f25537;
	// end inline asm
	// begin inline asm
	fma.rn.f32 %f25545, %f25293, %f33027, %f25533;
	// end inline asm
	// begin inline asm
	fma.rn.f32 %f25549, %f25295, %f33031, %f25545;
	// end inline asm
	// begin inline asm
	fma.rn.f32 %f25553, %f25293, %f33031, %f25541;
	// end inline asm
	// begin inline asm
	fma.rn.f32 %f25557, %f25798, %f33027, %f25553;
	// end inline asm
	// begin inline asm
	fma.rn.f32 %f25561, %f25293, %f33027, %f25549;
	// end inline asm
	// begin inline asm
	fma.rn.f32 %f25565, %f25295, %f33031, %f25561;
	// end inline asm
	// begin inline asm
	fma.rn.f32 %f25569, %f25293, %f33031, %f25557;
	// end inline asm
	// begin inline asm
	fma.rn.f32 %f25573, %f25798, %f33027, %f25569;
	// end inline asm
	// begin inline asm
	fma.rn.f32 %f25577, %f25293, %f33027, %f25565;
	// end inline asm
	// begin inline asm
	fma.rn.f32 %f25581, %f25295, %f33031, %f25577;
	// end inline asm
	// begin inline asm
	fma.rn.f32 %f25585, %f25293, %f33031, %f25573;
	// end inline asm
	// begin inline asm
	fma.rn.f32 %f25589, %f25798, %f33027, %f25585;
	// end inline asm
	// begin inline asm
	fma.rn.f32 %f25593, %f25293, %f33027, %f25581;
	// end inline asm
	// begin inline asm
	fma.rn.f32 %f25597, %f25295, %f33031, %f25593;
	// end inline asm
	// begin inline asm
	fma.rn.f32 %f25601, %f25293, %f33031, %f25589;
	// end inline asm
	// begin inline asm
	fma.rn.f32 %f25605, %f25798, %f33027, %f25601;
	// end inline asm
	// begin inline asm
	fma.rn.f32 %f25609, %f25293, %f33027, %f25597;
	// end inline asm
	// begin inline asm
	fma.rn.f32 %f25613, %f25295, %f33031, %f25609;
	// end inline asm
	// begin inline asm
	fma.rn.f32 %f25617, %f25293, %f33031, %f25605;
	// end inline asm
	// begin inline asm
	fma.rn.f32 %f25621, %f25798, %f33027, %f25617;
	// end inline asm
	// begin inline asm
	fma.rn.f32 %f25625, %f25293, %f33027, %f25613;
	// end inline asm
	// begin inline asm
	fma.rn.f32 %f25629, %f25295, %f33031, %f25625;
	// end inline asm
	// begin inline asm
	fma.rn.f32 %f25633, %f25293, %f33031, %f25621;
	// end inline asm
	// begin inline asm
	fma.rn.f32 %f25637, %f25798, %f33027, %f25633;
	// end inline asm
	// begin inline asm
	fma.rn.f32 %f25641, %f25293, %f33027, %f25629;
	// end inline asm
	// begin inline asm
	fma.rn.f32 %f25645, %f25295, %f33031, %f25641;
	// end inline asm
	// begin inline asm
	fma.rn.f32 %f25649, %f25293, %f33031, %f25637;
	// end inline asm
	// begin inline asm
	fma.rn.f32 %f25653, %f25798, %f33027, %f25649;
	// end inline asm
	// begin inline asm
	fma.rn.f32 %f25657, %f25293, %f33027, %f25645;
	// end inline asm
	// begin inline asm
	fma.rn.f32 %f25661, %f25295, %f33031, %f25657;
	// end inline asm
	// begin inline asm
	fma.rn.f32 %f25665, %f25293, %f33031, %f25653;
	// end inline asm
	// begin inline asm
	fma.rn.f32 %f25669, %f25798, %f33027, %f25665;
	// end inline asm
	// begin inline asm
	fma.rn.f32 %f25673, %f25293, %f33027, %f25661;
	// end inline asm
	// begin inline asm
	fma.rn.f32 %f25677, %f25295, %f33031, %f25673;
	// end inline asm
	// begin inline asm
	fma.rn.f32 %f25681, %f25293, %f33031, %f25669;
	// end inline asm
	// begin inline asm
	fma.rn.f32 %f25685, %f25798, %f33027, %f25681;
	// end inline asm
	// begin inline asm
	fma.rn.f32 %f25689, %f25293, %f33027, %f25677;
	// end inline asm
	// begin inline asm
	fma.rn.f32 %f25693, %f25295, %f33031, %f25689;
	// end inline asm
	// begin inline asm
	fma.rn.f32 %f25697, %f25293, %f33031, %f25685;
	// end inline asm
	// begin inline asm
	fma.rn.f32 %f25701, %f25798, %f33027, %f25697;
	// end inline asm
	// begin inline asm
	fma.rn.f32 %f25705, %f25293, %f33027, %f25693;
	// end inline asm
	// begin inline asm
	fma.rn.f32 %f25709, %f25295, %f33031, %f25705;
	// end inline asm
	// begin inline asm
	fma.rn.f32 %f25713, %f25293, %f33031, %f25701;
	// end inline asm
	// begin inline asm
	fma.rn.f32 %f25717, %f25798, %f33027, %f25713;
	// end inline asm
	// begin inline asm
	fma.rn.f32 %f25721, %f25293, %f33027, %f25709;
	// end inline asm
	// begin inline asm
	fma.rn.f32 %f25725, %f25295, %f33031, %f25721;
	// end inline asm
	// begin inline asm
	fma.rn.f32 %f25729, %f25293, %f33031, %f25717;
	// end inline asm
	// begin inline asm
	fma.rn.f32 %f25733, %f25798, %f33027, %f25729;
	// end inline asm
	// begin inline asm
	fma.rn.f32 %f25737, %f25293, %f33027, %f25725;
	// end inline asm
	// begin inline asm
	fma.rn.f32 %f25741, %f25295, %f33031, %f25737;
	// end inline asm
	// begin inline asm
	fma.rn.f32 %f25745, %f25293, %f33031, %f25733;
	// end inline asm
	// begin inline asm
	fma.rn.f32 %f25749, %f25798, %f33027, %f25745;
	// end inline asm
	// begin inline asm
	fma.rn.f32 %f25753, %f25293, %f33027, %f25741;
	// end inline asm
	// begin inline asm
	fma.rn.f32 %f25757, %f25295, %f33031, %f25753;
	// end inline asm
	// begin inline asm
	fma.rn.f32 %f25761, %f25293, %f33031, %f25749;
	// end inline asm
	// begin inline asm
	fma.rn.f32 %f25765, %f25798, %f33027, %f25761;
	// end inline asm
	// begin inline asm
	fma.rn.f32 %f25769, %f25293, %f33027, %f25757;
	// end inline asm
	// begin inline asm
	fma.rn.f32 %f25773, %f25295, %f33031, %f25769;
	// end inline asm
	// begin inline asm
	fma.rn.f32 %f25777, %f25293, %f33031, %f25765;
	// end inline asm
	// begin inline asm
	fma.rn.f32 %f25781, %f25798, %f33027, %f25777;
	// end inline asm
	// begin inline asm
	fma.rn.f32 %f25785, %f25293, %f33027, %f25773;
	// end inline asm
	// begin inline asm
	fma.rn.f32 %f25789, %f25295, %f33031, %f25785;
	// end inline asm
	// begin inline asm
	fma.rn.f32 %f25793, %f25293, %f33031, %f25781;
	// end inline asm
	// begin inline asm
	fma.rn.f32 %f25797, %f25798, %f33027, %f25793;
	// end inline asm
	// begin inline asm
	fma.rn.f32 %f25801, %f25293, %f33027, %f25789;
	// end inline asm
	// begin inline asm
	fma.rn.f32 %f25805, %f25295, %f33031, %f25801;
	// end inline asm
	// begin inline asm
	sin.approx.f32  %f25809, %f25797;
	// end inline asm
	// begin inline asm
	cos.approx.f32  %f25811, %f25797;
	// end inline asm
	neg.f32 	%f26314, %f25811;
	// begin inline asm
	fma.rn.f32 %f25813, %f25809, %f33031, %f25797;
	// end inline asm
	// begin inline asm
	fma.rn.f32 %f25817, %f26314, %f33027, %f25813;
	// end inline asm
	// begin inline asm
	fma.rn.f32 %f25821, %f25809, %f33027, %f25805;
	// end inline asm
	// begin inline asm
	fma.rn.f32 %f25825, %f25811, %f33031, %f25821;
	// end inline asm
	// begin inline asm
	fma.rn.f32 %f25829, %f25809, %f33031, %f25817;
	// end inline asm
	// begin inline asm
	fma.rn.f32 %f25833, %f26314, %f33027, %f25829;
	// end inline asm
	// begin inline asm
	fma.rn.f32 %f25837, %f25809, %f33027, %f25825;
	// end inline asm
	// begin inline asm
	fma.rn.f32 %f25841, %f25811, %f33031, %f25837;
	// end inline asm
	// begin inline asm
	fma.rn.f32 %f25845, %f25809, %f33031, %f25833;
	// end inline asm
	// begin inline asm
	fma.rn.f32 %f25849, %f26314, %f33027, %f25845;
	// end inline asm
	// begin inline asm
	fma.rn.f32 %f25853, %f25809, %f33027, %f25841;
	// end inline asm
	// begin inline asm
	fma.rn.f32 %f25857, %f25811, %f33031, %f25853;
	// end inline asm
	// begin inline asm
	fma.rn.f32 %f25861, %f25809, %f33031, %f25849;
	// end inline asm
	// begin inline asm
	fma.rn.f32 %f25865, %f26314, %f33027, %f25861;
	// end inline asm
	// begin inline asm
	fma.rn.f32 %f25869, %f25809, %f33027, %f25857;
	// end inline asm
	// begin inline asm
	fma.rn.f32 %f25873, %f25811, %f33031, %f25869;
	// end inline asm
	// begin inline asm
	fma.rn.f32 %f25877, %f25809, %f33031, %f25865;
	// end inline asm
	// begin inline asm
	fma.rn.f32 %f25881, %f26314, %f33027, %f25877;
	// end inline asm
	// begin inline asm
	fma.rn.f32 %f25885, %f25809, %f33027, %f25873;
	// end inline asm
	// begin inline asm
	fma.rn.f32 %f25889, %f25811, %f33031, %f25885;
	// end inline asm
	// begin inline asm
	fma.rn.f32 %f25893, %f25809, %f33031, %f25881;
	// end inline asm
	// begin inline asm
	fma.rn.f32 %f25897, %f26314, %f33027, %f25893;
	// end inline asm
	// begin inline asm
	fma.rn.f32 %f25901, %f25809, %f33027, %f25889;
	// end inline asm
	// begin inline asm
	fma.rn.f32 %f25905, %f25811, %f33031, %f25901;
	// end inline asm
	// begin inline asm
	fma.rn.f32 %f25909, %f25809, %f33031, %f25897;
	// end inline asm
	// begin inline asm
	fma.rn.f32 %f25913, %f26314, %f33027, %f25909;
	// end inline asm
	// begin inline asm
	fma.rn.f32 %f25917, %f25809, %f33027, %f25905;
	// end inline asm
	// begin inline asm
	fma.rn.f32 %f25921, %f25811, %f33031, %f25917;
	// end inline asm
	// begin inline asm
	fma.rn.f32 %f25925, %f25809, %f33031, %f25913;
	// end inline asm
	// begin inline asm
	fma.rn.f32 %f25929, %f26314, %f33027, %f25925;
	// end inline asm
	// begin inline asm
	fma.rn.f32 %f25933, %f25809, %f33027, %f25921;
	// end inline asm
	// begin inline asm
	fma.rn.f32 %f25937, %f25811, %f33031, %f25933;
	// end inline asm
	// begin inline asm
	fma.rn.f32 %f25941, %f25809, %f33031, %f25929;
	// end inline asm
	// begin inline asm
	fma.rn.f32 %f25945, %f26314, %f33027, %f25941;
	// end inline asm
	// begin inline asm
	fma.rn.f32 %f25949, %f25809, %f33027, %f25937;
	// end inline asm
	// begin inline asm
	fma.rn.f32 %f25953, %f25811, %f33031, %f25949;
	// end inline asm
	// begin inline asm
	fma.rn.f32 %f25957, %f25809, %f33031, %f25945;
	// end inline asm
	// begin inline asm
	fma.rn.f32 %f25961, %f26314, %f33027, %f25957;
	// end inline asm
	// begin inline asm
	fma.rn.f32 %f25965, %f25809, %f33027, %f25953;
	// end inline asm
	// begin inline asm
	fma.rn.f32 %f25969, %f25811, %f33031, %f25965;
	// end inline asm
	// begin inline asm
	fma.rn.f32 %f25973, %f25809, %f33031, %f25961;
	// end inline asm
	// begin inline asm
	fma.rn.f32 %f25977, %f26314, %f33027, %f25973;
	// end inline asm
	// begin inline asm
	fma.rn.f32 %f25981, %f25809, %f33027, %f25969;
	// end inline asm
	// begin inline asm
	fma.rn.f32 %f25985, %f25811, %f33031, %f25981;
	// end inline asm
	// begin inline asm
	fma.rn.f32 %f25989, %f25809, %f33031, %f25977;
	// end inline asm
	// begin inline asm
	fma.rn.f32 %f25993, %f26314, %f33027, %f25989;
	// end inline asm
	// begin inline asm
	fma.rn.f32 %f25997, %f25809, %f33027, %f25985;
	// end inline asm
	// begin inline asm
	fma.rn.f32 %f26001, %f25811, %f33031, %f25997;
	// end inline asm
	// begin inline asm
	fma.rn.f32 %f26005, %f25809, %f33031, %f25993;
	// end inline asm
	// begin inline asm
	fma.rn.f32 %f26009, %f26314, %f33027, %f26005;
	// end inline asm
	// begin inline asm
	fma.rn.f32 %f26013, %f25809, %f33027, %f26001;
	// end inline asm
	// begin inline asm
	fma.rn.f32 %f26017, %f25811, %f33031, %f26013;
	// end inline asm
	// begin inline asm
	fma.rn.f32 %f26021, %f25809, %f33031, %f26009;
	// end inline asm
	// begin inline asm
	fma.rn.f32 %f26025, %f26314, %f33027, %f26021;
	// end inline asm
	// begin inline asm
	fma.rn.f32 %f26029, %f25809, %f33027, %f26017;
	// end inline asm
	// begin inline asm
	fma.rn.f32 %f26033, %f25811, %f33031, %f26029;
	// end inline asm
	// begin inline asm
	fma.rn.f32 %f26037, %f25809, %f33031, %f26025;
	// end inline asm
	// begin inline asm
	fma.rn.f32 %f26041, %f26314, %f33027, %f26037;
	// end inline asm
	// begin inline asm
	fma.rn.f32 %f26045, %f25809, %f33027, %f26033;
	// end inline asm
	// begin inline asm
	fma.rn.f32 %f26049, %f25811, %f33031, %f26045;
	// end inline asm
	// begin inline asm
	fma.rn.f32 %f26053, %f25809, %f33031, %f26041;
	// end inline asm
	// begin inline asm
	fma.rn.f32 %f26057, %f26314, %f33027, %f26053;
	// end inline asm
	// begin inline asm
	fma.rn.f32 %f26061, %f25809, %f33027, %f26049;
	// end inline asm
	// begin inline asm
	fma.rn.f32 %f26065, %f25811, %f33031, %f26061;
	// end inline asm
	// begin inline asm
	fma.rn.f32 %f26069, %f25809, %f33031, %f26057;
	// end inline asm
	// begin inline asm
	fma.rn.f32 %f26073, %f26314, %f33027, %f26069;
	// end inline asm
	// begin inline asm
	fma.rn.f32 %f26077, %f25809, %f33027, %f26065;
	// end inline asm
	// begin inline asm
	fma.rn.f32 %f26081, %f25811, %f33031, %f26077;
	// end inline asm
	// begin inline asm
	fma.rn.f32 %f26085, %f25809, %f33031, %f26073;
	// end inline asm
	// begin inline asm
	fma.rn.f32 %f26089, %f26314, %f33027, %f26085;
	// end inline asm
	// begin inline asm
	fma.rn.f32 %f26093, %f25809, %f33027, %f26081;
	// end inline asm
	// begin inline asm
	fma.rn.f32 %f26097, %f25811, %f33031, %f26093;
	// end inline asm
	// begin inline asm
	fma.rn.f32 %f26101, %f25809, %f33031, %f26089;
	// end inline asm
	// begin inline asm
	fma.rn.f32 %f26105, %f26314, %f33027, %f26101;
	// end inline asm
	// begin inline asm
	fma.rn.f32 %f26109, %f25809, %f33027, %f26097;
	// end inline asm
	// begin inline asm
	fma.rn.f32 %f26113, %f25811, %f33031, %f26109;
	// end inline asm
	// begin inline asm
	fma.rn.f32 %f26117, %f25809, %f33031, %f26105;
	// end inline asm
	// begin inline asm
	fma.rn.f32 %f26121, %f26314, %f33027, %f26117;
	// end inline asm
	// begin inline asm
	fma.rn.f32 %f26125, %f25809, %f33027, %f26113;
	// end inline asm
	// begin inline asm
	fma.rn.f32 %f26129, %f25811, %f33031, %f26125;
	// end inline asm
	// begin inline asm
	fma.rn.f32 %f26133, %f25809, %f33031, %f26121;
	// end inline asm
	// begin inline asm
	fma.rn.f32 %f26137, %f26314, %f33027, %f26133;
	// end inline asm
	// begin inline asm
	fma.rn.f32 %f26141, %f25809, %f33027, %f26129;
	// end inline asm
	// begin inline asm
	fma.rn.f32 %f26145, %f25811, %f33031, %f26141;
	// end inline asm
	// begin inline asm
	fma.rn.f32 %f26149, %f25809, %f33031, %f26137;
	// end inline asm
	// begin inline asm
	fma.rn.f32 %f26153, %f26314, %f33027, %f26149;
	// end inline asm
	// begin inline asm
	fma.rn.f32 %f26157, %f25809, %f33027, %f26145;
	// end inline asm
	// begin inline asm
	fma.rn.f32 %f26161, %f25811, %f33031, %f26157;
	// end inline asm
	// begin inline asm
	fma.rn.f32 %f26165, %f25809, %f33031, %f26153;
	// end inline asm
	// begin inline asm
	fma.rn.f32 %f26169, %f26314, %f33027, %f26165;
	// end inline asm
	// begin inline asm
	fma.rn.f32 %f26173, %f25809, %f33027, %f26161;
	// end inline asm
	// begin inline asm
	fma.rn.f32 %f26177, %f25811, %f33031, %f26173;
	// end inline asm
	// begin inline asm
	fma.rn.f32 %f26181, %f25809, %f33031, %f26169;
	// end inline asm
	// begin inline asm
	fma.rn.f32 %f26185, %f26314, %f33027, %f26181;
	// end inline asm
	// begin inline asm
	fma.rn.f32 %f26189, %f25809, %f33027, %f26177;
	// end inline asm
	// begin inline asm
	fma.rn.f32 %f26193, %f25811, %f33031, %f26189;
	// end inline asm
	// begin inline asm
	fma.rn.f32 %f26197, %f25809, %f33031, %f26185;
	// end inline asm
	// begin inline asm
	fma.rn.f32 %f26201, %f26314, %f33027, %f26197;
	// end inline asm
	// begin inline asm
	fma.rn.f32 %f26205, %f25809, %f33027, %f26193;
	// end inline asm
	// begin inline asm
	fma.rn.f32 %f26209, %f25811, %f33031, %f26205;
	// end inline asm
	// begin inline asm
	fma.rn.f32 %f26213, %f25809, %f33031, %f26201;
	// end inline asm
	// begin inline asm
	fma.rn.f32 %f26217, %f26314, %f33027, %f26213;
	// end inline asm
	// begin inline asm
	fma.rn.f32 %f26221, %f25809, %f33027, %f26209;
	// end inline asm
	// begin inline asm
	fma.rn.f32 %f26225, %f25811, %f33031, %f26221;
	// end inline asm
	// begin inline asm
	fma.rn.f32 %f26229, %f25809, %f33031, %f26217;
	// end inline asm
	// begin inline asm
	fma.rn.f32 %f26233, %f26314, %f33027, %f26229;
	// end inline asm
	// begin inline asm
	fma.rn.f32 %f26237, %f25809, %f33027, %f26225;
	// end inline asm
	// begin inline asm
	fma.rn.f32 %f26241, %f25811, %f33031, %f26237;
	// end inline asm
	// begin inline asm
	fma.rn.f32 %f26245, %f25809, %f33031, %f26233;
	// end inline asm
	// begin inline asm
	fma.rn.f32 %f26249, %f26314, %f33027, %f26245;
	// end inline asm
	// begin inline asm
	fma.rn.f32 %f26253, %f25809, %f33027, %f26241;
	// end inline asm
	// begin inline asm
	fma.rn.f32 %f26257, %f25811, %f33031, %f26253;
	// end inline asm
	// begin inline asm
	fma.rn.f32 %f26261, %f25809, %f33031, %f26249;
	// end inline asm
	// begin inline asm
	fma.rn.f32 %f26265, %f26314, %f33027, %f26261;
	// end inline asm
	// begin inline asm
	fma.rn.f32 %f26269, %f25809, %f33027, %f26257;
	// end inline asm
	// begin inline asm
	fma.rn.f32 %f26273, %f25811, %f33031, %f26269;
	// end inline asm
	// begin inline asm
	fma.rn.f32 %f26277, %f25809, %f33031, %f26265;
	// end inline asm
	// begin inline asm
	fma.rn.f32 %f26281, %f26314, %f33027, %f26277;
	// end inline asm
	// begin inline asm
	fma.rn.f32 %f26285, %f25809, %f33027, %f26273;
	// end inline asm
	// begin inline asm
	fma.rn.f32 %f26289, %f25811, %f33031, %f26285;
	// end inline asm
	// begin inline asm
	fma.rn.f32 %f26293, %f25809, %f33031, %f26281;
	// end inline asm
	// begin inline asm
	fma.rn.f32 %f26297, %f26314, %f33027, %f26293;
	// end inline asm
	// begin inline asm
	fma.rn.f32 %f26301, %f25809, %f33027, %f26289;
	// end inline asm
	// begin inline asm
	fma.rn.f32 %f26305, %f25811, %f33031, %f26301;
	// end inline asm
	// begin inline asm
	fma.rn.f32 %f26309, %f25809, %f33031, %f26297;
	// end inline asm
	// begin inline asm
	fma.rn.f32 %f26313, %f26314, %f33027, %f26309;
	// end inline asm
	// begin inline asm
	fma.rn.f32 %f26317, %f25809, %f33027, %f26305;
	// end inline asm
	// begin inline asm
	fma.rn.f32 %f26321, %f25811, %f33031, %f26317;
	// end inline asm
	// begin inline asm
	sin.approx.f32  %f26325, %f26313;
	// end inline asm
	// begin inline asm
	cos.approx.f32  %f26327, %f26313;
	// end inline asm
	neg.f32 	%f26830, %f26327;
	// begin inline asm
	fma.rn.f32 %f26329, %f26325, %f33031, %f26313;
	// end inline asm
	// begin inline asm
	fma.rn.f32 %f26333, %f26830, %f33027, %f26329;
	// end inline asm
	// begin inline asm
	fma.rn.f32 %f26337, %f26325, %f33027, %f26321;
	// end inline asm
	// begin inline asm
	fma.rn.f32 %f26341, %f26327, %f33031, %f26337;
	// end inline asm
	// begin inline asm
	fma.rn.f32 %f26345, %f26325, %f33031, %f26333;
	// end inline asm
	// begin inline asm
	fma.rn.f32 %f26349, %f26830, %f33027, %f26345;
	// end inline asm
	// begin inline asm
	fma.rn.f32 %f26353, %f26325, %f33027, %f26341;
	// end inline asm
	// begin inline asm
	fma.rn.f32 %f26357, %f26327, %f33031, %f26353;
	// end inline asm
	// begin inline asm
	fma.rn.f32 %f26361, %f26325, %f33031, %f26349;
	// end inline asm
	// begin inline asm
	fma.rn.f32 %f26365, %f26830, %f33027, %f26361;
	// end inline asm
	// begin inline asm
	fma.rn.f32 %f26369, %f26325, %f33027, %f26357;
	// end inline asm
	// begin inline asm
	fma.rn.f32 %f26373, %f26327, %f33031, %f26369;
	// end inline asm
	// begin inline asm
	fma.rn.f32 %f26377, %f26325, %f33031, %f26365;
	// end inline asm
	// begin inline asm
	fma.rn.f32 %f26381, %f26830, %f33027, %f26377;
	// end inline asm
	// begin inline asm
	fma.rn.f32 %f26385, %f26325, %f33027, %f26373;
	// end inline asm
	// begin inline asm
	fma.rn.f32 %f26389, %f26327, %f33031, %f26385;
	// end inline asm
	// begin inline asm
	fma.rn.f32 %f26393, %f26325, %f33031, %f26381;
	// end inline asm
	// begin inline asm
	fma.rn.f32 %f26397, %f26830, %f33027, %f26393;
	// end inline asm
	// begin inline asm
	fma.rn.f32 %f26401, %f26325, %f33027, %f26389;
	// end inline asm
	// begin inline asm
	fma.rn.f32 %f26405, %f26327, %f33031, %f26401;
	// end inline asm
	// begin inline asm
	fma.rn.f32 %f26409, %f26325, %f33031, %f26397;
	// end inline asm
	// begin inline asm
	fma.rn.f32 %f26413, %f26830, %f33027, %f26409;
	// end inline asm
	// begin inline asm
	fma.rn.f32 %f26417, %f26325, %f33027, %f26405;
	// end inline asm
	// begin inline asm
	fma.rn.f32 %f26421, %f26327, %f33031, %f26417;
	// end inline asm
	// begin inline asm
	fma.rn.f32 %f26425, %f26325, %f33031, %f26413;
	// end inline asm
	// begin inline asm
	fma.rn.f32 %f26429, %f26830, %f33027, %f26425;
	// end inline asm
	// begin inline asm
	fma.rn.f32 %f26433, %f26325, %f33027, %f26421;
	// end inline asm
	// begin inline asm
	fma.rn.f32 %f26437, %f26327, %f33031, %f26433;
	// end inline asm
	// begin inline asm
	fma.rn.f32 %f26441, %f26325, %f33031, %f26429;
	// end inline asm
	// begin inline asm
	fma.rn.f32 %f26445, %f26830, %f33027, %f26441;
	// end inline asm
	// begin inline asm
	fma.rn.f32 %f26449, %f26325, %f33027, %f26437;
	// end inline asm
	// begin inline asm
	fma.rn.f32 %f26453, %f26327, %f33031, %f26449;
	// end inline asm
	// begin inline asm
	fma.rn.f32 %f26457, %f26325, %f33031, %f26445;
	// end inline asm
	// begin inline asm
	fma.rn.f32 %f26461, %f26830, %f33027, %f26457;
	// end inline asm
	// begin inline asm
	fma.rn.f32 %f26465, %f26325, %f33027, %f26453;
	// end inline asm
	// begin inline asm
	fma.rn.f32 %f26469, %f26327, %f33031, %f26465;
	// end inline asm
	// begin inline asm
	fma.rn.f32 %f26473, %f26325, %f33031, %f26461;
	// end inline asm
	// begin inline asm
	fma.rn.f32 %f26477, %f26830, %f33027, %f26473;
	// end inline asm
	// begin inline asm
	fma.rn.f32 %f26481, %f26325, %f33027, %f26469;
	// end inline asm
	// begin inline asm
	fma.rn.f32 %f26485, %f26327, %f33031, %f26481;
	// end inline asm
	// begin inline asm
	fma.rn.f32 %f26489, %f26325, %f33031, %f26477;
	// end inline asm
	// begin inline asm
	fma.rn.f32 %f26493, %f26830, %f33027, %f26489;
	// end inline asm
	// begin inline asm
	fma.rn.f32 %f26497, %f26325, %f33027, %f26485;
	// end inline asm
	// begin inline asm
	fma.rn.f32 %f26501, %f26327, %f33031, %f26497;
	// end inline asm
	// begin inline asm
	fma.rn.f32 %f26505, %f26325, %f33031, %f26493;
	// end inline asm
	// begin inline asm
	fma.rn.f32 %f26509, %f26830, %f33027, %f26505;
	// end inline asm
	// begin inline asm
	fma.rn.f32 %f26513, %f26325, %f33027, %f26501;
	// end inline asm
	// begin inline asm
	fma.rn.f32 %f26517, %f26327, %f33031, %f26513;
	// end inline asm
	// begin inline asm
	fma.rn.f32 %f26521, %f26325, %f33031, %f26509;
	// end inline asm
	// begin inline asm
	fma.rn.f32 %f26525, %f26830, %f33027, %f26521;
	// end inline asm
	// begin inline asm
	fma.rn.f32 %f26529, %f26325, %f33027, %f26517;
	// end inline asm
	// begin inline asm
	fma.rn.f32 %f26533, %f26327, %f33031, %f26529;
	// end inline asm
	// begin inline asm
	fma.rn.f32 %f26537, %f26325, %f33031, %f26525;
	// end inline asm
	// begin inline asm
	fma.rn.f32 %f26541, %f26830, %f33027, %f26537;
	// end inline asm
	// begin inline asm
	fma.rn.f32 %f26545, %f26325, %f33027, %f26533;
	// end inline asm
	// begin inline asm
	fma.rn.f32 %f26549, %f26327, %f33031, %f26545;
	// end inline asm
	// begin inline asm
	fma.rn.f32 %f26553, %f26325, %f33031, %f26541;
	// end inline asm
	// begin inline asm
	fma.rn.f32 %f26557, %f26830, %f33027, %f26553;
	// end inline asm
	// begin inline asm
	fma.rn.f32 %f26561, %f26325, %f33027, %f26549;
	// end inline asm
	// begin inline asm
	fma.rn.f32 %f26565, %f26327, %f33031, %f26561;
	// end inline asm
	// begin inline asm
	fma.rn.f32 %f26569, %f26325, %f33031, %f26557;
	// end inline asm
	// begin inline asm
	fma.rn.f32 %f26573, %f26830, %f33027, %f26569;
	// end inline asm
	// begin inline asm
	fma.rn.f32 %f26577, %f26325, %f33027, %f26565;
	// end inline asm
	// begin inline asm
	fma.rn.f32 %f26581, %f26327, %f33031, %f26577;
	// end inline asm
	// begin inline asm
	fma.rn.f32 %f26585, %f26325, %f33031, %f26573;
	// end inline asm
	// begin inline asm
	fma.rn.f32 %f26589, %f26830, %f33027, %f26585;
	// end inline asm
	// begin inline asm
	fma.rn.f32 %f26593, %f26325, %f33027, %f26581;
	// end inline asm
	// begin inline asm
	fma.rn.f32 %f26597, %f26327, %f33031, %f26593;
	// end inline asm
	// begin inline asm
	fma.rn.f32 %f26601, %f26325, %f33031, %f26589;
	// end inline asm
	// begin inline asm
	fma.rn.f32 %f26605, %f26830, %f33027, %f26601;
	// end inline asm
	// begin inline asm
	fma.rn.f32 %f26609, %f26325, %f33027, %f26597;
	// end inline asm
	// begin inline asm
	fma.rn.f32 %f26613, %f26327, %f33031, %f26609;
	// end inline asm
	// begin inline asm
	fma.rn.f32 %f26617, %f26325, %f33031, %f26605;
	// end inline asm
	// begin inline asm
	fma.rn.f32 %f26621, %f26830, %f33027, %f26617;
	// end inline asm
	// begin inline asm
	fma.rn.f32 %f26625, %f26325, %f33027, %f26613;
	// end inline asm
	// begin inline asm
	fma.rn.f32 %f26629, %f26327, %f33031, %f26625;
	// end inline asm
	// begin inline asm
	fma.rn.f32 %f26633, %f26325, %f33031, %f26621;
	// end inline asm
	// begin inline asm
	fma.rn.f32 %f26637, %f26830, %f33027, %f26633;
	// end inline asm
	// begin inline asm
	fma.rn.f32 %f26641, %f26325, %f33027, %f26629;
	// end inline asm
	// begin inline asm
	fma.rn.f32 %f26645, %f26327, %f33031, %f26641;
	// end inline asm
	// begin inline asm
	fma.rn.f32 %f26649, %f26325, %f33031, %f26637;
	// end inline asm
	// begin inline asm
	fma.rn.f32 %f26653, %f26830, %f33027, %f26649;
	// end inline asm
	// begin inline asm
	fma.rn.f32 %f26657, %f26325, %f33027, %f26645;
	// end inline asm
	// begin inline asm
	fma.rn.f32 %f26661, %f26327, %f33031, %f26657;
	// end inline asm
	// begin inline asm
	fma.rn.f32 %f26665, %f26325, %f33031, %f26653;
	// end inline asm
	// begin inline asm
	fma.rn.f32 %f26669, %f26830, %f33027, %f26665;
	// end inline asm
	// begin inline asm
	fma.rn.f32 %f26673, %f26325, %f33027, %f26661;
	// end inline asm
	// begin inline asm
	fma.rn.f32 %f26677, %f26327, %f33031, %f26673;
	// end inline asm
	// begin inline asm
	fma.rn.f32 %f26681, %f26325, %f33031, %f26669;
	// end inline asm
	// begin inline asm
	fma.rn.f32 %f26685, %f26830, %f33027, %f26681;
	// end inline asm
	// begin inline asm
	fma.rn.f32 %f26689, %f26325, %f33027, %f26677;
	// end inline asm
	// begin inline asm
	fma.rn.f32 %f26693, %f26327, %f33031, %f26689;
	// end inline asm
	// begin inline asm
	fma.rn.f32 %f26697, %f26325, %f33031, %f26685;
	// end inline asm
	// begin inline asm
	fma.rn.f32 %f26701, %f26830, %f33027, %f26697;
	// end inline asm
	// begin inline asm
	fma.rn.f32 %f26705, %f26325, %f33027, %f26693;
	// end inline asm
	// begin inline asm
	fma.rn.f32 %f26709, %f26327, %f33031, %f26705;
	// end inline asm
	// begin inline asm
	fma.rn.f32 %f26713, %f26325, %f33031, %f26701;
	// end inline asm
	// begin inline asm
	fma.rn.f32 %f26717, %f26830, %f33027, %f26713;
	// end inline asm
	// begin inline asm
	fma.rn.f32 %f26721, %f26325, %f33027, %f26709;
	// end inline asm
	// begin inline asm
	fma.rn.f32 %f26725, %f26327, %f33031, %f26721;
	// end inline asm
	// begin inline asm
	fma.rn.f32 %f26729, %f26325, %f33031, %f26717;
	// end inline asm
	// begin inline asm
	fma.rn.f32 %f26733, %f26830, %f33027, %f26729;
	// end inline asm
	// begin inline asm
	fma.rn.f32 %f26737, %f26325, %f33027, %f26725;
	// end inline asm
	// begin inline asm
	fma.rn.f32 %f26741, %f26327, %f33031, %f26737;
	// end inline asm
	// begin inline asm
	fma.rn.f32 %f26745, %f26325, %f33031, %f26733;
	// end inline asm
	// begin inline asm
	fma.rn.f32 %f26749, %f26830, %f33027, %f26745;
	// end inline asm
	// begin inline asm
	fma.rn.f32 %f26753, %f26325, %f33027, %f26741;
	// end inline asm
	// begin inline asm
	fma.rn.f32 %f26757, %f26327, %f33031, %f26753;
	// end inline asm
	// begin inline asm
	fma.rn.f32 %f26761, %f26325, %f33031, %f26749;
	// end inline asm
	// begin inline asm
	fma.rn.f32 %f26765, %f26830, %f33027, %f26761;
	// end inline asm
	// begin inline asm
	fma.rn.f32 %f26769, %f26325, %f33027, %f26757;
	// end inline asm
	// begin inline asm
	fma.rn.f32 %f26773, %f26327, %f33031, %f26769;
	// end inline asm
	// begin inline asm
	fma.rn.f32 %f26777, %f26325, %f33031, %f26765;
	// end inline asm
	// begin inline asm
	fma.rn.f32 %f26781, %f26830, %f33027, %f26777;
	// end inline asm
	// begin inline asm
	fma.rn.f32 %f26785, %f26325, %f33027, %f26773;
	// end inline asm
	// begin inline asm
	fma.rn.f32 %f26789, %f26327, %f33031, %f26785;
	// end inline asm
	// begin inline asm
	fma.rn.f32 %f26793, %f26325, %f33031, %f26781;
	// end inline asm
	// begin inline asm
	fma.rn.f32 %f26797, %f26830, %f33027, %f26793;
	// end inline asm
	// begin inline asm
	fma.rn.f32 %f26801, %f26325, %f33027, %f26789;
	// end inline asm
	// begin inline asm
	fma.rn.f32 %f26805, %f26327, %f33031, %f26801;
	// end inline asm
	// begin inline asm
	fma.rn.f32 %f26809, %f26325, %f33031, %f26797;
	// end inline asm
	// begin inline asm
	fma.rn.f32 %f26813, %f26830, %f33027, %f26809;
	// end inline asm
	// begin inline asm
	fma.rn.f32 %f26817, %f26325, %f33027, %f26805;
	// end inline asm
	// begin inline asm
	fma.rn.f32 %f26821, %f26327, %f33031, %f26817;
	// end inline asm
	// begin inline asm
	fma.rn.f32 %f26825, %f26325, %f33031, %f26813;
	// end inline asm
	// begin inline asm
	fma.rn.f32 %f26829, %f26830, %f33027, %f26825;
	// end inline asm
	// begin inline asm
	fma.rn.f32 %f26833, %f26325, %f33027, %f26821;
	// end inline asm
	// begin inline asm
	fma.rn.f32 %f26837, %f26327, %f33031, %f26833;
	// end inline asm
	// begin inline asm
	sin.approx.f32  %f26841, %f26829;
	// end inline asm
	// begin inline asm
	cos.approx.f32  %f26843, %f26829;
	// end inline asm
	neg.f32 	%f27346, %f26843;
	// begin inline asm
	fma.rn.f32 %f26845, %f26841, %f33031, %f26829;
	// end inline asm
	// begin inline asm
	fma.rn.f32 %f26849, %f27346, %f33027, %f26845;
	// end inline asm
	// begin inline asm
	fma.rn.f32 %f26853, %f26841, %f33027, %f26837;
	// end inline asm
	// begin inline asm
	fma.rn.f32 %f26857, %f26843, %f33031, %f26853;
	// end inline asm
	// begin inline asm
	fma.rn.f32 %f26861, %f26841, %f33031, %f26849;
	// end inline asm
	// begin inline asm
	fma.rn.f32 %f26865, %f27346, %f33027, %f26861;
	// end inline asm
	// begin inline asm
	fma.rn.f32 %f26869, %f26841, %f33027, %f26857;
	// end inline asm
	// begin inline asm
	fma.rn.f32 %f26873, %f26843, %f33031, %f26869;
	// end inline asm
	// begin inline asm
	fma.rn.f32 %f26877, %f26841, %f33031, %f26865;
	// end inline asm
	// begin inline asm
	fma.rn.f32 %f26881, %f27346, %f33027, %f26877;
	// end inline asm
	// begin inline asm
	fma.rn.f32 %f26885, %f26841, %f33027, %f26873;
	// end inline asm
	// begin inline asm
	fma.rn.f32 %f26889, %f26843, %f33031, %f26885;
	// end inline asm
	// begin inline asm
	fma.rn.f32 %f26893, %f26841, %f33031, %f26881;
	// end inline asm
	// begin inline asm
	fma.rn.f32 %f26897, %f27346, %f33027, %f26893;
	// end inline asm
	// begin inline asm
	fma.rn.f32 %f26901, %f26841, %f33027, %f26889;
	// end inline asm
	// begin inline asm
	fma.rn.f32 %f26905, %f26843, %f33031, %f26901;
	// end inline asm
	// begin inline asm
	fma.rn.f32 %f26909, %f26841, %f33031, %f26897;
	// end inline asm
	// begin inline asm
	fma.rn.f32 %f26913, %f27346, %f33027, %f26909;
	// end inline asm
	// begin inline asm
	fma.rn.f32 %f26917, %f26841, %f33027, %f26905;
	// end inline asm
	// begin inline asm
	fma.rn.f32 %f26921, %f26843, %f33031, %f26917;
	// end inline asm
	// begin inline asm
	fma.rn.f32 %f26925, %f26841, %f33031, %f26913;
	// end inline asm
	// begin inline asm
	fma.rn.f32 %f26929, %f27346, %f33027, %f26925;
	// end inline asm
	// begin inline asm
	fma.rn.f32 %f26933, %f26841, %f33027, %f26921;
	// end inline asm
	// begin inline asm
	fma.rn.f32 %f26937, %f26843, %f33031, %f26933;
	// end inline asm
	// begin inline asm
	fma.rn.f32 %f26941, %f26841, %f33031, %f26929;
	// end inline asm
	// begin inline asm
	fma.rn.f32 %f26945, %f27346, %f33027, %f26941;
	// end inline asm
	// begin inline asm
	fma.rn.f32 %f26949, %f26841, %f33027, %f26937;
	// end inline asm
	// begin inline asm
	fma.rn.f32 %f26953, %f26843, %f33031, %f26949;
	// end inline asm
	// begin inline asm
	fma.rn.f32 %f26957, %f26841, %f33031, %f26945;
	// end inline asm
	// begin inline asm
	fma.rn.f32 %f26961, %f27346, %f33027, %f26957;
	// end inline asm
	// begin inline asm
	fma.rn.f32 %f26965, %f26841, %f33027, %f26953;
	// end inline asm
	// begin inline asm
	fma.rn.f32 %f26969, %f26843, %f33031, %f26965;
	// end inline asm
	// begin inline asm
	fma.rn.f32 %f26973, %f26841, %f33031, %f26961;
	// end inline asm
	// begin inline asm
	fma.rn.f32 %f26977, %f27346, %f33027, %f26973;
	// end inline asm
	// begin inline asm
	fma.rn.f32 %f26981, %f26841, %f33027, %f26969;
	// end inline asm
	// begin inline asm
	fma.rn.f32 %f26985, %f26843, %f33031, %f26981;
	// end inline asm
	// begin inline asm
	fma.rn.f32 %f26989, %f26841, %f33031, %f26977;
	// end inline asm
	// begin inline asm
	fma.rn.f32 %f26993, %f27346, %f33027, %f26989;
	// end inline asm
	// begin inline asm
	fma.rn.f32 %f26997, %f26841, %f33027, %f26985;
	// end inline asm
	// begin inline asm
	fma.rn.f32 %f27001, %f26843, %f33031, %f26997;
	// end inline asm
	// begin inline asm
	fma.rn.f32 %f27005, %f26841, %f33031, %f26993;
	// end inline asm
	// begin inline asm
	fma.rn.f32 %f27009, %f27346, %f33027, %f27005;
	// end inline asm
	// begin inline asm
	fma.rn.f32 %f27013, %f26841, %f33027, %f27001;
	// end inline asm
	// begin inline asm
	fma.rn.f32 %f27017, %f26843, %f33031, %f27013;
	// end inline asm
	// begin inline asm
	fma.rn.f32 %f27021, %f26841, %f33031, %f27009;
	// end inline asm
	// begin inline asm
	fma.rn.f32 %f27025, %f27346, %f33027, %f27021;
	// end inline asm
	// begin inline asm
	fma.rn.f32 %f27029, %f26841, %f33027, %f27017;
	// end inline asm
	// begin inline asm
	fma.rn.f32 %f27033, %f26843, %f33031, %f27029;
	// end inline asm
	// begin inline asm
	fma.rn.f32 %f27037, %f26841, %f33031, %f27025;
	// end inline asm
	// begin inline asm
	fma.rn.f32 %f27041, %f27346, %f33027, %f27037;
	// end inline asm
	// begin inline asm
	fma.rn.f32 %f27045, %f26841, %f33027, %f27033;
	// end inline asm
	// begin inline asm
	fma.rn.f32 %f27049, %f26843, %f33031, %f27045;
	// end inline asm
	// begin inline asm
	fma.rn.f32 %f27053, %f26841, %f33031, %f27041;
	// end inline asm
	// begin inline asm
	fma.rn.f32 %f27057, %f27346, %f33027, %f27053;
	// end inline asm
	// begin inline asm
	fma.rn.f32 %f27061, %f26841, %f33027, %f27049;
	// end inline asm
	// begin inline asm
	fma.rn.f32 %f27065, %f26843, %f33031, %f27061;
	// end inline asm
	// begin inline asm
	fma.rn.f32 %f27069, %f26841, %f33031, %f27057;
	// end inline asm
	// begin inline asm
	fma.rn.f32 %f27073, %f27346, %f33027, %f27069;
	// end inline asm
	// begin inline asm
	fma.rn.f32 %f27077, %f26841, %f33027, %f27065;
	// end inline asm
	// begin inline asm
	fma.rn.f32 %f27081, %f26843, %f33031, %f27077;
	// end inline asm
	// begin inline asm
	fma.rn.f32 %f27085, %f26841, %f33031, %f27073;
	// end inline asm
	// begin inline asm
	fma.rn.f32 %f27089, %f27346, %f33027, %f27085;
	// end inline asm
	// begin inline asm
	fma.rn.f32 %f27093, %f26841, %f33027, %f27081;
	// end inline asm
	// begin inline asm
	fma.rn.f32 %f27097, %f26843, %f33031, %f27093;
	// end inline asm
	// begin inline asm
	fma.rn.f32 %f27101, %f26841, %f33031, %f27089;
	// end inline asm
	// begin inline asm
	fma.rn.f32 %f27105, %f27346, %f33027, %f27101;
	// end inline asm
	// begin inline asm
	fma.rn.f32 %f27109, %f26841, %f33027, %f27097;
	// end inline asm
	// begin inline asm
	fma.rn.f32 %f27113, %f26843, %f33031, %f27109;
	// end inline asm
	// begin inline asm
	fma.rn.f32 %f27117, %f26841, %f33031, %f27105;
	// end inline asm
	// begin inline asm
	fma.rn.f32 %f27121, %f27346, %f33027, %f27117;
	// end inline asm
	// begin inline asm
	fma.rn.f32 %f27125, %f26841, %f33027, %f27113;
	// end inline asm
	// begin inline asm
	fma.rn.f32 %f27129, %f26843, %f33031, %f27125;
	// end inline asm
	// begin inline asm
	fma.rn.f32 %f27133, %f26841, %f33031, %f27121;
	// end inline asm
	// begin inline asm
	fma.rn.f32 %f27137, %f27346, %f33027, %f27133;
	// end inline asm
	// begin inline asm
	fma.rn.f32 %f27141, %f26841, %f33027, %f27129;
	// end inline asm
	// begin inline asm
	fma.rn.f32 %f27145, %f26843, %f33031, %f27141;
	// end inline asm
	// begin inline asm
	fma.rn.f32 %f27149, %f26841, %f33031, %f27137;
	// end inline asm
	// begin inline asm
	fma.rn.f32 %f27153, %f27346, %f33027, %f27149;
	// end inline asm
	// begin inline asm
	fma.rn.f32 %f27157, %f26841, %f33027, %f27145;
	// end inline asm
	// begin inline asm
	fma.rn.f32 %f27161, %f26843, %f33031, %f27157;
	// end inline asm
	// begin inline asm
	fma.rn.f32 %f27165, %f26841, %f33031, %f27153;
	// end inline asm
	// begin inline asm
	fma.rn.f32 %f27169, %f27346, %f33027, %f27165;
	// end inline asm
	// begin inline asm
	fma.rn.f32 %f27173, %f26841, %f33027, %f27161;
	// end inline asm
	// begin inline asm
	fma.rn.f32 %f27177, %f26843, %f33031, %f27173;
	// end inline asm
	// begin inline asm
	fma.rn.f32 %f27181, %f26841, %f33031, %f27169;
	// end inline asm
	// begin inline asm
	fma.rn.f32 %f27185, %f27346, %f33027, %f27181;
	// end inline asm
	// begin inline asm
	fma.rn.f32 %f27189, %f26841, %f33027, %f27177;
	// end inline asm
	// begin inline asm
	fma.rn.f32 %f27193, %f26843, %f33031, %f27189;
	// end inline asm
	// begin inline asm
	fma.rn.f32 %f27197, %f26841, %f33031, %f27185;
	// end inline asm
	// begin inline asm
	fma.rn.f32 %f27201, %f27346, %f33027, %f27197;
	// end inline asm
	// begin inline asm
	fma.rn.f32 %f27205, %f26841, %f33027, %f27193;
	// end inline asm
	// begin inline asm
	fma.rn.f32 %f27209, %f26843, %f33031, %f27205;
	// end inline asm
	// begin inline asm
	fma.rn.f32 %f27213, %f26841, %f33031, %f27201;
	// end inline asm
	// begin inline asm
	fma.rn.f32 %f27217, %f27346, %f33027, %f27213;
	// end inline asm
	// begin inline asm
	fma.rn.f32 %f27221, %f26841, %f33027, %f27209;
	// end inline asm
	// begin inline asm
	fma.rn.f32 %f27225, %f26843, %f33031, %f27221;
	// end inline asm
	// begin inline asm
	fma.rn.f32 %f27229, %f26841, %f33031, %f27217;
	// end inline asm
	// begin inline asm
	fma.rn.f32 %f27233, %f27346, %f33027, %f27229;
	// end inline asm
	// begin inline asm
	fma.rn.f32 %f27237, %f26841, %f33027, %f27225;
	// end inline asm
	// begin inline asm
	fma.rn.f32 %f27241, %f26843, %f33031, %f27237;
	// end inline asm
	// begin inline asm
	fma.rn.f32 %f27245, %f26841, %f33031, %f27233;
	// end inline asm
	// begin inline asm
	fma.rn.f32 %f27249, %f27346, %f33027, %f27245;
	// end inline asm
	// begin inline asm
	fma.rn.f32 %f27253, %f26841, %f33027, %f27241;
	// end inline asm
	// begin inline asm
	fma.rn.f32 %f27257, %f26843, %f33031, %f27253;
	// end inline asm
	// begin inline asm
	fma.rn.f32 %f27261, %f26841, %f33031, %f27249;
	// end inline asm
	// begin inline asm
	fma.rn.f32 %f27265, %f27346, %f33027, %f27261;
	// end inline asm
	// begin inline asm
	fma.rn.f32 %f27269, %f26841, %f33027, %f27257;
	// end inline asm
	// begin inline asm
	fma.rn.f32 %f27273, %f26843, %f33031, %f27269;
	// end inline asm
	// begin inline asm
	fma.rn.f32 %f27277, %f26841, %f33031, %f27265;
	// end inline asm
	// begin inline asm
	fma.rn.f32 %f27281, %f27346, %f33027, %f27277;
	// end inline asm
	// begin inline asm
	fma.rn.f32 %f27285, %f26841, %f33027, %f27273;
	// end inline asm
	// begin inline asm
	fma.rn.f32 %f27289, %f26843, %f33031, %f27285;
	// end inline asm
	// begin inline asm
	fma.rn.f32 %f27293, %f26841, %f33031, %f27281;
	// end inline asm
	// begin inline asm
	fma.rn.f32 %f27297, %f27346, %f33027, %f27293;
	// end inline asm
	// begin inline asm
	fma.rn.f32 %f27301, %f26841, %f33027, %f27289;
	// end inline asm
	// begin inline asm
	fma.rn.f32 %f27305, %f26843, %f33031, %f27301;
	// end inline asm
	// begin inline asm
	fma.rn.f32 %f27309, %f26841, %f33031, %f27297;
	// end inline asm
	// begin inline asm
	fma.rn.f32 %f27313, %f27346, %f33027, %f27309;
	// end inline asm
	// begin inline asm
	fma.rn.f32 %f27317, %f26841, %f33027, %f27305;
	// end inline asm
	// begin inline asm
	fma.rn.f32 %f27321, %f26843, %f33031, %f27317;
	// end inline asm
	// begin inline asm
	fma.rn.f32 %f27325, %f26841, %f33031, %f27313;
	// end inline asm
	// begin inline asm
	fma.rn.f32 %f27329, %f27346, %f33027, %f27325;
	// end inline asm
	// begin inline asm
	fma.rn.f32 %f27333, %f26841, %f33027, %f27321;
	// end inline asm
	// begin inline asm
	fma.rn.f32 %f27337, %f26843, %f33031, %f27333;
	// end inline asm
	// begin inline asm
	fma.rn.f32 %f27341, %f26841, %f33031, %f27329;
	// end inline asm
	// begin inline asm
	fma.rn.f32 %f27345, %f27346, %f33027, %f27341;
	// end inline asm
	// begin inline asm
	fma.rn.f32 %f27349, %f26841, %f33027, %f27337;
	// end inline asm
	// begin inline asm
	fma.rn.f32 %f27353, %f26843, %f33031, %f27349;
	// end inline asm
	// begin inline asm
	sin.approx.f32  %f27357, %f27345;
	// end inline asm
	// begin inline asm
	cos.approx.f32  %f27359, %f27345;
	// end inline asm
	neg.f32 	%f27862, %f27359;
	// begin inline asm
	fma.rn.f32 %f27361, %f27357, %f33031, %f27345;
	// end inline asm
	// begin inline asm
	fma.rn.f32 %f27365, %f27862, %f33027, %f27361;
	// end inline asm
	// begin inline asm
	fma.rn.f32 %f27369, %f27357, %f33027, %f27353;
	// end inline asm
	// begin inline asm
	fma.rn.f32 %f27373, %f27359, %f33031, %f27369;
	// end inline asm
	// begin inline asm
	fma.rn.f32 %f27377, %f27357, %f33031, %f27365;
	// end inline asm
	// begin inline asm
	fma.rn.f32 %f27381, %f27862, %f33027, %f27377;
	// end inline asm
	// begin inline asm
	fma.rn.f32 %f27385, %f27357, %f33027, %f27373;
	// end inline asm
	// begin inline asm
	fma.rn.f32 %f27389, %f27359, %f33031, %f27385;
	// end inline asm
	// begin inline asm
	fma.rn.f32 %f27393, %f27357, %f33031, %f27381;
	// end inline asm
	// begin inline asm
	fma.rn.f32 %f27397, %f27862, %f33027, %f27393;
	// end inline asm
	// begin inline asm
	fma.rn.f32 %f27401, %f27357, %f33027, %f27389;
	// end inline asm
	// begin inline asm
	fma.rn.f32 %f27405, %f27359, %f33031, %f27401;
	// end inline asm
	// begin inline asm
	fma.rn.f32 %f27409, %f27357, %f33031, %f27397;
	// end inline asm
	// begin inline asm
	fma.rn.f32 %f27413, %f27862, %f33027, %f27409;
	// end inline asm
	// begin inline asm
	fma.rn.f32 %f27417, %f27357, %f33027, %f27405;
	// end inline asm
	// begin inline asm
	fma.rn.f32 %f27421, %f27359, %f33031, %f27417;
	// end inline asm
	// begin inline asm
	fma.rn.f32 %f27425, %f27357, %f33031, %f27413;
	// end inline asm
	// begin inline asm
	fma.rn.f32 %f27429, %f27862, %f33027, %f27425;
	// end inline asm
	// begin inline asm
	fma.rn.f32 %f27433, %f27357, %f33027, %f27421;
	// end inline asm
	// begin inline asm
	fma.rn.f32 %f27437, %f27359, %f33031, %f27433;
	// end inline asm
	// begin inline asm
	fma.rn.f32 %f27441, %f27357, %f33031, %f27429;
	// end inline asm
	// begin inline asm
	fma.rn.f32 %f27445, %f27862, %f33027, %f27441;
	// end inline asm
	// begin inline asm
	fma.rn.f32 %f27449, %f27357, %f33027, %f27437;
	// end inline asm
	// begin inline asm
	fma.rn.f32 %f27453, %f27359, %f33031, %f27449;
	// end inline asm
	// begin inline asm
	fma.rn.f32 %f27457, %f27357, %f33031, %f27445;
	// end inline asm
	// begin inline asm
	fma.rn.f32 %f27461, %f27862, %f33027, %f27457;
	// end inline asm
	// begin inline asm
	fma.rn.f32 %f27465, %f27357, %f33027, %f27453;
	// end inline asm
	// begin inline asm
	fma.rn.f32 %f27469, %f27359, %f33031, %f27465;
	// end inline asm
	// begin inline asm
	fma.rn.f32 %f27473, %f27357, %f33031, %f27461;
	// end inline asm
	// begin inline asm
	fma.rn.f32 %f27477, %f27862, %f33027, %f27473;
	// end inline asm
	// begin inline asm
	fma.rn.f32 %f27481, %f27357, %f33027, %f27469;
	// end inline asm
	// begin inline asm
	fma.rn.f32 %f27485, %f27359, %f33031, %f27481;
	// end inline asm
	// begin inline asm
	fma.rn.f32 %f27489, %f27357, %f33031, %f27477;
	// end inline asm
	// begin inline asm
	fma.rn.f32 %f27493, %f27862, %f33027, %f27489;
	// end inline asm
	// begin inline asm
	fma.rn.f32 %f27497, %f27357, %f33027, %f27485;
	// end inline asm
	// begin inline asm
	fma.rn.f32 %f27501, %f27359, %f33031, %f27497;
	// end inline asm
	// begin inline asm
	fma.rn.f32 %f27505, %f27357, %f33031, %f27493;
	// end inline asm
	// begin inline asm
	fma.rn.f32 %f27509, %f27862, %f33027, %f27505;
	// end inline asm
	// begin inline asm
	fma.rn.f32 %f27513, %f27357, %f33027, %f27501;
	// end inline asm
	// begin inline asm
	fma.rn.f32 %f27517, %f27359, %f33031, %f27513;
	// end inline asm
	// begin inline asm
	fma.rn.f32 %f27521, %f27357, %f33031, %f27509;
	// end inline asm
	// begin inline asm
	fma.rn.f32 %f27525, %f27862, %f33027, %f27521;
	// end inline asm
	// begin inline asm
	fma.rn.f32 %f27529, %f27357, %f33027, %f27517;
	// end inline asm
	// begin inline asm
	fma.rn.f32 %f27533, %f27359, %f33031, %f27529;
	// end inline asm
	// begin inline asm
	fma.rn.f32 %f27537, %f27357, %f33031, %f27525;
	// end inline asm
	// begin inline asm
	fma.rn.f32 %f27541, %f27862, %f33027, %f27537;
	// end inline asm
	// begin inline asm
	fma.rn.f32 %f27545, %f27357, %f33027, %f27533;
	// end inline asm
	// begin inline asm
	fma.rn.f32 %f27549, %f27359, %f33031, %f27545;
	// end inline asm
	// begin inline asm
	fma.rn.f32 %f27553, %f27357, %f33031, %f27541;
	// end inline asm
	// begin inline asm
	fma.rn.f32 %f27557, %f27862, %f33027, %f27553;
	// end inline asm
	// begin inline asm
	fma.rn.f32 %f27561, %f27357, %f33027, %f27549;
	// end inline asm
	// begin inline asm
	fma.rn.f32 %f27565, %f27359, %f33031, %f27561;
	// end inline asm
	// begin inline asm
	fma.rn.f32 %f27569, %f27357, %f33031, %f27557;
	// end inline asm
	// begin inline asm
	fma.rn.f32 %f27573, %f27862, %f33027, %f27569;
	// end inline asm
	// begin inline asm
	fma.rn.f32 %f27577, %f27357, %f33027, %f27565;
	// end inline asm
	// begin inline asm
	fma.rn.f32 %f27581, %f27359, %f33031, %f27577;
	// end inline asm
	// begin inline asm
	fma.rn.f32 %f27585, %f27357, %f33031, %f27573;
	// end inline asm
	// begin inline asm
	fma.rn.f32 %f27589, %f27862, %f33027, %f27585;
	// end inline asm
	// begin inline asm
	fma.rn.f32 %f27593, %f27357, %f33027, %f27581;
	// end inline asm
	// begin inline asm
	fma.rn.f32 %f27597, %f27359, %f33031, %f27593;
	// end inline asm
	// begin inline asm
	fma.rn.f32 %f27601, %f27357, %f33031, %f27589;
	// end inline asm
	// begin inline asm
	fma.rn.f32 %f27605, %f27862, %f33027, %f27601;
	// end inline asm
	// begin inline asm
	fma.rn.f32 %f27609, %f27357, %f33027, %f27597;
	// end inline asm
	// begin inline asm
	fma.rn.f32 %f27613, %f27359, %f33031, %f27609;
	// end inline asm
	// begin inline asm
	fma.rn.f32 %f27617, %f27357, %f33031, %f27605;
	// end inline asm
	// begin inline asm
	fma.rn.f32 %f27621, %f27862, %f33027, %f27617;
	// end inline asm
	// begin inline asm
	fma.rn.f32 %f27625, %f27357, %f33027, %f27613;
	// end inline asm
	// begin inline asm
	fma.rn.f32 %f27629, %f27359, %f33031, %f27625;
	// end inline asm
	// begin inline asm
	fma.rn.f32 %f27633, %f27357, %f33031, %f27621;
	// end inline asm
	// begin inline asm
	fma.rn.f32 %f27637, %f27862, %f33027, %f27633;
	// end inline asm
	// begin inline asm
	fma.rn.f32 %f27641, %f27357, %f33027, %f27629;
	// end inline asm
	// begin inline asm
	fma.rn.f32 %f27645, %f27359, %f33031, %f27641;
	// end inline asm
	// begin inline asm
	fma.rn.f32 %f27649, %f27357, %f33031, %f27637;
	// end inline asm
	// begin inline asm
	fma.rn.f32 %f27653, %f27862, %f33027, %f27649;
	// end inline asm
	// begin inline asm
	fma.rn.f32 %f27657, %f27357, %f33027, %f27645;
	// end inline asm
	// begin inline asm
	fma.rn.f32 %f27661, %f27359, %f33031, %f27657;
	// end inline asm
	// begin inline asm
	fma.rn.f32 %f27665, %f27357, %f33031, %f27653;
	// end inline asm
	// begin inline asm
	fma.rn.f32 %f27669, %f27862, %f33027, %f27665;
	// end inline asm
	// begin inline asm
	fma.rn.f32 %f27673, %f27357, %f33027, %f27661;
	// end inline asm
	// begin inline asm
	fma.rn.f32 %f27677, %f27359, %f33031, %f27673;
	// end inline asm
	// begin inline asm
	fma.rn.f32 %f27681, %f27357, %f33031, %f27669;
	// end inline asm
	// begin inline asm
	fma.rn.f32 %f27685, %f27862, %f33027, %f27681;
	// end inline asm
	// begin inline asm
	fma.rn.f32 %f27689, %f27357, %f33027, %f27677;
	// end inline asm
	// begin inline asm
	fma.rn.f32 %f27693, %f27359, %f33031, %f27689;
	// end inline asm
	// begin inline asm
	fma.rn.f32 %f27697, %f27357, %f33031, %f27685;
	// end inline asm
	// begin inline asm
	fma.rn.f32 %f27701, %f27862, %f33027, %f27697;
	// end inline asm
	// begin inline asm
	fma.rn.f32 %f27705, %f27357, %f33027, %f27693;
	// end inline asm
	// begin inline asm
	fma.rn.f32 %f27709, %f27359, %f33031, %f27705;
	// end inline asm
	// begin inline asm
	fma.rn.f32 %f27713, %f27357, %f33031, %f27701;
	// end inline asm
	// begin inline asm
	fma.rn.f32 %f27717, %f27862, %f33027, %f27713;
	// end inline asm
	// begin inline asm
	fma.rn.f32 %f27721, %f27357, %f33027, %f27709;
	// end inline asm
	// begin inline asm
	fma.rn.f32 %f27725, %f27359, %f33031, %f27721;
	// end inline asm
	// begin inline asm
	fma.rn.f32 %f27729, %f27357, %f33031, %f27717;
	// end inline asm
	// begin inline asm
	fma.rn.f32 %f27733, %f27862, %f33027, %f27729;
	// end inline asm
	// begin inline asm
	fma.rn.f32 %f27737, %f27357, %f33027, %f27725;
	// end inline asm
	// begin inline asm
	fma.rn.f32 %f27741, %f27359, %f33031, %f27737;
	// end inline asm
	// begin inline asm
	fma.rn.f32 %f27745, %f27357, %f33031, %f27733;
	// end inline asm
	// begin inline asm
	fma.rn.f32 %f27749, %f27862, %f33027, %f27745;
	// end inline asm
	// begin inline asm
	fma.rn.f32 %f27753, %f27357, %f33027, %f27741;
	// end inline asm
	// begin inline asm
	fma.rn.f32 %f27757, %f27359, %f33031, %f27753;
	// end inline asm
	// begin inline asm
	fma.rn.f32 %f27761, %f27357, %f33031, %f27749;
	// end inline asm
	// begin inline asm
	fma.rn.f32 %f27765, %f27862, %f33027, %f27761;
	// end inline asm
	// begin inline asm
	fma.rn.f32 %f27769, %f27357, %f33027, %f27757;
	// end inline asm
	// begin inline asm
	fma.rn.f32 %f27773, %f27359, %f33031, %f27769;
	// end inline asm
	// begin inline asm
	fma.rn.f32 %f27777, %f27357, %f33031, %f27765;
	// end inline asm
	// begin inline asm
	fma.rn.f32 %f27781, %f27862, %f33027, %f27777;
	// end inline asm
	// begin inline asm
	fma.rn.f32 %f27785, %f27357, %f33027, %f27773;
	// end inline asm
	// begin inline asm
	fma.rn.f32 %f27789, %f27359, %f33031, %f27785;
	// end inline asm
	// begin inline asm
	fma.rn.f32 %f27793, %f27357, %f33031, %f27781;
	// end inline asm
	// begin inline asm
	fma.rn.f32 %f27797, %f27862, %f33027, %f27793;
	// end inline asm
	// begin inline asm
	fma.rn.f32 %f27801, %f27357, %f33027, %f27789;
	// end inline asm
	// begin inline asm
	fma.rn.f32 %f27805, %f27359, %f33031, %f27801;
	// end inline asm
	// begin inline asm
	fma.rn.f32 %f27809, %f27357, %f33031, %f27797;
	// end inline asm
	// begin inline asm
	fma.rn.f32 %f27813, %f27862, %f33027, %f27809;
	// end inline asm
	// begin inline asm
	fma.rn.f32 %f27817, %f27357, %f33027, %f27805;
	// end inline asm
	// begin inline asm
	fma.rn.f32 %f27821, %f27359, %f33031, %f27817;
	// end inline asm
	// begin inline asm
	fma.rn.f32 %f27825, %f27357, %f33031, %f27813;
	// end inline asm
	// begin inline asm
	fma.rn.f32 %f27829, %f27862, %f33027, %f27825;
	// end inline asm
	// begin inline asm
	fma.rn.f32 %f27833, %f27357, %f33027, %f27821;
	// end inline asm
	// begin inline asm
	fma.rn.f32 %f27837, %f27359, %f33031, %f27833;
	// end inline asm
	// begin inline asm
	fma.rn.f32 %f27841, %f27357, %f33031, %f27829;
	// end inline asm
	// begin inline asm
	fma.rn.f32 %f27845, %f27862, %f33027, %f27841;
	// end inline asm
	// begin inline asm
	fma.rn.f32 %f27849, %f27357, %f33027, %f27837;
	// end inline asm
	// begin inline asm
	fma.rn.f32 %f27853, %f27359, %f33031, %f27849;
	// end inline asm
	// begin inline asm
	fma.rn.f32 %f27857, %f27357, %f33031, %f27845;
	// end inline asm
	// begin inline asm
	fma.rn.f32 %f27861, %f27862, %f33027, %f27857;
	// end inline asm
	// begin inline asm
	fma.rn.f32 %f27865, %f27357, %f33027, %f27853;
	// end inline asm
	// begin inline asm
	fma.rn.f32 %f27869, %f27359, %f33031, %f27865;
	// end inline asm
	// begin inline asm
	sin.approx.f32  %f27873, %f27861;
	// end inline asm
	// begin inline asm
	cos.approx.f32  %f27875, %f27861;
	// end inline asm
	neg.f32 	%f28378, %f27875;
	// begin inline asm
	fma.rn.f32 %f27877, %f27873, %f33031, %f27861;
	// end inline asm
	// begin inline asm
	fma.rn.f32 %f27881, %f28378, %f33027, %f27877;
	// end inline asm
	// begin inline asm
	fma.rn.f32 %f27885, %f27873, %f33027, %f27869;
	// end inline asm
	// begin inline asm
	fma.rn.f32 %f27889, %f27875, %f33031, %f27885;
	// end inline asm
	// begin inline asm
	fma.rn.f32 %f27893, %f27873, %f33031, %f27881;
	// end inline asm
	// begin inline asm
	fma.rn.f32 %f27897, %f28378, %f33027, %f27893;
	// end inline asm
	// begin inline asm
	fma.rn.f32 %f27901, %f27873, %f33027, %f27889;
	// end inline asm
	// begin inline asm
	fma.rn.f32 %f27905, %f27875, %f33031, %f27901;
	// end inline asm
	// begin inline asm
	fma.rn.f32 %f27909, %f27873, %f33031, %f27897;
	// end inline asm
	// begin inline asm
	fma.rn.f32 %f27913, %f28378, %f33027, %f27909;
	// end inline asm
	// begin inline asm
	fma.rn.f32 %f27917, %f27873, %f33027, %f27905;
	// end inline asm
	// begin inline asm
	fma.rn.f32 %f27921, %f27875, %f33031, %f27917;
	// end inline asm
	// begin inline asm
	fma.rn.f32 %f27925, %f27873, %f33031, %f27913;
	// end inline asm
	// begin inline asm
	fma.rn.f32 %f27929, %f28378, %f33027, %f27925;
	// end inline asm
	// begin inline asm
	fma.rn.f32 %f27933, %f27873, %f33027, %f27921;
	// end inline asm
	// begin inline asm
	fma.rn.f32 %f27937, %f27875, %f33031, %f27933;
	// end inline asm
	// begin inline asm
	fma.rn.f32 %f27941, %f27873, %f33031, %f27929;
	// end inline asm
	// begin inline asm
	fma.rn.f32 %f27945, %f28378, %f33027, %f27941;
	// end inline asm
	// begin inline asm
	fma.rn.f32 %f27949, %f27873, %f33027, %f27937;
	// end inline asm
	// begin inline asm
	fma.rn.f32 %f27953, %f27875, %f33031, %f27949;
	// end inline asm
	// begin inline asm
	fma.rn.f32 %f27957, %f27873, %f33031, %f27945;
	// end inline asm
	// begin inline asm
	fma.rn.f32 %f27961, %f28378, %f33027, %f27957;
	// end inline asm
	// begin inline asm
	fma.rn.f32 %f27965, %f27873, %f33027, %f27953;
	// end inline asm
	// begin inline asm
	fma.rn.f32 %f27969, %f27875, %f33031, %f27965;
	// end inline asm
	// begin inline asm
	fma.rn.f32 %f27973, %f27873, %f33031, %f27961;
	// end inline asm
	// begin inline asm
	fma.rn.f32 %f27977, %f28378, %f33027, %f27973;
	// end inline asm
	// begin inline asm
	fma.rn.f32 %f27981, %f27873, %f33027, %f27969;
	// end inline asm
	// begin inline asm
	fma.rn.f32 %f27985, %f27875, %f33031, %f27981;
	// end inline asm
	// begin inline asm
	fma.rn.f32 %f27989, %f27873, %f33031, %f27977;
	// end inline asm
	// begin inline asm
	fma.rn.f32 %f27993, %f28378, %f33027, %f27989;
	// end inline asm
	// begin inline asm
	fma.rn.f32 %f27997, %f27873, %f33027, %f27985;
	// end inline asm
	// begin inline asm
	fma.rn.f32 %f28001, %f27875, %f33031, %f27997;
	// end inline asm
	// begin inline asm
	fma.rn.f32 %f28005, %f27873, %f33031, %f27993;
	// end inline asm
	// begin inline asm
	fma.rn.f32 %f28009, %f28378, %f33027, %f28005;
	// end inline asm
	// begin inline asm
	fma.rn.f32 %f28013, %f27873, %f33027, %f28001;
	// end inline asm
	// begin inline asm
	fma.rn.f32 %f28017, %f27875, %f33031, %f28013;
	// end inline asm
	// begin inline asm
	fma.rn.f32 %f28021, %f27873, %f33031, %f28009;
	// end inline asm
	// begin inline asm
	fma.rn.f32 %f28025, %f28378, %f33027, %f28021;
	// end inline asm
	// begin inline asm
	fma.rn.f32 %f28029, %f27873, %f33027, %f28017;
	// end inline asm
	// begin inline asm
	fma.rn.f32 %f28033, %f27875, %f33031, %f28029;
	// end inline asm
	// begin inline asm
	fma.rn.f32 %f28037, %f27873, %f33031, %f28025;
	// end inline asm
	// begin inline asm
	fma.rn.f32 %f28041, %f28378, %f33027, %f28037;
	// end inline asm
	// begin inline asm
	fma.rn.f32 %f28045, %f27873, %f33027, %f28033;
	// end inline asm
	// begin inline asm
	fma.rn.f32 %f28049, %f27875, %f33031, %f28045;
	// end inline asm
	// begin inline asm
	fma.rn.f32 %f28053, %f27873, %f33031, %f28041;
	// end inline asm
	// begin inline asm
	fma.rn.f32 %f28057, %f28378, %f33027, %f28053;
	// end inline asm
	// begin inline asm
	fma.rn.f32 %f28061, %f27873, %f33027, %f28049;
	// end inline asm
	// begin inline asm
	fma.rn.f32 %f28065, %f27875, %f33031, %f28061;
	// end inline asm
	// begin inline asm
	fma.rn.f32 %f28069, %f27873, %f33031, %f28057;
	// end inline asm
	// begin inline asm
	fma.rn.f32 %f28073, %f28378, %f33027, %f28069;
	// end inline asm
	// begin inline asm
	fma.rn.f32 %f28077, %f27873, %f33027, %f28065;
	// end inline asm
	// begin inline asm
	fma.rn.f32 %f28081, %f27875, %f33031, %f28077;
	// end inline asm
	// begin inline asm
	fma.rn.f32 %f28085, %f27873, %f33031, %f28073;
	// end inline asm
	// begin inline asm
	fma.rn.f32 %f28089, %f28378, %f33027, %f28085;
	// end inline asm
	// begin inline asm
	fma.rn.f32 %f28093, %f27873, %f33027, %f28081;
	// end inline asm
	// begin inline asm
	fma.rn.f32 %f28097, %f27875, %f33031, %f28093;
	// end inline asm
	// begin inline asm
	fma.rn.f32 %f28101, %f27873, %f33031, %f28089;
	// end inline asm
	// begin inline asm
	fma.rn.f32 %f28105, %f28378, %f33027, %f28101;
	// end inline asm
	// begin inline asm
	fma.rn.f32 %f28109, %f27873, %f33027, %f28097;
	// end inline asm
	// begin inline asm
	fma.rn.f32 %f28113, %f27875, %f33031, %f28109;
	// end inline asm
	// begin inline asm
	fma.rn.f32 %f28117, %f27873, %f33031, %f28105;
	// end inline asm
	// begin inline asm
	fma.rn.f32 %f28121, %f28378, %f33027, %f28117;
	// end inline asm
	// begin inline asm
	fma.rn.f32 %f28125, %f27873, %f33027, %f28113;
	// end inline asm
	// begin inline asm
	fma.rn.f32 %f28129, %f27875, %f33031, %f28125;
	// end inline asm
	// begin inline asm
	fma.rn.f32 %f28133, %f27873, %f33031, %f28121;
	// end inline asm
	// begin inline asm
	fma.rn.f32 %f28137, %f28378, %f33027, %f28133;
	// end inline asm
	// begin inline asm
	fma.rn.f32 %f28141, %f27873, %f33027, %f28129;
	// end inline asm
	// begin inline asm
	fma.rn.f32 %f28145, %f27875, %f33031, %f28141;
	// end inline asm
	// begin inline asm
	fma.rn.f32 %f28149, %f27873, %f33031, %f28137;
	// end inline asm
	// begin inline asm
	fma.rn.f32 %f28153, %f28378, %f33027, %f28149;
	// end inline asm
	// begin inline asm
	fma.rn.f32 %f28157, %f27873, %f33027, %f28145;
	// end inline asm
	// begin inline asm
	fma.rn.f32 %f28161, %f27875, %f33031, %f28157;
	// end inline asm
	// begin inline asm
	fma.rn.f32 %f28165, %f27873, %f33031, %f28153;
	// end inline asm
	// begin inline asm
	fma.rn.f32 %f28169, %f28378, %f33027, %f28165;
	// end inline asm
	// begin inline asm
	fma.rn.f32 %f28173, %f27873, %f33027, %f28161;
	// end inline asm
	// begin inline asm
	fma.rn.f32 %f28177, %f27875, %f33031, %f28173;
	// end inline asm
	// begin inline asm
	fma.rn.f32 %f28181, %f27873, %f33031, %f28169;
	// end inline asm
	// begin inline asm
	fma.rn.f32 %f28185, %f28378, %f33027, %f28181;
	// end inline asm
	// begin inline asm
	fma.rn.f32 %f28189, %f27873, %f33027, %f28177;
	// end inline asm
	// begin inline asm
	fma.rn.f32 %f28193, %f27875, %f33031, %f28189;
	// end inline asm
	// begin inline asm
	fma.rn.f32 %f28197, %f27873, %f33031, %f28185;
	// end inline asm
	// begin inline asm
	fma.rn.f32 %f28201, %f28378, %f33027, %f28197;
	// end inline asm
	// begin inline asm
	fma.rn.f32 %f28205, %f27873, %f33027, %f28193;
	// end inline asm
	// begin inline asm
	fma.rn.f32 %f28209, %f27875, %f33031, %f28205;
	// end inline asm
	// begin inline asm
	fma.rn.f32 %f28213, %f27873, %f33031, %f28201;
	// end inline asm
	// begin inline asm
	fma.rn.f32 %f28217, %f28378, %f33027, %f28213;
	// end inline asm
	// begin inline asm
	fma.rn.f32 %f28221, %f27873, %f33027, %f28209;
	// end inline asm
	// begin inline asm
	fma.rn.f32 %f28225, %f27875, %f33031, %f28221;
	// end inline asm
	// begin inline asm
	fma.rn.f32 %f28229, %f27873, %f33031, %f28217;
	// end inline asm
	// begin inline asm
	fma.rn.f32 %f28233, %f28378, %f33027, %f28229;
	// end inline asm
	// begin inline asm
	fma.rn.f32 %f28237, %f27873, %f33027, %f28225;
	// end inline asm
	// begin inline asm
	fma.rn.f32 %f28241, %f27875, %f33031, %f28237;
	// end inline asm
	// begin inline asm
	fma.rn.f32 %f28245, %f27873, %f33031, %f28233;
	// end inline asm
	// begin inline asm
	fma.rn.f32 %f28249, %f28378, %f33027, %f28245;
	// end inline asm
	// begin inline asm
	fma.rn.f32 %f28253, %f27873, %f33027, %f28241;
	// end inline asm
	// begin inline asm
	fma.rn.f32 %f28257, %f27875, %f33031, %f28253;
	// end inline asm
	// begin inline asm
	fma.rn.f32 %f28261, %f27873, %f33031, %f28249;
	// end inline asm
	// begin inline asm
	fma.rn.f32 %f28265, %f28378, %f33027, %f28261;
	// end inline asm
	// begin inline asm
	fma.rn.f32 %f28269, %f27873, %f33027, %f28257;
	// end inline asm
	// begin inline asm
	fma.rn.f32 %f28273, %f27875, %f33031, %f28269;
	// end inline asm
	// begin inline asm
	fma.rn.f32 %f28277, %f27873, %f33031, %f28265;
	// end inline asm
	// begin inline asm
	fma.rn.f32 %f28281, %f28378, %f33027, %f28277;
	// end inline asm
	// begin inline asm
	fma.rn.f32 %f28285, %f27873, %f33027, %f28273;
	// end inline asm
	// begin inline asm
	fma.rn.f32 %f28289, %f27875, %f33031, %f28285;
	// end inline asm
	// begin inline asm
	fma.rn.f32 %f28293, %f27873, %f33031, %f28281;
	// end inline asm
	// begin inline asm
	fma.rn.f32 %f28297, %f28378, %f33027, %f28293;
	// end inline asm
	// begin inline asm
	fma.rn.f32 %f28301, %f27873, %f33027, %f28289;
	// end inline asm
	// begin inline asm
	fma.rn.f32 %f28305, %f27875, %f33031, %f28301;
	// end inline asm
	// begin inline asm
	fma.rn.f32 %f28309, %f27873, %f33031, %f28297;
	// end inline asm
	// begin inline asm
	fma.rn.f32 %f28313, %f28378, %f33027, %f28309;
	// end inline asm
	// begin inline asm
	fma.rn.f32 %f28317, %f27873, %f33027, %f28305;
	// end inline asm
	// begin inline asm
	fma.rn.f32 %f28321, %f27875, %f33031, %f28317;
	// end inline asm
	// begin inline asm
	fma.rn.f32 %f28325, %f27873, %f33031, %f28313;
	// end inline asm
	// begin inline asm
	fma.rn.f32 %f28329, %f28378, %f33027, %f28325;
	// end inline asm
	// begin inline asm
	fma.rn.f32 %f28333, %f27873, %f33027, %f28321;
	// end inline asm
	// begin inline asm
	fma.rn.f32 %f28337, %f27875, %f33031, %f28333;
	// end inline asm
	// begin inline asm
	fma.rn.f32 %f28341, %f27873, %f33031, %f28329;
	// end inline asm
	// begin inline asm
	fma.rn.f32 %f28345, %f28378, %f33027, %f28341;
	// end inline asm
	// begin inline asm
	fma.rn.f32 %f28349, %f27873, %f33027, %f28337;
	// end inline asm
	// begin inline asm
	fma.rn.f32 %f28353, %f27875, %f33031, %f28349;
	// end inline asm
	// begin inline asm
	fma.rn.f32 %f28357, %f27873, %f33031, %f28345;
	// end inline asm
	// begin inline asm
	fma.rn.f32 %f28361, %f28378, %f33027, %f28357;
	// end inline asm
	// begin inline asm
	fma.rn.f32 %f28365, %f27873, %f33027, %f28353;
	// end inline asm
	// begin inline asm
	fma.rn.f32 %f28369, %f27875, %f33031, %f28365;
	// end inline asm
	// begin inline asm
	fma.rn.f32 %f28373, %f27873, %f33031, %f28361;
	// end inline asm
	// begin inline asm
	fma.rn.f32 %f28377, %f28378, %f33027, %f28373;
	// end inline asm
	// begin inline asm
	fma.rn.f32 %f28381, %f27873, %f33027, %f28369;
	// end inline asm
	// begin inline asm
	fma.rn.f32 %f28385, %f27875, %f33031, %f28381;
	// end inline asm
	// begin inline asm
	sin.approx.f32  %f28389, %f28377;
	// end inline asm
	// begin inline asm
	cos.approx.f32  %f28391, %f28377;
	// end inline asm
	neg.f32 	%f28894, %f28391;
	// begin inline asm
	fma.rn.f32 %f28393, %f28389, %f33031, %f28377;
	// end inline asm
	// begin inline asm
	fma.rn.f32 %f28397, %f28894, %f33027, %f28393;
	// end inline asm
	// begin inline asm
	fma.rn.f32 %f28401, %f28389, %f33027, %f28385;
	// end inline asm
	// begin inline asm
	fma.rn.f32 %f28405, %f28391, %f33031, %f28401;
	// end inline asm
	// begin inline asm
	fma.rn.f32 %f28409, %f28389, %f33031, %f28397;
	// end inline asm
	// begin inline asm
	fma.rn.f32 %f28413, %f28894, %f33027, %f28409;
	// end inline asm
	// begin inline asm
	fma.rn.f32 %f28417, %f28389, %f33027, %f28405;
	// end inline asm
	// begin inline asm
	fma.rn.f32 %f28421, %f28391, %f33031, %f28417;
	// end inline asm
	// begin inline asm
	fma.rn.f32 %f28425, %f28389, %f33031, %f28413;
	// end inline asm
	// begin inline asm
	fma.rn.f32 %f28429, %f28894, %f33027, %f28425;
	// end inline asm
	// begin inline asm
	fma.rn.f32 %f28433, %f28389, %f33027, %f28421;
	// end inline asm
	// begin inline asm
	fma.rn.f32 %f28437, %f28391, %f33031, %f28433;
	// end inline asm
	// begin inline asm
	fma.rn.f32 %f28441, %f28389, %f33031, %f28429;
	// end inline asm
	// begin inline asm
	fma.rn.f32 %f28445, %f28894, %f33027, %f28441;
	// end inline asm
	// begin inline asm
	fma.rn.f32 %f28449, %f28389, %f33027, %f28437;
	// end inline asm
	// begin inline asm
	fma.rn.f32 %f28453, %f28391, %f33031, %f28449;
	// end inline asm
	// begin inline asm
	fma.rn.f32 %f28457, %f28389, %f33031, %f28445;
	// end inline asm
	// begin inline asm
	fma.rn.f32 %f28461, %f28894, %f33027, %f28457;
	// end inline asm
	// begin inline asm
	fma.rn.f32 %f28465, %f28389, %f33027, %f28453;
	// end inline asm
	// begin inline asm
	fma.rn.f32 %f28469, %f28391, %f33031, %f28465;
	// end inline asm
	// begin inline asm
	fma.rn.f32 %f28473, %f28389, %f33031, %f28461;
	// end inline asm
	// begin inline asm
	fma.rn.f32 %f28477, %f28894, %f33027, %f28473;
	// end inline asm
	// begin inline asm
	fma.rn.f32 %f28481, %f28389, %f33027, %f28469;
	// end inline asm
	// begin inline asm
	fma.rn.f32 %f28485, %f28391, %f33031, %f28481;
	// end inline asm
	// begin inline asm
	fma.rn.f32 %f28489, %f28389, %f33031, %f28477;
	// end inline asm
	// begin inline asm
	fma.rn.f32 %f28493, %f28894, %f33027, %f28489;
	// end inline asm
	// begin inline asm
	fma.rn.f32 %f28497, %f28389, %f33027, %f28485;
	// end inline asm
	// begin inline asm
	fma.rn.f32 %f28501, %f28391, %f33031, %f28497;
	// end inline asm
	// begin inline asm
	fma.rn.f32 %f28505, %f28389, %f33031, %f28493;
	// end inline asm
	// begin inline asm
	fma.rn.f32 %f28509, %f28894, %f33027, %f28505;
	// end inline asm
	// begin inline asm
	fma.rn.f32 %f28513, %f28389, %f33027, %f28501;
	// end inline asm
	// begin inline asm
	fma.rn.f32 %f28517, %f28391, %f33031, %f28513;
	// end inline asm
	// begin inline asm
	fma.rn.f32 %f28521, %f28389, %f33031, %f28509;
	// end inline asm
	// begin inline asm
	fma.rn.f32 %f28525, %f28894, %f33027, %f28521;
	// end inline asm
	// begin inline asm
	fma.rn.f32 %f28529, %f28389, %f33027, %f28517;
	// end inline asm
	// begin inline asm
	fma.rn.f32 %f28533, %f28391, %f33031, %f28529;
	// end inline asm
	// begin inline asm
	fma.rn.f32 %f28537, %f28389, %f33031, %f28525;
	// end inline asm
	// begin inline asm
	fma.rn.f32 %f28541, %f28894, %f33027, %f28537;
	// end inline asm
	// begin inline asm
	fma.rn.f32 %f28545, %f28389, %f33027, %f28533;
	// end inline asm
	// begin inline asm
	fma.rn.f32 %f28549, %f28391, %f33031, %f28545;
	// end inline asm
	// begin inline asm
	fma.rn.f32 %f28553, %f28389, %f33031, %f28541;
	// end inline asm
	// begin inline asm
	fma.rn.f32 %f28557, %f28894, %f33027, %f28553;
	// end inline asm
	// begin inline asm
	fma.rn.f32 %f28561, %f28389, %f33027, %f28549;
	// end inline asm
	// begin inline asm
	fma.rn.f32 %f28565, %f28391, %f33031, %f28561;
	// end inline asm
	// begin inline asm
	fma.rn.f32 %f28569, %f28389, %f33031, %f28557;
	// end inline asm
	// begin inline asm
	fma.rn.f32 %f28573, %f28894, %f33027, %f28569;
	// end inline asm
	// begin inline asm
	fma.rn.f32 %f28577, %f28389, %f33027, %f28565;
	// end inline asm
	// begin inline asm
	fma.rn.f32 %f28581, %f28391, %f33031, %f28577;
	// end inline asm
	// begin inline asm
	fma.rn.f32 %f28585, %f28389, %f33031, %f28573;
	// end inline asm
	// begin inline asm
	fma.rn.f32 %f28589, %f28894, %f33027, %f28585;
	// end inline asm
	// begin inline asm
	fma.rn.f32 %f28593, %f28389, %f33027, %f28581;
	// end inline asm
	// begin inline asm
	fma.rn.f32 %f28597, %f28391, %f33031, %f28593;
	// end inline asm
	// begin inline asm
	fma.rn.f32 %f28601, %f28389, %f33031, %f28589;
	// end inline asm
	// begin inline asm
	fma.rn.f32 %f28605, %f28894, %f33027, %f28601;
	// end inline asm
	// begin inline asm
	fma.rn.f32 %f28609, %f28389, %f33027, %f28597;
	// end inline asm
	// begin inline asm
	fma.rn.f32 %f28613, %f28391, %f33031, %f28609;
	// end inline asm
	// begin inline asm
	fma.rn.f32 %f28617, %f28389, %f33031, %f28605;
	// end inline asm
	// begin inline asm
	fma.rn.f32 %f28621, %f28894, %f33027, %f28617;
	// end inline asm
	// begin inline asm
	fma.rn.f32 %f28625, %f28389, %f33027, %f28613;
	// end inline asm
	// begin inline asm
	fma.rn.f32 %f28629, %f28391, %f33031, %f28625;
	// end inline asm
	// begin inline asm
	fma.rn.f32 %f28633, %f28389, %f33031, %f28621;
	// end inline asm
	// begin inline asm
	fma.rn.f32 %f28637, %f28894, %f33027, %f28633;
	// end inline asm
	// begin inline asm
	fma.rn.f32 %f28641, %f28389, %f33027, %f28629;
	// end inline asm
	// begin inline asm
	fma.rn.f32 %f28645, %f28391, %f33031, %f28641;
	// end inline asm
	// begin inline asm
	fma.rn.f32 %f28649, %f28389, %f33031, %f28637;
	// end inline asm
	// begin inline asm
	fma.rn.f32 %f28653, %f28894, %f33027, %f28649;
	// end inline asm
	// begin inline asm
	fma.rn.f32 %f28657, %f28389, %f33027, %f28645;
	// end inline asm
	// begin inline asm
	fma.rn.f32 %f28661, %f28391, %f33031, %f28657;
	// end inline asm
	// begin inline asm
	fma.rn.f32 %f28665, %f28389, %f33031, %f28653;
	// end inline asm
	// begin inline asm
	fma.rn.f32 %f28669, %f28894, %f33027, %f28665;
	// end inline asm
	// begin inline asm
	fma.rn.f32 %f28673, %f28389, %f33027, %f28661;
	// end inline asm
	// begin inline asm
	fma.rn.f32 %f28677, %f28391, %f33031, %f28673;
	// end inline asm
	// begin inline asm
	fma.rn.f32 %f28681, %f28389, %f33031, %f28669;
	// end inline asm
	// begin inline asm
	fma.rn.f32 %f28685, %f28894, %f33027, %f28681;
	// end inline asm
	// begin inline asm
	fma.rn.f32 %f28689, %f28389, %f33027, %f28677;
	// end inline asm
	// begin inline asm
	fma.rn.f32 %f28693, %f28391, %f33031, %f28689;
	// end inline asm
	// begin inline asm
	fma.rn.f32 %f28697, %f28389, %f33031, %f28685;
	// end inline asm
	// begin inline asm
	fma.rn.f32 %f28701, %f28894, %f33027, %f28697;
	// end inline asm
	// begin inline asm
	fma.rn.f32 %f28705, %f28389, %f33027, %f28693;
	// end inline asm
	// begin inline asm
	fma.rn.f32 %f28709, %f28391, %f33031, %f28705;
	// end inline asm
	// begin inline asm
	fma.rn.f32 %f28713, %f28389, %f33031, %f28701;
	// end inline asm
	// begin inline asm
	fma.rn.f32 %f28717, %f28894, %f33027, %f28713;
	// end inline asm
	// begin inline asm
	fma.rn.f32 %f28721, %f28389, %f33027, %f28709;
	// end inline asm
	// begin inline asm
	fma.rn.f32 %f28725, %f28391, %f33031, %f28721;
	// end inline asm
	// begin inline asm
	fma.rn.f32 %f28729, %f28389, %f33031, %f28717;
	// end inline asm
	// begin inline asm
	fma.rn.f32 %f28733, %f28894, %f33027, %f28729;
	// end inline asm
	// begin inline asm
	fma.rn.f32 %f28737, %f28389, %f33027, %f28725;
	// end inline asm
	// begin inline asm
	fma.rn.f32 %f28741, %f28391, %f33031, %f28737;
	// end inline asm
	// begin inline asm
	fma.rn.f32 %f28745, %f28389, %f33031, %f28733;
	// end inline asm
	// begin inline asm
	fma.rn.f32 %f28749, %f28894, %f33027, %f28745;
	// end inline asm
	// begin inline asm
	fma.rn.f32 %f28753, %f28389, %f33027, %f28741;
	// end inline asm
	// begin inline asm
	fma.rn.f32 %f28757, %f28391, %f33031, %f28753;
	// end inline asm
	// begin inline asm
	fma.rn.f32 %f28761, %f28389, %f33031, %f28749;
	// end inline asm
	// begin inline asm
	fma.rn.f32 %f28765, %f28894, %f33027, %f28761;
	// end inline asm
	// begin inline asm
	fma.rn.f32 %f28769, %f28389, %f33027, %f28757;
	// end inline asm
	// begin inline asm
	fma.rn.f32 %f28773, %f28391, %f33031, %f28769;
	// end inline asm
	// begin inline asm
	fma.rn.f32 %f28777, %f28389, %f33031, %f28765;
	// end inline asm
	// begin inline asm
	fma.rn.f32 %f28781, %f28894, %f33027, %f28777;
	// end inline asm
	// begin inline asm
	fma.rn.f32 %f28785, %f28389, %f33027, %f28773;
	// end inline asm
	// begin inline asm
	fma.rn.f32 %f28789, %f28391, %f33031, %f28785;
	// end inline asm
	// begin inline asm
	fma.rn.f32 %f28793, %f28389, %f33031, %f28781;
	// end inline asm
	// begin inline asm
	fma.rn.f32 %f28797, %f28894, %f33027, %f28793;
	// end inline asm
	// begin inline asm
	fma.rn.f32 %f28801, %f28389, %f33027, %f28789;
	// end inline asm
	// begin inline asm
	fma.rn.f32 %f28805, %f28391, %f33031, %f28801;
	// end inline asm
	// begin inline asm
	fma.rn.f32 %f28809, %f28389, %f33031, %f28797;
	// end inline asm
	// begin inline asm
	fma.rn.f32 %f28813, %f28894, %f33027, %f28809;
	// end inline asm
	// begin inline asm
	fma.rn.f32 %f28817, %f28389, %f33027, %f28805;
	// end inline asm
	// begin inline asm
	fma.rn.f32 %f28821, %f28391, %f33031, %f28817;
	// end inline asm
	// begin inline asm
	fma.rn.f32 %f28825, %f28389, %f33031, %f28813;
	// end inline asm
	// begin inline asm
	fma.rn.f32 %f28829, %f28894, %f33027, %f28825;
	// end inline asm
	// begin inline asm
	fma.rn.f32 %f28833, %f28389, %f33027, %f28821;
	// end inline asm
	// begin inline asm
	fma.rn.f32 %f28837, %f28391, %f33031, %f28833;
	// end inline asm
	// begin inline asm
	fma.rn.f32 %f28841, %f28389, %f33031, %f28829;
	// end inline asm
	// begin inline asm
	fma.rn.f32 %f28845, %f28894, %f33027, %f28841;
	// end inline asm
	// begin inline asm
	fma.rn.f32 %f28849, %f28389, %f33027, %f28837;
	// end inline asm
	// begin inline asm
	fma.rn.f32 %f28853, %f28391, %f33031, %f28849;
	// end inline asm
	// begin inline asm
	fma.rn.f32 %f28857, %f28389, %f33031, %f28845;
	// end inline asm
	// begin inline asm
	fma.rn.f32 %f28861, %f28894, %f33027, %f28857;
	// end inline asm
	// begin inline asm
	fma.rn.f32 %f28865, %f28389, %f33027, %f28853;
	// end inline asm
	// begin inline asm
	fma.rn.f32 %f28869, %f28391, %f33031, %f28865;
	// end inline asm
	// begin inline asm
	fma.rn.f32 %f28873, %f28389, %f33031, %f28861;
	// end inline asm
	// begin inline asm
	fma.rn.f32 %f28877, %f28894, %f33027, %f28873;
	// end inline asm
	// begin inline asm
	fma.rn.f32 %f28881, %f28389, %f33027, %f28869;
	// end inline asm
	// begin inline asm
	fma.rn.f32 %f28885, %f28391, %f33031, %f28881;
	// end inline asm
	// begin inline asm
	fma.rn.f32 %f28889, %f28389, %f33031, %f28877;
	// end inline asm
	// begin inline asm
	fma.rn.f32 %f28893, %f28894, %f33027, %f28889;
	// end inline asm
	// begin inline asm
	fma.rn.f32 %f28897, %f28389, %f33027, %f28885;
	// end inline asm
	// begin inline asm
	fma.rn.f32 %f28901, %f28391, %f33031, %f28897;
	// end inline asm
	// begin inline asm
	sin.approx.f32  %f28905, %f28893;
	// end inline asm
	// begin inline asm
	cos.approx.f32  %f28907, %f28893;
	// end inline asm
	neg.f32 	%f29410, %f28907;
	// begin inline asm
	fma.rn.f32 %f28909, %f28905, %f33031, %f28893;
	// end inline asm
	// begin inline asm
	fma.rn.f32 %f28913, %f29410, %f33027, %f28909;
	// end inline asm
	// begin inline asm
	fma.rn.f32 %f28917, %f28905, %f33027, %f28901;
	// end inline asm
	// begin inline asm
	fma.rn.f32 %f28921, %f28907, %f33031, %f28917;
	// end inline asm
	// begin inline asm
	fma.rn.f32 %f28925, %f28905, %f33031, %f28913;
	// end inline asm
	// begin inline asm
	fma.rn.f32 %f28929, %f29410, %f33027, %f28925;
	// end inline asm
	// begin inline asm
	fma.rn.f32 %f28933, %f28905, %f33027, %f28921;
	// end inline asm
	// begin inline asm
	fma.rn.f32 %f28937, %f28907, %f33031, %f28933;
	// end inline asm
	// begin inline asm
	fma.rn.f32 %f28941, %f28905, %f33031, %f28929;
	// end inline asm
	// begin inline asm
	fma.rn.f32 %f28945, %f29410, %f33027, %f28941;
	// end inline asm
	// begin inline asm
	fma.rn.f32 %f28949, %f28905, %f33027, %f28937;
	// end inline asm
	// begin inline asm
	fma.rn.f32 %f28953, %f28907, %f33031, %f28949;
	// end inline asm
	// begin inline asm
	fma.rn.f32 %f28957, %f28905, %f33031, %f28945;
	// end inline asm
	// begin inline asm
	fma.rn.f32 %f28961, %f29410, %f33027, %f28957;
	// end inline asm
	// begin inline asm
	fma.rn.f32 %f28965, %f28905, %f33027, %f28953;
	// end inline asm
	// begin inline asm
	fma.rn.f32 %f28969, %f28907, %f33031, %f28965;
	// end inline asm
	// begin inline asm
	fma.rn.f32 %f28973, %f28905, %f33031, %f28961;
	// end inline asm
	// begin inline asm
	fma.rn.f32 %f28977, %f29410, %f33027, %f28973;
	// end inline asm
	// begin inline asm
	fma.rn.f32 %f28981, %f28905, %f33027, %f28969;
	// end inline asm
	// begin inline asm
	fma.rn.f32 %f28985, %f28907, %f33031, %f28981;
	// end inline asm
	// begin inline asm
	fma.rn.f32 %f28989, %f28905, %f33031, %f28977;
	// end inline asm
	// begin inline asm
	fma.rn.f32 %f28993, %f29410, %f33027, %f28989;
	// end inline asm
	// begin inline asm
	fma.rn.f32 %f28997, %f28905, %f33027, %f28985;
	// end inline asm
	// begin inline asm
	fma.rn.f32 %f29001, %f28907, %f33031, %f28997;
	// end inline asm
	// begin inline asm
	fma.rn.f32 %f29005, %f28905, %f33031, %f28993;
	// end inline asm
	// begin inline asm
	fma.rn.f32 %f29009, %f29410, %f33027, %f29005;
	// end inline asm
	// begin inline asm
	fma.rn.f32 %f29013, %f28905, %f33027, %f29001;
	// end inline asm
	// begin inline asm
	fma.rn.f32 %f29017, %f28907, %f33031, %f29013;
	// end inline asm
	// begin inline asm
	fma.rn.f32 %f29021, %f28905, %f33031, %f29009;
	// end inline asm
	// begin inline asm
	fma.rn.f32 %f29025, %f29410, %f33027, %f29021;
	// end inline asm
	// begin inline asm
	fma.rn.f32 %f29029, %f28905, %f33027, %f29017;
	// end inline asm
	// begin inline asm
	fma.rn.f32 %f29033, %f28907, %f33031, %f29029;
	// end inline asm
	// begin inline asm
	fma.rn.f32 %f29037, %f28905, %f33031, %f29025;
	// end inline asm
	// begin inline asm
	fma.rn.f32 %f29041, %f29410, %f33027, %f29037;
	// end inline asm
	// begin inline asm
	fma.rn.f32 %f29045, %f28905, %f33027, %f29033;
	// end inline asm
	// begin inline asm
	fma.rn.f32 %f29049, %f28907, %f33031, %f29045;
	// end inline asm
	// begin inline asm
	fma.rn.f32 %f29053, %f28905, %f33031, %f29041;
	// end inline asm
	// begin inline asm
	fma.rn.f32 %f29057, %f29410, %f33027, %f29053;
	// end inline asm
	// begin inline asm
	fma.rn.f32 %f29061, %f28905, %f33027, %f29049;
	// end inline asm
	// begin inline asm
	fma.rn.f32 %f29065, %f28907, %f33031, %f29061;
	// end inline asm
	// begin inline asm
	fma.rn.f32 %f29069, %f28905, %f33031, %f29057;
	// end inline asm
	// begin inline asm
	fma.rn.f32 %f29073, %f29410, %f33027, %f29069;
	// end inline asm
	// begin inline asm
	fma.rn.f32 %f29077, %f28905, %f33027, %f29065;
	// end inline asm
	// begin inline asm
	fma.rn.f32 %f29081, %f28907, %f33031, %f29077;
	// end inline asm
	// begin inline asm
	fma.rn.f32 %f29085, %f28905, %f33031, %f29073;
	// end inline asm
	// begin inline asm
	fma.rn.f32 %f29089, %f29410, %f33027, %f29085;
	// end inline asm
	// begin inline asm
	fma.rn.f32 %f29093, %f28905, %f33027, %f29081;
	// end inline asm
	// begin inline asm
	fma.rn.f32 %f29097, %f28907, %f33031, %f29093;
	// end inline asm
	// begin inline asm
	fma.rn.f32 %f29101, %f28905, %f33031, %f29089;
	// end inline asm
	// begin inline asm
	fma.rn.f32 %f29105, %f29410, %f33027, %f29101;
	// end inline asm
	// begin inline asm
	fma.rn.f32 %f29109, %f28905, %f33027, %f29097;
	// end inline asm
	// begin inline asm
	fma.rn.f32 %f29113, %f28907, %f33031, %f29109;
	// end inline asm
	// begin inline asm
	fma.rn.f32 %f29117, %f28905, %f33031, %f29105;
	// end inline asm
	// begin inline asm
	fma.rn.f32 %f29121, %f29410, %f33027, %f29117;
	// end inline asm
	// begin inline asm
	fma.rn.f32 %f29125, %f28905, %f33027, %f29113;
	// end inline asm
	// begin inline asm
	fma.rn.f32 %f29129, %f28907, %f33031, %f29125;
	// end inline asm
	// begin inline asm
	fma.rn.f32 %f29133, %f28905, %f33031, %f29121;
	// end inline asm
	// begin inline asm
	fma.rn.f32 %f29137, %f29410, %f33027, %f29133;
	// end inline asm
	// begin inline asm
	fma.rn.f32 %f29141, %f28905, %f33027, %f29129;
	// end inline asm
	// begin inline asm
	fma.rn.f32 %f29145, %f28907, %f33031, %f29141;
	// end inline asm
	// begin inline asm
	fma.rn.f32 %f29149, %f28905, %f33031, %f29137;
	// end inline asm
	// begin inline asm
	fma.rn.f32 %f29153, %f29410, %f33027, %f29149;
	// end inline asm
	// begin inline asm
	fma.rn.f32 %f29157, %f28905, %f33027, %f29145;
	// end inline asm
	// begin inline asm
	fma.rn.f32 %f29161, %f28907, %f33031, %f29157;
	// end inline asm
	// begin inline asm
	fma.rn.f32 %f29165, %f28905, %f33031, %f29153;
	// end inline asm
	// begin inline asm
	fma.rn.f32 %f29169, %f29410, %f33027, %f29165;
	// end inline asm
	// begin inline asm
	fma.rn.f32 %f29173, %f28905, %f33027, %f29161;
	// end inline asm
	// begin inline asm
	fma.rn.f32 %f29177, %f28907, %f33031, %f29173;
	// end inline asm
	// begin inline asm
	fma.rn.f32 %f29181, %f28905, %f33031, %f29169;
	// end inline asm
	// begin inline asm
	fma.rn.f32 %f29185, %f29410, %f33027, %f29181;
	// end inline asm
	// begin inline asm
	fma.rn.f32 %f29189, %f28905, %f33027, %f29177;
	// end inline asm
	// begin inline asm
	fma.rn.f32 %f29193, %f28907, %f33031, %f29189;
	// end inline asm
	// begin inline asm
	fma.rn.f32 %f29197, %f28905, %f33031, %f29185;
	// end inline asm
	// begin inline asm
	fma.rn.f32 %f29201, %f29410, %f33027, %f29197;
	// end inline asm
	// begin inline asm
	fma.rn.f32 %f29205, %f28905, %f33027, %f29193;
	// end inline asm
	// begin inline asm
	fma.rn.f32 %f29209, %f28907, %f33031, %f29205;
	// end inline asm
	// begin inline asm
	fma.rn.f32 %f29213, %f28905, %f33031, %f29201;
	// end inline asm
	// begin inline asm
	fma.rn.f32 %f29217, %f29410, %f33027, %f29213;
	// end inline asm
	// begin inline asm
	fma.rn.f32 %f29221, %f28905, %f33027, %f29209;
	// end inline asm
	// begin inline asm
	fma.rn.f32 %f29225, %f28907, %f33031, %f29221;
	// end inline asm
	// begin inline asm
	fma.rn.f32 %f29229, %f28905, %f33031, %f29217;
	// end inline asm
	// begin inline asm
	fma.rn.f32 %f29233, %f29410, %f33027, %f29229;
	// end inline asm
	// begin inline asm
	fma.rn.f32 %f29237, %f28905, %f33027, %f29225;
	// end inline asm
	// begin inline asm
	fma.rn.f32 %f29241, %f28907, %f33031, %f29237;
	// end inline asm
	// begin inline asm
	fma.rn.f32 %f29245, %f28905, %f33031, %f29233;
	// end inline asm
	// begin inline asm
	fma.rn.f32 %f29249, %f29410, %f33027, %f29245;
	// end inline asm
	// begin inline asm
	fma.rn.f32 %f29253, %f28905, %f33027, %f29241;
	// end inline asm
	// begin inline asm
	fma.rn.f32 %f29257, %f28907, %f33031, %f29253;
	// end inline asm
	// begin inline asm
	fma.rn.f32 %f29261, %f28905, %f33031, %f29249;
	// end inline asm
	// begin inline asm
	fma.rn.f32 %f29265, %f29410, %f33027, %f29261;
	// end inline asm
	// begin inline asm
	fma.rn.f32 %f29269, %f28905, %f33027, %f29257;
	// end inline asm
	// begin inline asm
	fma.rn.f32 %f29273, %f28907, %f33031, %f29269;
	// end inline asm
	// begin inline asm
	fma.rn.f32 %f29277, %f28905, %f33031, %f29265;
	// end inline asm
	// begin inline asm
	fma.rn.f32 %f29281, %f29410, %f33027, %f29277;
	// end inline asm
	// begin inline asm
	fma.rn.f32 %f29285, %f28905, %f33027, %f29273;
	// end inline asm
	// begin inline asm
	fma.rn.f32 %f29289, %f28907, %f33031, %f29285;
	// end inline asm
	// begin inline asm
	fma.rn.f32 %f29293, %f28905, %f33031, %f29281;
	// end inline asm
	// begin inline asm
	fma.rn.f32 %f29297, %f29410, %f33027, %f29293;
	// end inline asm
	// begin inline asm
	fma.rn.f32 %f29301, %f28905, %f33027, %f29289;
	// end inline asm
	// begin inline asm
	fma.rn.f32 %f29305, %f28907, %f33031, %f29301;
	// end inline asm
	// begin inline asm
	fma.rn.f32 %f29309, %f28905, %f33031, %f29297;
	// end inline asm
	// begin inline asm
	fma.rn.f32 %f29313, %f29410, %f33027, %f29309;
	// end inline asm
	// begin inline asm
	fma.rn.f32 %f29317, %f28905, %f33027, %f29305;
	// end inline asm
	// begin inline asm
	fma.rn.f32 %f29321, %f28907, %f33031, %f29317;
	// end inline asm
	// begin inline asm
	fma.rn.f32 %f29325, %f28905, %f33031, %f29313;
	// end inline asm
	// begin inline asm
	fma.rn.f32 %f29329, %f29410, %f33027, %f29325;
	// end inline asm
	// begin inline asm
	fma.rn.f32 %f29333, %f28905, %f33027, %f29321;
	// end inline asm
	// begin inline asm
	fma.rn.f32 %f29337, %f28907, %f33031, %f29333;
	// end inline asm
	// begin inline asm
	fma.rn.f32 %f29341, %f28905, %f33031, %f29329;
	// end inline asm
	// begin inline asm
	fma.rn.f32 %f29345, %f29410, %f33027, %f29341;
	// end inline asm
	// begin inline asm
	fma.rn.f32 %f29349, %f28905, %f33027, %f29337;
	// end inline asm
	// begin inline asm
	fma.rn.f32 %f29353, %f28907, %f33031, %f29349;
	// end inline asm
	// begin inline asm
	fma.rn.f32 %f29357, %f28905, %f33031, %f29345;
	// end inline asm
	// begin inline asm
	fma.rn.f32 %f29361, %f29410, %f33027, %f29357;
	// end inline asm
	// begin inline asm
	fma.rn.f32 %f29365, %f28905, %f33027, %f29353;
	// end inline asm
	// begin inline asm
	fma.rn.f32 %f29369, %f28907, %f33031, %f29365;
	// end inline asm
	// begin inline asm
	fma.rn.f32 %f29373, %f28905, %f33031, %f29361;
	// end inline asm
	// begin inline asm
	fma.rn.f32 %f29377, %f29410, %f33027, %f29373;
	// end inline asm
	// begin inline asm
	fma.rn.f32 %f29381, %f28905, %f33027, %f29369;
	// end inline asm
	// begin inline asm
	fma.rn.f32 %f29385, %f28907, %f33031, %f29381;
	// end inline asm
	// begin inline asm
	fma.rn.f32 %f29389, %f28905, %f33031, %f29377;
	// end inline asm
	// begin inline asm
	fma.rn.f32 %f29393, %f29410, %f33027, %f29389;
	// end inline asm
	// begin inline asm
	fma.rn.f32 %f29397, %f28905, %f33027, %f29385;
	// end inline asm
	// begin inline asm
	fma.rn.f32 %f29401, %f28907, %f33031, %f29397;
	// end inline asm
	// begin inline asm
	fma.rn.f32 %f29405, %f28905, %f33031, %f29393;
	// end inline asm
	// begin inline asm
	fma.rn.f32 %f29409, %f29410, %f33027, %f29405;
	// end inline asm
	// begin inline asm
	fma.rn.f32 %f29413, %f28905, %f33027, %f29401;
	// end inline asm
	// begin inline asm
	fma.rn.f32 %f29417, %f28907, %f33031, %f29413;
	// end inline asm
	// begin inline asm
	sin.approx.f32  %f29421, %f29409;
	// end inline asm
	// begin inline asm
	cos.approx.f32  %f29423, %f29409;
	// end inline asm
	neg.f32 	%f29926, %f29423;
	// begin inline asm
	fma.rn.f32 %f29425, %f29421, %f33031, %f29409;
	// end inline asm
	// begin inline asm
	fma.rn.f32 %f29429, %f29926, %f33027, %f29425;
	// end inline asm
	// begin inline asm
	fma.rn.f32 %f29433, %f29421, %f33027, %f29417;
	// end inline asm
	// begin inline asm
	fma.rn.f32 %f29437, %f29423, %f33031, %f29433;
	// end inline asm
	// begin inline asm
	fma.rn.f32 %f29441, %f29421, %f33031, %f29429;
	// end inline asm
	// begin inline asm
	fma.rn.f32 %f29445, %f29926, %f33027, %f29441;
	// end inline asm
	// begin inline asm
	fma.rn.f32 %f29449, %f29421, %f33027, %f29437;
	// end inline asm
	// begin inline asm
	fma.rn.f32 %f29453, %f29423, %f33031, %f29449;
	// end inline asm
	// begin inline asm
	fma.rn.f32 %f29457, %f29421, %f33031, %f29445;
	// end inline asm
	// begin inline asm
	fma.rn.f32 %f29461, %f29926, %f33027, %f29457;
	// end inline asm
	// begin inline asm
	fma.rn.f32 %f29465, %f29421, %f33027, %f29453;
	// end inline asm
	// begin inline asm
	fma.rn.f32 %f29469, %f29423, %f33031, %f29465;
	// end inline asm
	// begin inline asm
	fma.rn.f32 %f29473, %f29421, %f33031, %f29461;
	// end inline asm
	// begin inline asm
	fma.rn.f32 %f29477, %f29926, %f33027, %f29473;
	// end inline asm
	// begin inline asm
	fma.rn.f32 %f29481, %f29421, %f33027, %f29469;
	// end inline asm
	// begin inline asm
	fma.rn.f32 %f29485, %f29423, %f33031, %f29481;
	// end inline asm
	// begin inline asm
	fma.rn.f32 %f29489, %f29421, %f33031, %f29477;
	// end inline asm
	// begin inline asm
	fma.rn.f32 %f29493, %f29926, %f33027, %f29489;
	// end inline asm
	// begin inline asm
	fma.rn.f32 %f29497, %f29421, %f33027, %f29485;
	// end inline asm
	// begin inline asm
	fma.rn.f32 %f29501, %f29423, %f33031, %f29497;
	// end inline asm
	// begin inline asm
	fma.rn.f32 %f29505, %f29421, %f33031, %f29493;
	// end inline asm
	// begin inline asm
	fma.rn.f32 %f29509, %f29926, %f33027, %f29505;
	// end inline asm
	// begin inline asm
	fma.rn.f32 %f29513, %f29421, %f33027, %f29501;
	// end inline asm
	// begin inline asm
	fma.rn.f32 %f29517, %f29423, %f33031, %f29513;
	// end inline asm
	// begin inline asm
	fma.rn.f32 %f29521, %f29421, %f33031, %f29509;
	// end inline asm
	// begin inline asm
	fma.rn.f32 %f29525, %f29926, %f33027, %f29521;
	// end inline asm
	// begin inline asm
	fma.rn.f32 %f29529, %f29421, %f33027, %f29517;
	// end inline asm
	// begin inline asm
	fma.rn.f32 %f29533, %f29423, %f33031, %f29529;
	// end inline asm
	// begin inline asm
	fma.rn.f32 %f29537, %f29421, %f33031, %f29525;
	// end inline asm
	// begin inline asm
	fma.rn.f32 %f29541, %f29926, %f33027, %f29537;
	// end inline asm
	// begin inline asm
	fma.rn.f32 %f29545, %f29421, %f33027, %f29533;
	// end inline asm
	// begin inline asm
	fma.rn.f32 %f29549, %f29423, %f33031, %f29545;
	// end inline asm
	// begin inline asm
	fma.rn.f32 %f29553, %f29421, %f33031, %f29541;
	// end inline asm
	// begin inline asm
	fma.rn.f32 %f29557, %f29926, %f33027, %f29553;
	// end inline asm
	// begin inline asm
	fma.rn.f32 %f29561, %f29421, %f33027, %f29549;
	// end inline asm
	// begin inline asm
	fma.rn.f32 %f29565, %f29423, %f33031, %f29561;
	// end inline asm
	// begin inline asm
	fma.rn.f32 %f29569, %f29421, %f33031, %f29557;
	// end inline asm
	// begin inline asm
	fma.rn.f32 %f29573, %f29926, %f33027, %f29569;
	// end inline asm
	// begin inline asm
	fma.rn.f32 %f29577, %f29421, %f33027, %f29565;
	// end inline asm
	// begin inline asm
	fma.rn.f32 %f29581, %f29423, %f33031, %f29577;
	// end inline asm
	// begin inline asm
	fma.rn.f32 %f29585, %f29421, %f33031, %f29573;
	// end inline asm
	// begin inline asm
	fma.rn.f32 %f29589, %f29926, %f33027, %f29585;
	// end inline asm
	// begin inline asm
	fma.rn.f32 %f29593, %f29421, %f33027, %f29581;
	// end inline asm
	// begin inline asm
	fma.rn.f32 %f29597, %f29423, %f33031, %f29593;
	// end inline asm
	// begin inline asm
	fma.rn.f32 %f29601, %f29421, %f33031, %f29589;
	// end inline asm
	// begin inline asm
	fma.rn.f32 %f29605, %f29926, %f33027, %f29601;
	// end inline asm
	// begin inline asm
	fma.rn.f32 %f29609, %f29421, %f33027, %f29597;
	// end inline asm
	// begin inline asm
	fma.rn.f32 %f29613, %f29423, %f33031, %f29609;
	// end inline asm
	// begin inline asm
	fma.rn.f32 %f29617, %f29421, %f33031, %f29605;
	// end inline asm
	// begin inline asm
	fma.rn.f32 %f29621, %f29926, %f33027, %f29617;
	// end inline asm
	// begin inline asm
	fma.rn.f32 %f29625, %f29421, %f33027, %f29613;
	// end inline asm
	// begin inline asm
	fma.rn.f32 %f29629, %f29423, %f33031, %f29625;
	// end inline asm
	// begin inline asm
	fma.rn.f32 %f29633, %f29421, %f33031, %f29621;
	// end inline asm
	// begin inline asm
	fma.rn.f32 %f29637, %f29926, %f33027, %f29633;
	// end inline asm
	// begin inline asm
	fma.rn.f32 %f29641, %f29421, %f33027, %f29629;
	// end inline asm
	// begin inline asm
	fma.rn.f32 %f29645, %f29423, %f33031, %f29641;
	// end inline asm
	// begin inline asm
	fma.rn.f32 %f29649, %f29421, %f33031, %f29637;
	// end inline asm
	// begin inline asm
	fma.rn.f32 %f29653, %f29926, %f33027, %f29649;
	// end inline asm
	// begin inline asm
	fma.rn.f32 %f29657, %f29421, %f33027, %f29645;
	// end inline asm
	// begin inline asm
	fma.rn.f32 %f29661, %f29423, %f33031, %f29657;
	// end inline asm
	// begin inline asm
	fma.rn.f32 %f29665, %f29421, %f33031, %f29653;
	// end inline asm
	// begin inline asm
	fma.rn.f32 %f29669, %f29926, %f33027, %f29665;
	// end inline asm
	// begin inline asm
	fma.rn.f32 %f29673, %f29421, %f33027, %f29661;
	// end inline asm
	// begin inline asm
	fma.rn.f32 %f29677, %f29423, %f33031, %f29673;
	// end inline asm
	// begin inline asm
	fma.rn.f32 %f29681, %f29421, %f33031, %f29669;
	// end inline asm
	// begin inline asm
	fma.rn.f32 %f29685, %f29926, %f33027, %f29681;
	// end inline asm
	// begin inline asm
	fma.rn.f32 %f29689, %f29421, %f33027, %f29677;
	// end inline asm
	// begin inline asm
	fma.rn.f32 %f29693, %f29423, %f33031, %f29689;
	// end inline asm
	// begin inline asm
	fma.rn.f32 %f29697, %f29421, %f33031, %f29685;
	// end inline asm
	// begin inline asm
	fma.rn.f32 %f29701, %f29926, %f33027, %f29697;
	// end inline asm
	// begin inline asm
	fma.rn.f32 %f29705, %f29421, %f33027, %f29693;
	// end inline asm
	// begin inline asm
	fma.rn.f32 %f29709, %f29423, %f33031, %f29705;
	// end inline asm
	// begin inline asm
	fma.rn.f32 %f29713, %f29421, %f33031, %f29701;
	// end inline asm
	// begin inline asm
	fma.rn.f32 %f29717, %f29926, %f33027, %f29713;
	// end inline asm
	// begin inline asm
	fma.rn.f32 %f29721, %f29421, %f33027, %f29709;
	// end inline asm
	// begin inline asm
	fma.rn.f32 %f29725, %f29423, %f33031, %f29721;
	// end inline asm
	// begin inline asm
	fma.rn.f32 %f29729, %f29421, %f33031, %f29717;
	// end inline asm
	// begin inline asm
	fma.rn.f32 %f29733, %f29926, %f33027, %f29729;
	// end inline asm
	// begin inline asm
	fma.rn.f32 %f29737, %f29421, %f33027, %f29725;
	// end inline asm
	// begin inline asm
	fma.rn.f32 %f29741, %f29423, %f33031, %f29737;
	// end inline asm
	// begin inline asm
	fma.rn.f32 %f29745, %f29421, %f33031, %f29733;
	// end inline asm
	// begin inline asm
	fma.rn.f32 %f29749, %f29926, %f33027, %f29745;
	// end inline asm
	// begin inline asm
	fma.rn.f32 %f29753, %f29421, %f33027, %f29741;
	// end inline asm
	// begin inline asm
	fma.rn.f32 %f29757, %f29423, %f33031, %f29753;
	// end inline asm
	// begin inline asm
	fma.rn.f32 %f29761, %f29421, %f33031, %f29749;
	// end inline asm
	// begin inline asm
	fma.rn.f32 %f29765, %f29926, %f33027, %f29761;
	// end inline asm
	// begin inline asm
	fma.rn.f32 %f29769, %f29421, %f33027, %f29757;
	// end inline asm
	// begin inline asm
	fma.rn.f32 %f29773, %f29423, %f33031, %f29769;
	// end inline asm
	// begin inline asm
	fma.rn.f32 %f29777, %f29421, %f33031, %f29765;
	// end inline asm
	// begin inline asm
	fma.rn.f32 %f29781, %f29926, %f33027, %f29777;
	// end inline asm
	// begin inline asm
	fma.rn.f32 %f29785, %f29421, %f33027, %f29773;
	// end inline asm
	// begin inline asm
	fma.rn.f32 %f29789, %f29423, %f33031, %f29785;
	// end inline asm
	// begin inline asm
	fma.rn.f32 %f29793, %f29421, %f33031, %f29781;
	// end inline asm
	// begin inline asm
	fma.rn.f32 %f29797, %f29926, %f33027, %f29793;
	// end inline asm
	// begin inline asm
	fma.rn.f32 %f29801, %f29421, %f33027, %f29789;
	// end inline asm
	// begin inline asm
	fma.rn.f32 %f29805, %f29423, %f33031, %f29801;
	// end inline asm
	// begin inline asm
	fma.rn.f32 %f29809, %f29421, %f33031, %f29797;
	// end inline asm
	// begin inline asm
	fma.rn.f32 %f29813, %f29926, %f33027, %f29809;
	// end inline asm
	// begin inline asm
	fma.rn.f32 %f29817, %f29421, %f33027, %f29805;
	// end inline asm
	// begin inline asm
	fma.rn.f32 %f29821, %f29423, %f33031, %f29817;
	// end inline asm
	// begin inline asm
	fma.rn.f32 %f29825, %f29421, %f33031, %f29813;
	// end inline asm
	// begin inline asm
	fma.rn.f32 %f29829, %f29926, %f33027, %f29825;
	// end inline asm
	// begin inline asm
	fma.rn.f32 %f29833, %f29421, %f33027, %f29821;
	// end inline asm
	// begin inline asm
	fma.rn.f32 %f29837, %f29423, %f33031, %f29833;
	// end inline asm
	// begin inline asm
	fma.rn.f32 %f29841, %f29421, %f33031, %f29829;
	// end inline asm
	// begin inline asm
	fma.rn.f32 %f29845, %f29926, %f33027, %f29841;
	// end inline asm
	// begin inline asm
	fma.rn.f32 %f29849, %f29421, %f33027, %f29837;
	// end inline asm
	// begin inline asm
	fma.rn.f32 %f29853, %f29423, %f33031, %f29849;
	// end inline asm
	// begin inline asm
	fma.rn.f32 %f29857, %f29421, %f33031, %f29845;
	// end inline asm
	// begin inline asm
	fma.rn.f32 %f29861, %f29926, %f33027, %f29857;
	// end inline asm
	// begin inline asm
	fma.rn.f32 %f29865, %f29421, %f33027, %f29853;
	// end inline asm
	// begin inline asm
	fma.rn.f32 %f29869, %f29423, %f33031, %f29865;
	// end inline asm
	// begin inline asm
	fma.rn.f32 %f29873, %f29421, %f33031, %f29861;
	// end inline asm
	// begin inline asm
	fma.rn.f32 %f29877, %f29926, %f33027, %f29873;
	// end inline asm
	// begin inline asm
	fma.rn.f32 %f29881, %f29421, %f33027, %f29869;
	// end inline asm
	// begin inline asm
	fma.rn.f32 %f29885, %f29423, %f33031, %f29881;
	// end inline asm
	// begin inline asm
	fma.rn.f32 %f29889, %f29421, %f33031, %f29877;
	// end inline asm
	// begin inline asm
	fma.rn.f32 %f29893, %f29926, %f33027, %f29889;
	// end inline asm
	// begin inline asm
	fma.rn.f32 %f29897, %f29421, %f33027, %f29885;
	// end inline asm
	// begin inline asm
	fma.rn.f32 %f29901, %f29423, %f33031, %f29897;
	// end inline asm
	// begin inline asm
	fma.rn.f32 %f29905, %f29421, %f33031, %f29893;
	// end inline asm
	// begin inline asm
	fma.rn.f32 %f29909, %f29926, %f33027, %f29905;
	// end inline asm
	// begin inline asm
	fma.rn.f32 %f29913, %f29421, %f33027, %f29901;
	// end inline asm
	// begin inline asm
	fma.rn.f32 %f29917, %f29423, %f33031, %f29913;
	// end inline asm
	// begin inline asm
	fma.rn.f32 %f29921, %f29421, %f33031, %f29909;
	// end inline asm
	// begin inline asm
	fma.rn.f32 %f29925, %f29926, %f33027, %f29921;
	// end inline asm
	// begin inline asm
	fma.rn.f32 %f29929, %f29421, %f33027, %f29917;
	// end inline asm
	// begin inline asm
	fma.rn.f32 %f29933, %f29423, %f33031, %f29929;
	// end inline asm
	// begin inline asm
	sin.approx.f32  %f29937, %f29925;
	// end inline asm
	// begin inline asm
	cos.approx.f32  %f29939, %f29925;
	// end inline asm
	neg.f32 	%f30442, %f29939;
	// begin inline asm
	fma.rn.f32 %f29941, %f29937, %f33031, %f29925;
	// end inline asm
	// begin inline asm
	fma.rn.f32 %f29945, %f30442, %f33027, %f29941;
	// end inline asm
	// begin inline asm
	fma.rn.f32 %f29949, %f29937, %f33027, %f29933;
	// end inline asm
	// begin inline asm
	fma.rn.f32 %f29953, %f29939, %f33031, %f29949;
	// end inline asm
	// begin inline asm
	fma.rn.f32 %f29957, %f29937, %f33031, %f29945;
	// end inline asm
	// begin inline asm
	fma.rn.f32 %f29961, %f30442, %f33027, %f29957;
	// end inline asm
	// begin inline asm
	fma.rn.f32 %f29965, %f29937, %f33027, %f29953;
	// end inline asm
	// begin inline asm
	fma.rn.f32 %f29969, %f29939, %f33031, %f29965;
	// end inline asm
	// begin inline asm
	fma.rn.f32 %f29973, %f29937, %f33031, %f29961;
	// end inline asm
	// begin inline asm
	fma.rn.f32 %f29977, %f30442, %f33027, %f29973;
	// end inline asm
	// begin inline asm
	fma.rn.f32 %f29981, %f29937, %f33027, %f29969;
	// end inline asm
	// begin inline asm
	fma.rn.f32 %f29985, %f29939, %f33031, %f29981;
	// end inline asm
	// begin inline asm
	fma.rn.f32 %f29989, %f29937, %f33031, %f29977;
	// end inline asm
	// begin inline asm
	fma.rn.f32 %f29993, %f30442, %f33027, %f29989;
	// end inline asm
	// begin inline asm
	fma.rn.f32 %f29997, %f29937, %f33027, %f29985;
	// end inline asm
	// begin inline asm
	fma.rn.f32 %f30001, %f29939, %f33031, %f29997;
	// end inline asm
	// begin inline asm
	fma.rn.f32 %f30005, %f29937, %f33031, %f29993;
	// end inline asm
	// begin inline asm
	fma.rn.f32 %f30009, %f30442, %f33027, %f30005;
	// end inline asm
	// begin inline asm
	fma.rn.f32 %f30013, %f29937, %f33027, %f30001;
	// end inline asm
	// begin inline asm
	fma.rn.f32 %f30017, %f29939, %f33031, %f30013;
	// end inline asm
	// begin inline asm
	fma.rn.f32 %f30021, %f29937, %f33031, %f30009;
	// end inline asm
	// begin inline asm
	fma.rn.f32 %f30025, %f30442, %f33027, %f30021;
	// end inline asm
	// begin inline asm
	fma.rn.f32 %f30029, %f29937, %f33027, %f30017;
	// end inline asm
	// begin inline asm
	fma.rn.f32 %f30033, %f29939, %f33031, %f30029;
	// end inline asm
	// begin inline asm
	fma.rn.f32 %f30037, %f29937, %f33031, %f30025;
	// end inline asm
	// begin inline asm
	fma.rn.f32 %f30041, %f30442, %f33027, %f30037;
	// end inline asm
	// begin inline asm
	fma.rn.f32 %f30045, %f29937, %f33027, %f30033;
	// end inline asm
	// begin inline asm
	fma.rn.f32 %f30049, %f29939, %f33031, %f30045;
	// end inline asm
	// begin inline asm
	fma.rn.f32 %f30053, %f29937, %f33031, %f30041;
	// end inline asm
	// begin inline asm
	fma.rn.f32 %f30057, %f30442, %f33027, %f30053;
	// end inline asm
	// begin inline asm
	fma.rn.f32 %f30061, %f29937, %f33027, %f30049;
	// end inline asm
	// begin inline asm
	fma.rn.f32 %f30065, %f29939, %f33031, %f30061;
	// end inline asm
	// begin inline asm
	fma.rn.f32 %f30069, %f29937, %f33031, %f30057;
	// end inline asm
	// begin inline asm
	fma.rn.f32 %f30073, %f30442, %f33027, %f30069;
	// end inline asm
	// begin inline asm
	fma.rn.f32 %f30077, %f29937, %f33027, %f30065;
	// end inline asm
	// begin inline asm
	fma.rn.f32 %f30081, %f29939, %f33031, %f30077;
	// end inline asm
	// begin inline asm
	fma.rn.f32 %f30085, %f29937, %f33031, %f30073;
	// end inline asm
	// begin inline asm
	fma.rn.f32 %f30089, %f30442, %f33027, %f30085;
	// end inline asm
	// begin inline asm
	fma.rn.f32 %f30093, %f29937, %f33027, %f30081;
	// end inline asm
	// begin inline asm
	fma.rn.f32 %f30097, %f29939, %f33031, %f30093;
	// end inline asm
	// begin inline asm
	fma.rn.f32 %f30101, %f29937, %f33031, %f30089;
	// end inline asm
	// begin inline asm
	fma.rn.f32 %f30105, %f30442, %f33027, %f30101;
	// end inline asm
	// begin inline asm
	fma.rn.f32 %f30109, %f29937, %f33027, %f30097;
	// end inline asm
	// begin inline asm
	fma.rn.f32 %f30113, %f29939, %f33031, %f30109;
	// end inline asm
	// begin inline asm
	fma.rn.f32 %f30117, %f29937, %f33031, %f30105;
	// end inline asm
	// begin inline asm
	fma.rn.f32 %f30121, %f30442, %f33027, %f30117;
	// end inline asm
	// begin inline asm
	fma.rn.f32 %f30125, %f29937, %f33027, %f30113;
	// end inline asm
	// begin inline asm
	fma.rn.f32 %f30129, %f29939, %f33031, %f30125;
	// end inline asm
	// begin inline asm
	fma.rn.f32 %f30133, %f29937, %f33031, %f30121;
	// end inline asm
	// begin inline asm
	fma.rn.f32 %f30137, %f30442, %f33027, %f30133;
	// end inline asm
	// begin inline asm
	fma.rn.f32 %f30141, %f29937, %f33027, %f30129;
	// end inline asm
	// begin inline asm
	fma.rn.f32 %f30145, %f29939, %f33031, %f30141;
	// end inline asm
	// begin inline asm
	fma.rn.f32 %f30149, %f29937, %f33031, %f30137;
	// end inline asm
	// begin inline asm
	fma.rn.f32 %f30153, %f30442, %f33027, %f30149;
	// end inline asm
	// begin inline asm
	fma.rn.f32 %f30157, %f29937, %f33027, %f30145;
	// end inline asm
	// begin inline asm
	fma.rn.f32 %f30161, %f29939, %f33031, %f30157;
	// end inline asm
	// begin inline asm
	fma.rn.f32 %f30165, %f29937, %f33031, %f30153;
	// end inline asm
	// begin inline asm
	fma.rn.f32 %f30169, %f30442, %f33027, %f30165;
	// end inline asm
	// begin inline asm
	fma.rn.f32 %f30173, %f29937, %f33027, %f30161;
	// end inline asm
	// begin inline asm
	fma.rn.f32 %f30177, %f29939, %f33031, %f30173;
	// end inline asm
	// begin inline asm
	fma.rn.f32 %f30181, %f29937, %f33031, %f30169;
	// end inline asm
	// begin inline asm
	fma.rn.f32 %f30185, %f30442, %f33027, %f30181;
	// end inline asm
	// begin inline asm
	fma.rn.f32 %f30189, %f29937, %f33027, %f30177;
	// end inline asm
	// begin inline asm
	fma.rn.f32 %f30193, %f29939, %f33031, %f30189;
	// end inline asm
	// begin inline asm
	fma.rn.f32 %f30197, %f29937, %f33031, %f30185;
	// end inline asm
	// begin inline asm
	fma.rn.f32 %f30201, %f30442, %f33027, %f30197;
	// end inline asm
	// begin inline asm
	fma.rn.f32 %f30205, %f29937, %f33027, %f30193;
	// end inline asm
	// begin inline asm
	fma.rn.f32 %f30209, %f29939, %f33031, %f30205;
	// end inline asm
	// begin inline asm
	fma.rn.f32 %f30213, %f29937, %f33031, %f30201;
	// end inline asm
	// begin inline asm
	fma.rn.f32 %f30217, %f30442, %f33027, %f30213;
	// end inline asm
	// begin inline asm
	fma.rn.f32 %f30221, %f29937, %f33027, %f30209;
	// end inline asm
	// begin inline asm
	fma.rn.f32 %f30225, %f29939, %f33031, %f30221;
	// end inline asm
	// begin inline asm
	fma.rn.f32 %f30229, %f29937, %f33031, %f30217;
	// end inline asm
	// begin inline asm
	fma.rn.f32 %f30233, %f30442, %f33027, %f30229;
	// end inline asm
	// begin inline asm
	fma.rn.f32 %f30237, %f29937, %f33027, %f30225;
	// end inline asm
	// begin inline asm
	fma.rn.f32 %f30241, %f29939, %f33031, %f30237;
	// end inline asm
	// begin inline asm
	fma.rn.f32 %f30245, %f29937, %f33031, %f30233;
	// end inline asm
	// begin inline asm
	fma.rn.f32 %f30249, %f30442, %f33027, %f30245;
	// end inline asm
	// begin inline asm
	fma.rn.f32 %f30253, %f29937, %f33027, %f30241;
	// end inline asm
	// begin inline asm
	fma.rn.f32 %f30257, %f29939, %f33031, %f30253;
	// end inline asm
	// begin inline asm
	fma.rn.f32 %f30261, %f29937, %f33031, %f30249;
	// end inline asm
	// begin inline asm
	fma.rn.f32 %f30265, %f30442, %f33027, %f30261;
	// end inline asm
	// begin inline asm
	fma.rn.f32 %f30269, %f29937, %f33027, %f30257;
	// end inline asm
	// begin inline asm
	fma.rn.f32 %f30273, %f29939, %f33031, %f30269;
	// end inline asm
	// begin inline asm
	fma.rn.f32 %f30277, %f29937, %f33031, %f30265;
	// end inline asm
	// begin inline asm
	fma.rn.f32 %f30281, %f30442, %f33027, %f30277;
	// end inline asm
	// begin inline asm
	fma.rn.f32 %f30285, %f29937, %f33027, %f30273;
	// end inline asm
	// begin inline asm
	fma.rn.f32 %f30289, %f29939, %f33031, %f30285;
	// end inline asm
	// begin inline asm
	fma.rn.f32 %f30293, %f29937, %f33031, %f30281;
	// end inline asm
	// begin inline asm
	fma.rn.f32 %f30297, %f30442, %f33027, %f30293;
	// end inline asm
	// begin inline asm
	fma.rn.f32 %f30301, %f29937, %f33027, %f30289;
	// end inline asm
	// begin inline asm
	fma.rn.f32 %f30305, %f29939, %f33031, %f30301;
	// end inline asm
	// begin inline asm
	fma.rn.f32 %f30309, %f29937, %f33031, %f30297;
	// end inline asm
	// begin inline asm
	fma.rn.f32 %f30313, %f30442, %f33027, %f30309;
	// end inline asm
	// begin inline asm
	fma.rn.f32 %f30317, %f29937, %f33027, %f30305;
	// end inline asm
	// begin inline asm
	fma.rn.f32 %f30321, %f29939, %f33031, %f30317;
	// end inline asm
	// begin inline asm
	fma.rn.f32 %f30325, %f29937, %f33031, %f30313;
	// end inline asm
	// begin inline asm
	fma.rn.f32 %f30329, %f30442, %f33027, %f30325;
	// end inline asm
	// begin inline asm
	fma.rn.f32 %f30333, %f29937, %f33027, %f30321;
	// end inline asm
	// begin inline asm
	fma.rn.f32 %f30337, %f29939, %f33031, %f30333;
	// end inline asm
	// begin inline asm
	fma.rn.f32 %f30341, %f29937, %f33031, %f30329;
	// end inline asm
	// begin inline asm
	fma.rn.f32 %f30345, %f30442, %f33027, %f30341;
	// end inline asm
	// begin inline asm
	fma.rn.f32 %f30349, %f29937, %f33027, %f30337;
	// end inline asm
	// begin inline asm
	fma.rn.f32 %f30353, %f29939, %f33031, %f30349;
	// end inline asm
	// begin inline asm
	fma.rn.f32 %f30357, %f29937, %f33031, %f30345;
	// end inline asm
	// begin inline asm
	fma.rn.f32 %f30361, %f30442, %f33027, %f30357;
	// end inline asm
	// begin inline asm
	fma.rn.f32 %f30365, %f29937, %f33027, %f30353;
	// end inline asm
	// begin inline asm
	fma.rn.f32 %f30369, %f29939, %f33031, %f30365;
	// end inline asm
	// begin inline asm
	fma.rn.f32 %f30373, %f29937, %f33031, %f30361;
	// end inline asm
	// begin inline asm
	fma.rn.f32 %f30377, %f30442, %f33027, %f30373;
	// end inline asm
	// begin inline asm
	fma.rn.f32 %f30381, %f29937, %f33027, %f30369;
	// end inline asm
	// begin inline asm
	fma.rn.f32 %f30385, %f29939, %f33031, %f30381;
	// end inline asm
	// begin inline asm
	fma.rn.f32 %f30389, %f29937, %f33031, %f30377;
	// end inline asm
	// begin inline asm
	fma.rn.f32 %f30393, %f30442, %f33027, %f30389;
	// end inline asm
	// begin inline asm
	fma.rn.f32 %f30397, %f29937, %f33027, %f30385;
	// end inline asm
	// begin inline asm
	fma.rn.f32 %f30401, %f29939, %f33031, %f30397;
	// end inline asm
	// begin inline asm
	fma.rn.f32 %f30405, %f29937, %f33031, %f30393;
	// end inline asm
	// begin inline asm
	fma.rn.f32 %f30409, %f30442, %f33027, %f30405;
	// end inline asm
	// begin inline asm
	fma.rn.f32 %f30413, %f29937, %f33027, %f30401;
	// end inline asm
	// begin inline asm
	fma.rn.f32 %f30417, %f29939, %f33031, %f30413;
	// end inline asm
	// begin inline asm
	fma.rn.f32 %f30421, %f29937, %f33031, %f30409;
	// end inline asm
	// begin inline asm
	fma.rn.f32 %f30425, %f30442, %f33027, %f30421;
	// end inline asm
	// begin inline asm
	fma.rn.f32 %f30429, %f29937, %f33027, %f30417;
	// end inline asm
	// begin inline asm
	fma.rn.f32 %f30433, %f29939, %f33031, %f30429;
	// end inline asm
	// begin inline asm
	fma.rn.f32 %f30437, %f29937, %f33031, %f30425;
	// end inline asm
	// begin inline asm
	fma.rn.f32 %f30441, %f30442, %f33027, %f30437;
	// end inline asm
	// begin inline asm
	fma.rn.f32 %f30445, %f29937, %f33027, %f30433;
	// end inline asm
	// begin inline asm
	fma.rn.f32 %f30449, %f29939, %f33031, %f30445;
	// end inline asm
	// begin inline asm
	sin.approx.f32  %f30453, %f30441;
	// end inline asm
	// begin inline asm
	cos.approx.f32  %f30455, %f30441;
	// end inline asm
	neg.f32 	%f30958, %f30455;
	// begin inline asm
	fma.rn.f32 %f30457, %f30453, %f33031, %f30441;
	// end inline asm
	// begin inline asm
	fma.rn.f32 %f30461, %f30958, %f33027, %f30457;
	// end inline asm
	// begin inline asm
	fma.rn.f32 %f30465, %f30453, %f33027, %f30449;
	// end inline asm
	// begin inline asm
	fma.rn.f32 %f30469, %f30455, %f33031, %f30465;
	// end inline asm
	// begin inline asm
	fma.rn.f32 %f30473, %f30453, %f33031, %f30461;
	// end inline asm
	// begin inline asm
	fma.rn.f32 %f30477, %f30958, %f33027, %f30473;
	// end inline asm
	// begin inline asm
	fma.rn.f32 %f30481, %f30453, %f33027, %f30469;
	// end inline asm
	// begin inline asm
	fma.rn.f32 %f30485, %f30455, %f33031, %f30481;
	// end inline asm
	// begin inline asm
	fma.rn.f32 %f30489, %f30453, %f33031, %f30477;
	// end inline asm
	// begin inline asm
	fma.rn.f32 %f30493, %f30958, %f33027, %f30489;
	// end inline asm
	// begin inline asm
	fma.rn.f32 %f30497, %f30453, %f33027, %f30485;
	// end inline asm
	// begin inline asm
	fma.rn.f32 %f30501, %f30455, %f33031, %f30497;
	// end inline asm
	// begin inline asm
	fma.rn.f32 %f30505, %f30453, %f33031, %f30493;
	// end inline asm
	// begin inline asm
	fma.rn.f32 %f30509, %f30958, %f33027, %f30505;
	// end inline asm
	// begin inline asm
	fma.rn.f32 %f30513, %f30453, %f33027, %f30501;
	// end inline asm
	// begin inline asm
	fma.rn.f32 %f30517, %f30455, %f33031, %f30513;
	// end inline asm
	// begin inline asm
	fma.rn.f32 %f30521, %f30453, %f33031, %f30509;
	// end inline asm
	// begin inline asm
	fma.rn.f32 %f30525, %f30958, %f33027, %f30521;
	// end inline asm
	// begin inline asm
	fma.rn.f32 %f30529, %f30453, %f33027, %f30517;
	// end inline asm
	// begin inline asm
	fma.rn.f32 %f30533, %f30455, %f33031, %f30529;
	// end inline asm
	// begin inline asm
	fma.rn.f32 %f30537, %f30453, %f33031, %f30525;
	// end inline asm
	// begin inline asm
	fma.rn.f32 %f30541, %f30958, %f33027, %f30537;
	// end inline asm
	// begin inline asm
	fma.rn.f32 %f30545, %f30453, %f33027, %f30533;
	// end inline asm
	// begin inline asm
	fma.rn.f32 %f30549, %f30455, %f33031, %f30545;
	// end inline asm
	// begin inline asm
	fma.rn.f32 %f30553, %f30453, %f33031, %f30541;
	// end inline asm
	// begin inline asm
	fma.rn.f32 %f30557, %f30958, %f33027, %f30553;
	// end inline asm
	// begin inline asm
	fma.rn.f32 %f30561, %f30453, %f33027, %f30549;
	// end inline asm
	// begin inline asm
	fma.rn.f32 %f30565, %f30455, %f33031, %f30561;
	// end inline asm
	// begin inline asm
	fma.rn.f32 %f30569, %f30453, %f33031, %f30557;
	// end inline asm
	// begin inline asm
	fma.rn.f32 %f30573, %f30958, %f33027, %f30569;
	// end inline asm
	// begin inline asm
	fma.rn.f32 %f30577, %f30453, %f33027, %f30565;
	// end inline asm
	// begin inline asm
	fma.rn.f32 %f30581, %f30455, %f33031, %f30577;
	// end inline asm
	// begin inline asm
	fma.rn.f32 %f30585, %f30453, %f33031, %f30573;
	// end inline asm
	// begin inline asm
	fma.rn.f32 %f30589, %f30958, %f33027, %f30585;
	// end inline asm
	// begin inline asm
	fma.rn.f32 %f30593, %f30453, %f33027, %f30581;
	// end inline asm
	// begin inline asm
	fma.rn.f32 %f30597, %f30455, %f33031, %f30593;
	// end inline asm
	// begin inline asm
	fma.rn.f32 %f30601, %f30453, %f33031, %f30589;
	// end inline asm
	// begin inline asm
	fma.rn.f32 %f30605, %f30958, %f33027, %f30601;
	// end inline asm
	// begin inline asm
	fma.rn.f32 %f30609, %f30453, %f33027, %f30597;
	// end inline asm
	// begin inline asm
	fma.rn.f32 %f30613, %f30455, %f33031, %f30609;
	// end inline asm
	// begin inline asm
	fma.rn.f32 %f30617, %f30453, %f33031, %f30605;
	// end inline asm
	// begin inline asm
	fma.rn.f32 %f30621, %f30958, %f33027, %f30617;
	// end inline asm
	// begin inline asm
	fma.rn.f32 %f30625, %f30453, %f33027, %f30613;
	// end inline asm
	// begin inline asm
	fma.rn.f32 %f30629, %f30455, %f33031, %f30625;
	// end inline asm
	// begin inline asm
	fma.rn.f32 %f30633, %f30453, %f33031, %f30621;
	// end inline asm
	// begin inline asm
	fma.rn.f32 %f30637, %f30958, %f33027, %f30633;
	// end inline asm
	// begin inline asm
	fma.rn.f32 %f30641, %f30453, %f33027, %f30629;
	// end inline asm
	// begin inline asm
	fma.rn.f32 %f30645, %f30455, %f33031, %f30641;
	// end inline asm
	// begin inline asm
	fma.rn.f32 %f30649, %f30453, %f33031, %f30637;
	// end inline asm
	// begin inline asm
	fma.rn.f32 %f30653, %f30958, %f33027, %f30649;
	// end inline asm
	// begin inline asm
	fma.rn.f32 %f30657, %f30453, %f33027, %f30645;
	// end inline asm
	// begin inline asm
	fma.rn.f32 %f30661, %f30455, %f33031, %f30657;
	// end inline asm
	// begin inline asm
	fma.rn.f32 %f30665, %f30453, %f33031, %f30653;
	// end inline asm
	// begin inline asm
	fma.rn.f32 %f30669, %f30958, %f33027, %f30665;
	// end inline asm
	// begin inline asm
	fma.rn.f32 %f30673, %f30453, %f33027, %f30661;
	// end inline asm
	// begin inline asm
	fma.rn.f32 %f30677, %f30455, %f33031, %f30673;
	// end inline asm
	// begin inline asm
	fma.rn.f32 %f30681, %f30453, %f33031, %f30669;
	// end inline asm
	// begin inline asm
	fma.rn.f32 %f30685, %f30958, %f33027, %f30681;
	// end inline asm
	// begin inline asm
	fma.rn.f32 %f30689, %f30453, %f33027, %f30677;
	// end inline asm
	// begin inline asm
	fma.rn.f32 %f30693, %f30455, %f33031, %f30689;
	// end inline asm
	// begin inline asm
	fma.rn.f32 %f30697, %f30453, %f33031, %f30685;
	// end inline asm
	// begin inline asm
	fma.rn.f32 %f30701, %f30958, %f33027, %f30697;
	// end inline asm
	// begin inline asm
	fma.rn.f32 %f30705, %f30453, %f33027, %f30693;
	// end inline asm
	// begin inline asm
	fma.rn.f32 %f30709, %f30455, %f33031, %f30705;
	// end inline asm
	// begin inline asm
	fma.rn.f32 %f30713, %f30453, %f33031, %f30701;
	// end inline asm
	// begin inline asm
	fma.rn.f32 %f30717, %f30958, %f33027, %f30713;
	// end inline asm
	// begin inline asm
	fma.rn.f32 %f30721, %f30453, %f33027, %f30709;
	// end inline asm
	// begin inline asm
	fma.rn.f32 %f30725, %f30455, %f33031, %f30721;
	// end inline asm
	// begin inline asm
	fma.rn.f32 %f30729, %f30453, %f33031, %f30717;
	// end inline asm
	// begin inline asm
	fma.rn.f32 %f30733, %f30958, %f33027, %f30729;
	// end inline asm
	// begin inline asm
	fma.rn.f32 %f30737, %f30453, %f33027, %f30725;
	// end inline asm
	// begin inline asm
	fma.rn.f32 %f30741, %f30455, %f33031, %f30737;
	// end inline asm
	// begin inline asm
	fma.rn.f32 %f30745, %f30453, %f33031, %f30733;
	// end inline asm
	// begin inline asm
	fma.rn.f32 %f30749, %f30958, %f33027, %f30745;
	// end inline asm
	// begin inline asm
	fma.rn.f32 %f30753, %f30453, %f33027, %f30741;
	// end inline asm
	// begin inline asm
	fma.rn.f32 %f30757, %f30455, %f33031, %f30753;
	// end inline asm
	// begin inline asm
	fma.rn.f32 %f30761, %f30453, %f33031, %f30749;
	// end inline asm
	// begin inline asm
	fma.rn.f32 %f30765, %f30958, %f33027, %f30761;
	// end inline asm
	// begin inline asm
	fma.rn.f32 %f30769, %f30453, %f33027, %f30757;
	// end inline asm
	// begin inline asm
	fma.rn.f32 %f30773, %f30455, %f33031, %f30769;
	// end inline asm
	// begin inline asm
	fma.rn.f32 %f30777, %f30453, %f33031, %f30765;
	// end inline asm
	// begin inline asm
	fma.rn.f32 %f30781, %f30958, %f33027, %f30777;
	// end inline asm
	// begin inline asm
	fma.rn.f32 %f30785, %f30453, %f33027, %f30773;
	// end inline asm
	// begin inline asm
	fma.rn.f32 %f30789, %f30455, %f33031, %f30785;
	// end inline asm
	// begin inline asm
	fma.rn.f32 %f30793, %f30453, %f33031, %f30781;
	// end inline asm
	// begin inline asm
	fma.rn.f32 %f30797, %f30958, %f33027, %f30793;
	// end inline asm
	// begin inline asm
	fma.rn.f32 %f30801, %f30453, %f33027, %f30789;
	// end inline asm
	// begin inline asm
	fma.rn.f32 %f30805, %f30455, %f33031, %f30801;
	// end inline asm
	// begin inline asm
	fma.rn.f32 %f30809, %f30453, %f33031, %f30797;
	// end inline asm
	// begin inline asm
	fma.rn.f32 %f30813, %f30958, %f33027, %f30809;
	// end inline asm
	// begin inline asm
	fma.rn.f32 %f30817, %f30453, %f33027, %f30805;
	// end inline asm
	// begin inline asm
	fma.rn.f32 %f30821, %f30455, %f33031, %f30817;
	// end inline asm
	// begin inline asm
	fma.rn.f32 %f30825, %f30453, %f33031, %f30813;
	// end inline asm
	// begin inline asm
	fma.rn.f32 %f30829, %f30958, %f33027, %f30825;
	// end inline asm
	// begin inline asm
	fma.rn.f32 %f30833, %f30453, %f33027, %f30821;
	// end inline asm
	// begin inline asm
	fma.rn.f32 %f30837, %f30455, %f33031, %f30833;
	// end inline asm
	// begin inline asm
	fma.rn.f32 %f30841, %f30453, %f33031, %f30829;
	// end inline asm
	// begin inline asm
	fma.rn.f32 %f30845, %f30958, %f33027, %f30841;
	// end inline asm
	// begin inline asm
	fma.rn.f32 %f30849, %f30453, %f33027, %f30837;
	// end inline asm
	// begin inline asm
	fma.rn.f32 %f30853, %f30455, %f33031, %f30849;
	// end inline asm
	// begin inline asm
	fma.rn.f32 %f30857, %f30453, %f33031, %f30845;
	// end inline asm
	// begin inline asm
	fma.rn.f32 %f30861, %f30958, %f33027, %f30857;
	// end inline asm
	// begin inline asm
	fma.rn.f32 %f30865, %f30453, %f33027, %f30853;
	// end inline asm
	// begin inline asm
	fma.rn.f32 %f30869, %f30455, %f33031, %f30865;
	// end inline asm
	// begin inline asm
	fma.rn.f32 %f30873, %f30453, %f33031, %f30861;
	// end inline asm
	// begin inline asm
	fma.rn.f32 %f30877, %f30958, %f33027, %f30873;
	// end inline asm
	// begin inline asm
	fma.rn.f32 %f30881, %f30453, %f33027, %f30869;
	// end inline asm
	// begin inline asm
	fma.rn.f32 %f30885, %f30455, %f33031, %f30881;
	// end inline asm
	// begin inline asm
	fma.rn.f32 %f30889, %f30453, %f33031, %f30877;
	// end inline asm
	// begin inline asm
	fma.rn.f32 %f30893, %f30958, %f33027, %f30889;
	// end inline asm
	// begin inline asm
	fma.rn.f32 %f30897, %f30453, %f33027, %f30885;
	// end inline asm
	// begin inline asm
	fma.rn.f32 %f30901, %f30455, %f33031, %f30897;
	// end inline asm
	// begin inline asm
	fma.rn.f32 %f30905, %f30453, %f33031, %f30893;
	// end inline asm
	// begin inline asm
	fma.rn.f32 %f30909, %f30958, %f33027, %f30905;
	// end inline asm
	// begin inline asm
	fma.rn.f32 %f30913, %f30453, %f33027, %f30901;
	// end inline asm
	// begin inline asm
	fma.rn.f32 %f30917, %f30455, %f33031, %f30913;
	// end inline asm
	// begin inline asm
	fma.rn.f32 %f30921, %f30453, %f33031, %f30909;
	// end inline asm
	// begin inline asm
	fma.rn.f32 %f30925, %f30958, %f33027, %f30921;
	// end inline asm
	// begin inline asm
	fma.rn.f32 %f30929, %f30453, %f33027, %f30917;
	// end inline asm
	// begin inline asm
	fma.rn.f32 %f30933, %f30455, %f33031, %f30929;
	// end inline asm
	// begin inline asm
	fma.rn.f32 %f30937, %f30453, %f33031, %f30925;
	// end inline asm
	// begin inline asm
	fma.rn.f32 %f30941, %f30958, %f33027, %f30937;
	// end inline asm
	// begin inline asm
	fma.rn.f32 %f30945, %f30453, %f33027, %f30933;
	// end inline asm
	// begin inline asm
	fma.rn.f32 %f30949, %f30455, %f33031, %f30945;
	// end inline asm
	// begin inline asm
	fma.rn.f32 %f30953, %f30453, %f33031, %f30941;
	// end inline asm
	// begin inline asm
	fma.rn.f32 %f30957, %f30958, %f33027, %f30953;
	// end inline asm
	// begin inline asm
	fma.rn.f32 %f30961, %f30453, %f33027, %f30949;
	// end inline asm
	// begin inline asm
	fma.rn.f32 %f30965, %f30455, %f33031, %f30961;
	// end inline asm
	// begin inline asm
	sin.approx.f32  %f30969, %f30957;
	// end inline asm
	// begin inline asm
	cos.approx.f32  %f30971, %f30957;
	// end inline asm
	neg.f32 	%f31474, %f30971;
	// begin inline asm
	fma.rn.f32 %f30973, %f30969, %f33031, %f30957;
	// end inline asm
	// begin inline asm
	fma.rn.f32 %f30977, %f31474, %f33027, %f30973;
	// end inline asm
	// begin inline asm
	fma.rn.f32 %f30981, %f30969, %f33027, %f30965;
	// end inline asm
	// begin inline asm
	fma.rn.f32 %f30985, %f30971, %f33031, %f30981;
	// end inline asm
	// begin inline asm
	fma.rn.f32 %f30989, %f30969, %f33031, %f30977;
	// end inline asm
	// begin inline asm
	fma.rn.f32 %f30993, %f31474, %f33027, %f30989;
	// end inline asm
	// begin inline asm
	fma.rn.f32 %f30997, %f30969, %f33027, %f30985;
	// end inline asm
	// begin inline asm
	fma.rn.f32 %f31001, %f30971, %f33031, %f30997;
	// end inline asm
	// begin inline asm
	fma.rn.f32 %f31005, %f30969, %f33031, %f30993;
	// end inline asm
	// begin inline asm
	fma.rn.f32 %f31009, %f31474, %f33027, %f31005;
	// end inline asm
	// begin inline asm
	fma.rn.f32 %f31013, %f30969, %f33027, %f31001;
	// end inline asm
	// begin inline asm
	fma.rn.f32 %f31017, %f30971, %f33031, %f31013;
	// end inline asm
	// begin inline asm
	fma.rn.f32 %f31021, %f30969, %f33031, %f31009;
	// end inline asm
	// begin inline asm
	fma.rn.f32 %f31025, %f31474, %f33027, %f31021;
	// end inline asm
	// begin inline asm
	fma.rn.f32 %f31029, %f30969, %f33027, %f31017;
	// end inline asm
	// begin inline asm
	fma.rn.f32 %f31033, %f30971, %f33031, %f31029;
	// end inline asm
	// begin inline asm
	fma.rn.f32 %f31037, %f30969, %f33031, %f31025;
	// end inline asm
	// begin inline asm
	fma.rn.f32 %f31041, %f31474, %f33027, %f31037;
	// end inline asm
	// begin inline asm
	fma.rn.f32 %f31045, %f30969, %f33027, %f31033;
	// end inline asm
	// begin inline asm
	fma.rn.f32 %f31049, %f30971, %f33031, %f31045;
	// end inline asm
	// begin inline asm
	fma.rn.f32 %f31053, %f30969, %f33031, %f31041;
	// end inline asm
	// begin inline asm
	fma.rn.f32 %f31057, %f31474, %f33027, %f31053;
	// end inline asm
	// begin inline asm
	fma.rn.f32 %f31061, %f30969, %f33027, %f31049;
	// end inline asm
	// begin inline asm
	fma.rn.f32 %f31065, %f30971, %f33031, %f31061;
	// end inline asm
	// begin inline asm
	fma.rn.f32 %f31069, %f30969, %f33031, %f31057;
	// end inline asm
	// begin inline asm
	fma.rn.f32 %f31073, %f31474, %f33027, %f31069;
	// end inline asm
	// begin inline asm
	fma.rn.f32 %f31077, %f30969, %f33027, %f31065;
	// end inline asm
	// begin inline asm
	fma.rn.f32 %f31081, %f30971, %f33031, %f31077;
	// end inline asm
	// begin inline asm
	fma.rn.f32 %f31085, %f30969, %f33031, %f31073;
	// end inline asm
	// begin inline asm
	fma.rn.f32 %f31089, %f31474, %f33027, %f31085;
	// end inline asm
	// begin inline asm
	fma.rn.f32 %f31093, %f30969, %f33027, %f31081;
	// end inline asm
	// begin inline asm
	fma.rn.f32 %f31097, %f30971, %f33031, %f31093;
	// end inline asm
	// begin inline asm
	fma.rn.f32 %f31101, %f30969, %f33031, %f31089;
	// end inline asm
	// begin inline asm
	fma.rn.f32 %f31105, %f31474, %f33027, %f31101;
	// end inline asm
	// begin inline asm
	fma.rn.f32 %f31109, %f30969, %f33027, %f31097;
	// end inline asm
	// begin inline asm
	fma.rn.f32 %f31113, %f30971, %f33031, %f31109;
	// end inline asm
	// begin inline asm
	fma.rn.f32 %f31117, %f30969, %f33031, %f31105;
	// end inline asm
	// begin inline asm
	fma.rn.f32 %f31121, %f31474, %f33027, %f31117;
	// end inline asm
	// begin inline asm
	fma.rn.f32 %f31125, %f30969, %f33027, %f31113;
	// end inline asm
	// begin inline asm
	fma.rn.f32 %f31129, %f30971, %f33031, %f31125;
	// end inline asm
	// begin inline asm
	fma.rn.f32 %f31133, %f30969, %f33031, %f31121;
	// end inline asm
	// begin inline asm
	fma.rn.f32 %f31137, %f31474, %f33027, %f31133;
	// end inline asm
	// begin inline asm
	fma.rn.f32 %f31141, %f30969, %f33027, %f31129;
	// end inline asm
	// begin inline asm
	fma.rn.f32 %f31145, %f30971, %f33031, %f31141;
	// end inline asm
	// begin inline asm
	fma.rn.f32 %f31149, %f30969, %f33031, %f31137;
	// end inline asm
	// begin inline asm
	fma.rn.f32 %f31153, %f31474, %f33027, %f31149;
	// end inline asm
	// begin inline asm
	fma.rn.f32 %f31157, %f30969, %f33027, %f31145;
	// end inline asm
	// begin inline asm
	fma.rn.f32 %f31161, %f30971, %f33031, %f31157;
	// end inline asm
	// begin inline asm
	fma.rn.f32 %f31165, %f30969, %f33031, %f31153;
	// end inline asm
	// begin inline asm
	fma.rn.f32 %f31169, %f31474, %f33027, %f31165;
	// end inline asm
	// begin inline asm
	fma.rn.f32 %f31173, %f30969, %f33027, %f31161;
	// end inline asm
	// begin inline asm
	fma.rn.f32 %f31177, %f30971, %f33031, %f31173;
	// end inline asm
	// begin inline asm
	fma.rn.f32 %f31181, %f30969, %f33031, %f31169;
	// end inline asm
	// begin inline asm
	fma.rn.f32 %f31185, %f31474, %f33027, %f31181;
	// end inline asm
	// begin inline asm
	fma.rn.f32 %f31189, %f30969, %f33027, %f31177;
	// end inline asm
	// begin inline asm
	fma.rn.f32 %f31193, %f30971, %f33031, %f31189;
	// end inline asm
	// begin inline asm
	fma.rn.f32 %f31197, %f30969, %f33031, %f31185;
	// end inline asm
	// begin inline asm
	fma.rn.f32 %f31201, %f31474, %f33027, %f31197;
	// end inline asm
	// begin inline asm
	fma.rn.f32 %f31205, %f30969, %f33027, %f31193;
	// end inline asm
	// begin inline asm
	fma.rn.f32 %f31209, %f30971, %f33031, %f31205;
	// end inline asm
	// begin inline asm
	fma.rn.f32 %f31213, %f30969, %f33031, %f31201;
	// end inline asm
	// begin inline asm
	fma.rn.f32 %f31217, %f31474, %f33027, %f31213;
	// end inline asm
	// begin inline asm
	fma.rn.f32 %f31221, %f30969, %f33027, %f31209;
	// end inline asm
	// begin inline asm
	fma.rn.f32 %f31225, %f30971, %f33031, %f31221;
	// end inline asm
	// begin inline asm
	fma.rn.f32 %f31229, %f30969, %f33031, %f31217;
	// end inline asm
	// begin inline asm
	fma.rn.f32 %f31233, %f31474, %f33027, %f31229;
	// end inline asm
	// begin inline asm
	fma.rn.f32 %f31237, %f30969, %f33027, %f31225;
	// end inline asm
	// begin inline asm
	fma.rn.f32 %f31241, %f30971, %f33031, %f31237;
	// end inline asm
	// begin inline asm
	fma.rn.f32 %f31245, %f30969, %f33031, %f31233;
	// end inline asm
	// begin inline asm
	fma.rn.f32 %f31249, %f31474, %f33027, %f31245;
	// end inline asm
	// begin inline asm
	fma.rn.f32 %f31253, %f30969, %f33027, %f31241;
	// end inline asm
	// begin inline asm
	fma.rn.f32 %f31257, %f30971, %f33031, %f31253;
	// end inline asm
	// begin inline asm
	fma.rn.f32 %f31261, %f30969, %f33031, %f31249;
	// end inline asm
	// begin inline asm
	fma.rn.f32 %f31265, %f31474, %f33027, %f31261;
	// end inline asm
	// begin inline asm
	fma.rn.f32 %f31269, %f30969, %f33027, %f31257;
	// end inline asm
	// begin inline asm
	fma.rn.f32 %f31273, %f30971, %f33031, %f31269;
	// end inline asm
	// begin inline asm
	fma.rn.f32 %f31277, %f30969, %f33031, %f31265;
	// end inline asm
	// begin inline asm
	fma.rn.f32 %f31281, %f31474, %f33027, %f31277;
	// end inline asm
	// begin inline asm
	fma.rn.f32 %f31285, %f30969, %f33027, %f31273;
	// end inline asm
	// begin inline asm
	fma.rn.f32 %f31289, %f30971, %f33031, %f31285;
	// end inline asm
	// begin inline asm
	fma.rn.f32 %f31293, %f30969, %f33031, %f31281;
	// end inline asm
	// begin inline asm
	fma.rn.f32 %f31297, %f31474, %f33027, %f31293;
	// end inline asm
	// begin inline asm
	fma.rn.f32 %f31301, %f30969, %f33027, %f31289;
	// end inline asm
	// begin inline asm
	fma.rn.f32 %f31305, %f30971, %f33031, %f31301;
	// end inline asm
	// begin inline asm
	fma.rn.f32 %f31309, %f30969, %f33031, %f31297;
	// end inline asm
	// begin inline asm
	fma.rn.f32 %f31313, %f31474, %f33027, %f31309;
	// end inline asm
	// begin inline asm
	fma.rn.f32 %f31317, %f30969, %f33027, %f31305;
	// end inline asm
	// begin inline asm
	fma.rn.f32 %f31321, %f30971, %f33031, %f31317;
	// end inline asm
	// begin inline asm
	fma.rn.f32 %f31325, %f30969, %f33031, %f31313;
	// end inline asm
	// begin inline asm
	fma.rn.f32 %f31329, %f31474, %f33027, %f31325;
	// end inline asm
	// begin inline asm
	fma.rn.f32 %f31333, %f30969, %f33027, %f31321;
	// end inline asm
	// begin inline asm
	fma.rn.f32 %f31337, %f30971, %f33031, %f31333;
	// end inline asm
	// begin inline asm
	fma.rn.f32 %f31341, %f30969, %f33031, %f31329;
	// end inline asm
	// begin inline asm
	fma.rn.f32 %f31345, %f31474, %f33027, %f31341;
	// end inline asm
	// begin inline asm
	fma.rn.f32 %f31349, %f30969, %f33027, %f31337;
	// end inline asm
	// begin inline asm
	fma.rn.f32 %f31353, %f30971, %f33031, %f31349;
	// end inline asm
	// begin inline asm
	fma.rn.f32 %f31357, %f30969, %f33031, %f31345;
	// end inline asm
	// begin inline asm
	fma.rn.f32 %f31361, %f31474, %f33027, %f31357;
	// end inline asm
	// begin inline asm
	fma.rn.f32 %f31365, %f30969, %f33027, %f31353;
	// end inline asm
	// begin inline asm
	fma.rn.f32 %f31369, %f30971, %f33031, %f31365;
	// end inline asm
	// begin inline asm
	fma.rn.f32 %f31373, %f30969, %f33031, %f31361;
	// end inline asm
	// begin inline asm
	fma.rn.f32 %f31377, %f31474, %f33027, %f31373;
	// end inline asm
	// begin inline asm
	fma.rn.f32 %f31381, %f30969, %f33027, %f31369;
	// end inline asm
	// begin inline asm
	fma.rn.f32 %f31385, %f30971, %f33031, %f31381;
	// end inline asm
	// begin inline asm
	fma.rn.f32 %f31389, %f30969, %f33031, %f31377;
	// end inline asm
	// begin inline asm
	fma.rn.f32 %f31393, %f31474, %f33027, %f31389;
	// end inline asm
	// begin inline asm
	fma.rn.f32 %f31397, %f30969, %f33027, %f31385;
	// end inline asm
	// begin inline asm
	fma.rn.f32 %f31401, %f30971, %f33031, %f31397;
	// end inline asm
	// begin inline asm
	fma.rn.f32 %f31405, %f30969, %f33031, %f31393;
	// end inline asm
	// begin inline asm
	fma.rn.f32 %f31409, %f31474, %f33027, %f31405;
	// end inline asm
	// begin inline asm
	fma.rn.f32 %f31413, %f30969, %f33027, %f31401;
	// end inline asm
	// begin inline asm
	fma.rn.f32 %f31417, %f30971, %f33031, %f31413;
	// end inline asm
	// begin inline asm
	fma.rn.f32 %f31421, %f30969, %f33031, %f31409;
	// end inline asm
	// begin inline asm
	fma.rn.f32 %f31425, %f31474, %f33027, %f31421;
	// end inline asm
	// begin inline asm
	fma.rn.f32 %f31429, %f30969, %f33027, %f31417;
	// end inline asm
	// begin inline asm
	fma.rn.f32 %f31433, %f30971, %f33031, %f31429;
	// end inline asm
	// begin inline asm
	fma.rn.f32 %f31437, %f30969, %f33031, %f31425;
	// end inline asm
	// begin inline asm
	fma.rn.f32 %f31441, %f31474, %f33027, %f31437;
	// end inline asm
	// begin inline asm
	fma.rn.f32 %f31445, %f30969, %f33027, %f31433;
	// end inline asm
	// begin inline asm
	fma.rn.f32 %f31449, %f30971, %f33031, %f31445;
	// end inline asm
	// begin inline asm
	fma.rn.f32 %f31453, %f30969, %f33031, %f31441;
	// end inline asm
	// begin inline asm
	fma.rn.f32 %f31457, %f31474, %f33027, %f31453;
	// end inline asm
	// begin inline asm
	fma.rn.f32 %f31461, %f30969, %f33027, %f31449;
	// end inline asm
	// begin inline asm
	fma.rn.f32 %f31465, %f30971, %f33031, %f31461;
	// end inline asm
	// begin inline asm
	fma.rn.f32 %f31469, %f30969, %f33031, %f31457;
	// end inline asm
	// begin inline asm
	fma.rn.f32 %f31473, %f31474, %f33027, %f31469;
	// end inline asm
	// begin inline asm
	fma.rn.f32 %f31477, %f30969, %f33027, %f31465;
	// end inline asm
	// begin inline asm
	fma.rn.f32 %f31481, %f30971, %f33031, %f31477;
	// end inline asm
	// begin inline asm
	sin.approx.f32  %f31485, %f31473;
	// end inline asm
	// begin inline asm
	cos.approx.f32  %f31487, %f31473;
	// end inline asm
	neg.f32 	%f31990, %f31487;
	// begin inline asm
	fma.rn.f32 %f31489, %f31485, %f33031, %f31473;
	// end inline asm
	// begin inline asm
	fma.rn.f32 %f31493, %f31990, %f33027, %f31489;
	// end inline asm
	// begin inline asm
	fma.rn.f32 %f31497, %f31485, %f33027, %f31481;
	// end inline asm
	// begin inline asm
	fma.rn.f32 %f31501, %f31487, %f33031, %f31497;
	// end inline asm
	// begin inline asm
	fma.rn.f32 %f31505, %f31485, %f33031, %f31493;
	// end inline asm
	// begin inline asm
	fma.rn.f32 %f31509, %f31990, %f33027, %f31505;
	// end inline asm
	// begin inline asm
	fma.rn.f32 %f31513, %f31485, %f33027, %f31501;
	// end inline asm
	// begin inline asm
	fma.rn.f32 %f31517, %f31487, %f33031, %f31513;
	// end inline asm
	// begin inline asm
	fma.rn.f32 %f31521, %f31485, %f33031, %f31509;
	// end inline asm
	// begin inline asm
	fma.rn.f32 %f31525, %f31990, %f33027, %f31521;
	// end inline asm
	// begin inline asm
	fma.rn.f32 %f31529, %f31485, %f33027, %f31517;
	// end inline asm
	// begin inline asm
	fma.rn.f32 %f31533, %f31487, %f33031, %f31529;
	// end inline asm
	// begin inline asm
	fma.rn.f32 %f31537, %f31485, %f33031, %f31525;
	// end inline asm
	// begin inline asm
	fma.rn.f32 %f31541, %f31990, %f33027, %f31537;
	// end inline asm
	// begin inline asm
	fma.rn.f32 %f31545, %f31485, %f33027, %f31533;
	// end inline asm
	// begin inline asm
	fma.rn.f32 %f31549, %f31487, %f33031, %f31545;
	// end inline asm
	// begin inline asm
	fma.rn.f32 %f31553, %f31485, %f33031, %f31541;
	// end inline asm
	// begin inline asm
	fma.rn.f32 %f31557, %f31990, %f33027, %f31553;
	// end inline asm
	// begin inline asm
	fma.rn.f32 %f31561, %f31485, %f33027, %f31549;
	// end inline asm
	// begin inline asm
	fma.rn.f32 %f31565, %f31487, %f33031, %f31561;
	// end inline asm
	// begin inline asm
	fma.rn.f32 %f31569, %f31485, %f33031, %f31557;
	// end inline asm
	// begin inline asm
	fma.rn.f32 %f31573, %f31990, %f33027, %f31569;
	// end inline asm
	// begin inline asm
	fma.rn.f32 %f31577, %f31485, %f33027, %f31565;
	// end inline asm
	// begin inline asm
	fma.rn.f32 %f31581, %f31487, %f33031, %f31577;
	// end inline asm
	// begin inline asm
	fma.rn.f32 %f31585, %f31485, %f33031, %f31573;
	// end inline asm
	// begin inline asm
	fma.rn.f32 %f31589, %f31990, %f33027, %f31585;
	// end inline asm
	// begin inline asm
	fma.rn.f32 %f31593, %f31485, %f33027, %f31581;
	// end inline asm
	// begin inline asm
	fma.rn.f32 %f31597, %f31487, %f33031, %f31593;
	// end inline asm
	// begin inline asm
	fma.rn.f32 %f31601, %f31485, %f33031, %f31589;
	// end inline asm
	// begin inline asm
	fma.rn.f32 %f31605, %f31990, %f33027, %f31601;
	// end inline asm
	// begin inline asm
	fma.rn.f32 %f31609, %f31485, %f33027, %f31597;
	// end inline asm
	// begin inline asm
	fma.rn.f32 %f31613, %f31487, %f33031, %f31609;
	// end inline asm
	// begin inline asm
	fma.rn.f32 %f31617, %f31485, %f33031, %f31605;
	// end inline asm
	// begin inline asm
	fma.rn.f32 %f31621, %f31990, %f33027, %f31617;
	// end inline asm
	// begin inline asm
	fma.rn.f32 %f31625, %f31485, %f33027, %f31613;
	// end inline asm
	// begin inline asm
	fma.rn.f32 %f31629, %f31487, %f33031, %f31625;
	// end inline asm
	// begin inline asm
	fma.rn.f32 %f31633, %f31485, %f33031, %f31621;
	// end inline asm
	// begin inline asm
	fma.rn.f32 %f31637, %f31990, %f33027, %f31633;
	// end inline asm
	// begin inline asm
	fma.rn.f32 %f31641, %f31485, %f33027, %f31629;
	// end inline asm
	// begin inline asm
	fma.rn.f32 %f31645, %f31487, %f33031, %f31641;
	// end inline asm
	// begin inline asm
	fma.rn.f32 %f31649, %f31485, %f33031, %f31637;
	// end inline asm
	// begin inline asm
	fma.rn.f32 %f31653, %f31990, %f33027, %f31649;
	// end inline asm
	// begin inline asm
	fma.rn.f32 %f31657, %f31485, %f33027, %f31645;
	// end inline asm
	// begin inline asm
	fma.rn.f32 %f31661, %f31487, %f33031, %f31657;
	// end inline asm
	// begin inline asm
	fma.rn.f32 %f31665, %f31485, %f33031, %f31653;
	// end inline asm
	// begin inline asm
	fma.rn.f32 %f31669, %f31990, %f33027, %f31665;
	// end inline asm
	// begin inline asm
	fma.rn.f32 %f31673, %f31485, %f33027, %f31661;
	// end inline asm
	// begin inline asm
	fma.rn.f32 %f31677, %f31487, %f33031, %f31673;
	// end inline asm
	// begin inline asm
	fma.rn.f32 %f31681, %f31485, %f33031, %f31669;
	// end inline asm
	// begin inline asm
	fma.rn.f32 %f31685, %f31990, %f33027, %f31681;
	// end inline asm
	// begin inline asm
	fma.rn.f32 %f31689, %f31485, %f33027, %f31677;
	// end inline asm
	// begin inline asm
	fma.rn.f32 %f31693, %f31487, %f33031, %f31689;
	// end inline asm
	// begin inline asm
	fma.rn.f32 %f31697, %f31485, %f33031, %f31685;
	// end inline asm
	// begin inline asm
	fma.rn.f32 %f31701, %f31990, %f33027, %f31697;
	// end inline asm
	// begin inline asm
	fma.rn.f32 %f31705, %f31485, %f33027, %f31693;
	// end inline asm
	// begin inline asm
	fma.rn.f32 %f31709, %f31487, %f33031, %f31705;
	// end inline asm
	// begin inline asm
	fma.rn.f32 %f31713, %f31485, %f33031, %f31701;
	// end inline asm
	// begin inline asm
	fma.rn.f32 %f31717, %f31990, %f33027, %f31713;
	// end inline asm
	// begin inline asm
	fma.rn.f32 %f31721, %f31485, %f33027, %f31709;
	// end inline asm
	// begin inline asm
	fma.rn.f32 %f31725, %f31487, %f33031, %f31721;
	// end inline asm
	// begin inline asm
	fma.rn.f32 %f31729, %f31485, %f33031, %f31717;
	// end inline asm
	// begin inline asm
	fma.rn.f32 %f31733, %f31990, %f33027, %f31729;
	// end inline asm
	// begin inline asm
	fma.rn.f32 %f31737, %f31485, %f33027, %f31725;
	// end inline asm
	// begin inline asm
	fma.rn.f32 %f31741, %f31487, %f33031, %f31737;
	// end inline asm
	// begin inline asm
	fma.rn.f32 %f31745, %f31485, %f33031, %f31733;
	// end inline asm
	// begin inline asm
	fma.rn.f32 %f31749, %f31990, %f33027, %f31745;
	// end inline asm
	// begin inline asm
	fma.rn.f32 %f31753, %f31485, %f33027, %f31741;
	// end inline asm
	// begin inline asm
	fma.rn.f32 %f31757, %f31487, %f33031, %f31753;
	// end inline asm
	// begin inline asm
	fma.rn.f32 %f31761, %f31485, %f33031, %f31749;
	// end inline asm
	// begin inline asm
	fma.rn.f32 %f31765, %f31990, %f33027, %f31761;
	// end inline asm
	// begin inline asm
	fma.rn.f32 %f31769, %f31485, %f33027, %f31757;
	// end inline asm
	// begin inline asm
	fma.rn.f32 %f31773, %f31487, %f33031, %f31769;
	// end inline asm
	// begin inline asm
	fma.rn.f32 %f31777, %f31485, %f33031, %f31765;
	// end inline asm
	// begin inline asm
	fma.rn.f32 %f31781, %f31990, %f33027, %f31777;
	// end inline asm
	// begin inline asm
	fma.rn.f32 %f31785, %f31485, %f33027, %f31773;
	// end inline asm
	// begin inline asm
	fma.rn.f32 %f31789, %f31487, %f33031, %f31785;
	// end inline asm
	// begin inline asm
	fma.rn.f32 %f31793, %f31485, %f33031, %f31781;
	// end inline asm
	// begin inline asm
	fma.rn.f32 %f31797, %f31990, %f33027, %f31793;
	// end inline asm
	// begin inline asm
	fma.rn.f32 %f31801, %f31485, %f33027, %f31789;
	// end inline asm
	// begin inline asm
	fma.rn.f32 %f31805, %f31487, %f33031, %f31801;
	// end inline asm
	// begin inline asm
	fma.rn.f32 %f31809, %f31485, %f33031, %f31797;
	// end inline asm
	// begin inline asm
	fma.rn.f32 %f31813, %f31990, %f33027, %f31809;
	// end inline asm
	// begin inline asm
	fma.rn.f32 %f31817, %f31485, %f33027, %f31805;
	// end inline asm
	// begin inline asm
	fma.rn.f32 %f31821, %f31487, %f33031, %f31817;
	// end inline asm
	// begin inline asm
	fma.rn.f32 %f31825, %f31485, %f33031, %f31813;
	// end inline asm
	// begin inline asm
	fma.rn.f32 %f31829, %f31990, %f33027, %f31825;
	// end inline asm
	// begin inline asm
	fma.rn.f32 %f31833, %f31485, %f33027, %f31821;
	// end inline asm
	// begin inline asm
	fma.rn.f32 %f31837, %f31487, %f33031, %f31833;
	// end inline asm
	// begin inline asm
	fma.rn.f32 %f31841, %f31485, %f33031, %f31829;
	// end inline asm
	// begin inline asm
	fma.rn.f32 %f31845, %f31990, %f33027, %f31841;
	// end inline asm
	// begin inline asm
	fma.rn.f32 %f31849, %f31485, %f33027, %f31837;
	// end inline asm
	// begin inline asm
	fma.rn.f32 %f31853, %f31487, %f33031, %f31849;
	// end inline asm
	// begin inline asm
	fma.rn.f32 %f31857, %f31485, %f33031, %f31845;
	// end inline asm
	// begin inline asm
	fma.rn.f32 %f31861, %f31990, %f33027, %f31857;
	// end inline asm
	// begin inline asm
	fma.rn.f32 %f31865, %f31485, %f33027, %f31853;
	// end inline asm
	// begin inline asm
	fma.rn.f32 %f31869, %f31487, %f33031, %f31865;
	// end inline asm
	// begin inline asm
	fma.rn.f32 %f31873, %f31485, %f33031, %f31861;
	// end inline asm
	// begin inline asm
	fma.rn.f32 %f31877, %f31990, %f33027, %f31873;
	// end inline asm
	// begin inline asm
	fma.rn.f32 %f31881, %f31485, %f33027, %f31869;
	// end inline asm
	// begin inline asm
	fma.rn.f32 %f31885, %f31487, %f33031, %f31881;
	// end inline asm
	// begin inline asm
	fma.rn.f32 %f31889, %f31485, %f33031, %f31877;
	// end inline asm
	// begin inline asm
	fma.rn.f32 %f31893, %f31990, %f33027, %f31889;
	// end inline asm
	// begin inline asm
	fma.rn.f32 %f31897, %f31485, %f33027, %f31885;
	// end inline asm
	// begin inline asm
	fma.rn.f32 %f31901, %f31487, %f33031, %f31897;
	// end inline asm
	// begin inline asm
	fma.rn.f32 %f31905, %f31485, %f33031, %f31893;
	// end inline asm
	// begin inline asm
	fma.rn.f32 %f31909, %f31990, %f33027, %f31905;
	// end inline asm
	// begin inline asm
	fma.rn.f32 %f31913, %f31485, %f33027, %f31901;
	// end inline asm
	// begin inline asm
	fma.rn.f32 %f31917, %f31487, %f33031, %f31913;
	// end inline asm
	// begin inline asm
	fma.rn.f32 %f31921, %f31485, %f33031, %f31909;
	// end inline asm
	// begin inline asm
	fma.rn.f32 %f31925, %f31990, %f33027, %f31921;
	// end inline asm
	// begin inline asm
	fma.rn.f32 %f31929, %f31485, %f33027, %f31917;
	// end inline asm
	// begin inline asm
	fma.rn.f32 %f31933, %f31487, %f33031, %f31929;
	// end inline asm
	// begin inline asm
	fma.rn.f32 %f31937, %f31485, %f33031, %f31925;
	// end inline asm
	// begin inline asm
	fma.rn.f32 %f31941, %f31990, %f33027, %f31937;
	// end inline asm
	// begin inline asm
	fma.rn.f32 %f31945, %f31485, %f33027, %f31933;
	// end inline asm
	// begin inline asm
	fma.rn.f32 %f31949, %f31487, %f33031, %f31945;
	// end inline asm
	// begin inline asm
	fma.rn.f32 %f31953, %f31485, %f33031, %f31941;
	// end inline asm
	// begin inline asm
	fma.rn.f32 %f31957, %f31990, %f33027, %f31953;
	// end inline asm
	// begin inline asm
	fma.rn.f32 %f31961, %f31485, %f33027, %f31949;
	// end inline asm
	// begin inline asm
	fma.rn.f32 %f31965, %f31487, %f33031, %f31961;
	// end inline asm
	// begin inline asm
	fma.rn.f32 %f31969, %f31485, %f33031, %f31957;
	// end inline asm
	// begin inline asm
	fma.rn.f32 %f31973, %f31990, %f33027, %f31969;
	// end inline asm
	// begin inline asm
	fma.rn.f32 %f31977, %f31485, %f33027, %f31965;
	// end inline asm
	// begin inline asm
	fma.rn.f32 %f31981, %f31487, %f33031, %f31977;
	// end inline asm
	// begin inline asm
	fma.rn.f32 %f31985, %f31485, %f33031, %f31973;
	// end inline asm
	// begin inline asm
	fma.rn.f32 %f31989, %f31990, %f33027, %f31985;
	// end inline asm
	// begin inline asm
	fma.rn.f32 %f31993, %f31485, %f33027, %f31981;
	// end inline asm
	// begin inline asm
	fma.rn.f32 %f31997, %f31487, %f33031, %f31993;
	// end inline asm
	// begin inline asm
	sin.approx.f32  %f32001, %f31989;
	// end inline asm
	// begin inline asm
	cos.approx.f32  %f32003, %f31989;
	// end inline asm
	neg.f32 	%f32506, %f32003;
	// begin inline asm
	fma.rn.f32 %f32005, %f32001, %f33031, %f31989;
	// end inline asm
	// begin inline asm
	fma.rn.f32 %f32009, %f32506, %f33027, %f32005;
	// end inline asm
	// begin inline asm
	fma.rn.f32 %f32013, %f32001, %f33027, %f31997;
	// end inline asm
	// begin inline asm
	fma.rn.f32 %f32017, %f32003, %f33031, %f32013;
	// end inline asm
	// begin inline asm
	fma.rn.f32 %f32021, %f32001, %f33031, %f32009;
	// end inline asm
	// begin inline asm
	fma.rn.f32 %f32025, %f32506, %f33027, %f32021;
	// end inline asm
	// begin inline asm
	fma.rn.f32 %f32029, %f32001, %f33027, %f32017;
	// end inline asm
	// begin inline asm
	fma.rn.f32 %f32033, %f32003, %f33031, %f32029;
	// end inline asm
	// begin inline asm
	fma.rn.f32 %f32037, %f32001, %f33031, %f32025;
	// end inline asm
	// begin inline asm
	fma.rn.f32 %f32041, %f32506, %f33027, %f32037;
	// end inline asm
	// begin inline asm
	fma.rn.f32 %f32045, %f32001, %f33027, %f32033;
	// end inline asm
	// begin inline asm
	fma.rn.f32 %f32049, %f32003, %f33031, %f32045;
	// end inline asm
	// begin inline asm
	fma.rn.f32 %f32053, %f32001, %f33031, %f32041;
	// end inline asm
	// begin inline asm
	fma.rn.f32 %f32057, %f32506, %f33027, %f32053;
	// end inline asm
	// begin inline asm
	fma.rn.f32 %f32061, %f32001, %f33027, %f32049;
	// end inline asm
	// begin inline asm
	fma.rn.f32 %f32065, %f32003, %f33031, %f32061;
	// end inline asm
	// begin inline asm
	fma.rn.f32 %f32069, %f32001, %f33031, %f32057;
	// end inline asm
	// begin inline asm
	fma.rn.f32 %f32073, %f32506, %f33027, %f32069;
	// end inline asm
	// begin inline asm
	fma.rn.f32 %f32077, %f32001, %f33027, %f32065;
	// end inline asm
	// begin inline asm
	fma.rn.f32 %f32081, %f32003, %f33031, %f32077;
	// end inline asm
	// begin inline asm
	fma.rn.f32 %f32085, %f32001, %f33031, %f32073;
	// end inline asm
	// begin inline asm
	fma.rn.f32 %f32089, %f32506, %f33027, %f32085;
	// end inline asm
	// begin inline asm
	fma.rn.f32 %f32093, %f32001, %f33027, %f32081;
	// end inline asm
	// begin inline asm
	fma.rn.f32 %f32097, %f32003, %f33031, %f32093;
	// end inline asm
	// begin inline asm
	fma.rn.f32 %f32101, %f32001, %f33031, %f32089;
	// end inline asm
	// begin inline asm
	fma.rn.f32 %f32105, %f32506, %f33027, %f32101;
	// end inline asm
	// begin inline asm
	fma.rn.f32 %f32109, %f32001, %f33027, %f32097;
	// end inline asm
	// begin inline asm
	fma.rn.f32 %f32113, %f32003, %f33031, %f32109;
	// end inline asm
	// begin inline asm
	fma.rn.f32 %f32117, %f32001, %f33031, %f32105;
	// end inline asm
	// begin inline asm
	fma.rn.f32 %f32121, %f32506, %f33027, %f32117;
	// end inline asm
	// begin inline asm
	fma.rn.f32 %f32125, %f32001, %f33027, %f32113;
	// end inline asm
	// begin inline asm
	fma.rn.f32 %f32129, %f32003, %f33031, %f32125;
	// end inline asm
	// begin inline asm
	fma.rn.f32 %f32133, %f32001, %f33031, %f32121;
	// end inline asm
	// begin inline asm
	fma.rn.f32 %f32137, %f32506, %f33027, %f32133;
	// end inline asm
	// begin inline asm
	fma.rn.f32 %f32141, %f32001, %f33027, %f32129;
	// end inline asm
	// begin inline asm
	fma.rn.f32 %f32145, %f32003, %f33031, %f32141;
	// end inline asm
	// begin inline asm
	fma.rn.f32 %f32149, %f32001, %f33031, %f32137;
	// end inline asm
	// begin inline asm
	fma.rn.f32 %f32153, %f32506, %f33027, %f32149;
	// end inline asm
	// begin inline asm
	fma.rn.f32 %f32157, %f32001, %f33027, %f32145;
	// end inline asm
	// begin inline asm
	fma.rn.f32 %f32161, %f32003, %f33031, %f32157;
	// end inline asm
	// begin inline asm
	fma.rn.f32 %f32165, %f32001, %f33031, %f32153;
	// end inline asm
	// begin inline asm
	fma.rn.f32 %f32169, %f32506, %f33027, %f32165;
	// end inline asm
	// begin inline asm
	fma.rn.f32 %f32173, %f32001, %f33027, %f32161;
	// end inline asm
	// begin inline asm
	fma.rn.f32 %f32177, %f32003, %f33031, %f32173;
	// end inline asm
	// begin inline asm
	fma.rn.f32 %f32181, %f32001, %f33031, %f32169;
	// end inline asm
	// begin inline asm
	fma.rn.f32 %f32185, %f32506, %f33027, %f32181;
	// end inline asm
	// begin inline asm
	fma.rn.f32 %f32189, %f32001, %f33027, %f32177;
	// end inline asm
	// begin inline asm
	fma.rn.f32 %f32193, %f32003, %f33031, %f32189;
	// end inline asm
	// begin inline asm
	fma.rn.f32 %f32197, %f32001, %f33031, %f32185;
	// end inline asm
	// begin inline asm
	fma.rn.f32 %f32201, %f32506, %f33027, %f32197;
	// end inline asm
	// begin inline asm
	fma.rn.f32 %f32205, %f32001, %f33027, %f32193;
	// end inline asm
	// begin inline asm
	fma.rn.f32 %f32209, %f32003, %f33031, %f32205;
	// end inline asm
	// begin inline asm
	fma.rn.f32 %f32213, %f32001, %f33031, %f32201;
	// end inline asm
	// begin inline asm
	fma.rn.f32 %f32217, %f32506, %f33027, %f32213;
	// end inline asm
	// begin inline asm
	fma.rn.f32 %f32221, %f32001, %f33027, %f32209;
	// end inline asm
	// begin inline asm
	fma.rn.f32 %f32225, %f32003, %f33031, %f32221;
	// end inline asm
	// begin inline asm
	fma.rn.f32 %f32229, %f32001, %f33031, %f32217;
	// end inline asm
	// begin inline asm
	fma.rn.f32 %f32233, %f32506, %f33027, %f32229;
	// end inline asm
	// begin inline asm
	fma.rn.f32 %f32237, %f32001, %f33027, %f32225;
	// end inline asm
	// begin inline asm
	fma.rn.f32 %f32241, %f32003, %f33031, %f32237;
	// end inline asm
	// begin inline asm
	fma.rn.f32 %f32245, %f32001, %f33031, %f32233;
	// end inline asm
	// begin inline asm
	fma.rn.f32 %f32249, %f32506, %f33027, %f32245;
	// end inline asm
	// begin inline asm
	fma.rn.f32 %f32253, %f32001, %f33027, %f32241;
	// end inline asm
	// begin inline asm
	fma.rn.f32 %f32257, %f32003, %f33031, %f32253;
	// end inline asm
	// begin inline asm
	fma.rn.f32 %f32261, %f32001, %f33031, %f32249;
	// end inline asm
	// begin inline asm
	fma.rn.f32 %f32265, %f32506, %f33027, %f32261;
	// end inline asm
	// begin inline asm
	fma.rn.f32 %f32269, %f32001, %f33027, %f32257;
	// end inline asm
	// begin inline asm
	fma.rn.f32 %f32273, %f32003, %f33031, %f32269;
	// end inline asm
	// begin inline asm
	fma.rn.f32 %f32277, %f32001, %f33031, %f32265;
	// end inline asm
	// begin inline asm
	fma.rn.f32 %f32281, %f32506, %f33027, %f32277;
	// end inline asm
	// begin inline asm
	fma.rn.f32 %f32285, %f32001, %f33027, %f32273;
	// end inline asm
	// begin inline asm
	fma.rn.f32 %f32289, %f32003, %f33031, %f32285;
	// end inline asm
	// begin inline asm
	fma.rn.f32 %f32293, %f32001, %f33031, %f32281;
	// end inline asm
	// begin inline asm
	fma.rn.f32 %f32297, %f32506, %f33027, %f32293;
	// end inline asm
	// begin inline asm
	fma.rn.f32 %f32301, %f32001, %f33027, %f32289;
	// end inline asm
	// begin inline asm
	fma.rn.f32 %f32305, %f32003, %f33031, %f32301;
	// end inline asm
	// begin inline asm
	fma.rn.f32 %f32309, %f32001, %f33031, %f32297;
	// end inline asm
	// begin inline asm
	fma.rn.f32 %f32313, %f32506, %f33027, %f32309;
	// end inline asm
	// begin inline asm
	fma.rn.f32 %f32317, %f32001, %f33027, %f32305;
	// end inline asm
	// begin inline asm
	fma.rn.f32 %f32321, %f32003, %f33031, %f32317;
	// end inline asm
	// begin inline asm
	fma.rn.f32 %f32325, %f32001, %f33031, %f32313;
	// end inline asm
	// begin inline asm
	fma.rn.f32 %f32329, %f32506, %f33027, %f32325;
	// end inline asm
	// begin inline asm
	fma.rn.f32 %f32333, %f32001, %f33027, %f32321;
	// end inline asm
	// begin inline asm
	fma.rn.f32 %f32337, %f32003, %f33031, %f32333;
	// end inline asm
	// begin inline asm
	fma.rn.f32 %f32341, %f32001, %f33031, %f32329;
	// end inline asm
	// begin inline asm
	fma.rn.f32 %f32345, %f32506, %f33027, %f32341;
	// end inline asm
	// begin inline asm
	fma.rn.f32 %f32349, %f32001, %f33027, %f32337;
	// end inline asm
	// begin inline asm
	fma.rn.f32 %f32353, %f32003, %f33031, %f32349;
	// end inline asm
	// begin inline asm
	fma.rn.f32 %f32357, %f32001, %f33031, %f32345;
	// end inline asm
	// begin inline asm
	fma.rn.f32 %f32361, %f32506, %f33027, %f32357;
	// end inline asm
	// begin inline asm
	fma.rn.f32 %f32365, %f32001, %f33027, %f32353;
	// end inline asm
	// begin inline asm
	fma.rn.f32 %f32369, %f32003, %f33031, %f32365;
	// end inline asm
	// begin inline asm
	fma.rn.f32 %f32373, %f32001, %f33031, %f32361;
	// end inline asm
	// begin inline asm
	fma.rn.f32 %f32377, %f32506, %f33027, %f32373;
	// end inline asm
	// begin inline asm
	fma.rn.f32 %f32381, %f32001, %f33027, %f32369;
	// end inline asm
	// begin inline asm
	fma.rn.f32 %f32385, %f32003, %f33031, %f32381;
	// end inline asm
	// begin inline asm
	fma.rn.f32 %f32389, %f32001, %f33031, %f32377;
	// end inline asm
	// begin inline asm
	fma.rn.f32 %f32393, %f32506, %f33027, %f32389;
	// end inline asm
	// begin inline asm
	fma.rn.f32 %f32397, %f32001, %f33027, %f32385;
	// end inline asm
	// begin inline asm
	fma.rn.f32 %f32401, %f32003, %f33031, %f32397;
	// end inline asm
	// begin inline asm
	fma.rn.f32 %f32405, %f32001, %f33031, %f32393;
	// end inline asm
	// begin inline asm
	fma.rn.f32 %f32409, %f32506, %f33027, %f32405;
	// end inline asm
	// begin inline asm
	fma.rn.f32 %f32413, %f32001, %f33027, %f32401;
	// end inline asm
	// begin inline asm
	fma.rn.f32 %f32417, %f32003, %f33031, %f32413;
	// end inline asm
	// begin inline asm
	fma.rn.f32 %f32421, %f32001, %f33031, %f32409;
	// end inline asm
	// begin inline asm
	fma.rn.f32 %f32425, %f32506, %f33027, %f32421;
	// end inline asm
	// begin inline asm
	fma.rn.f32 %f32429, %f32001, %f33027, %f32417;
	// end inline asm
	// begin inline asm
	fma.rn.f32 %f32433, %f32003, %f33031, %f32429;
	// end inline asm
	// begin inline asm
	fma.rn.f32 %f32437, %f32001, %f33031, %f32425;
	// end inline asm
	// begin inline asm
	fma.rn.f32 %f32441, %f32506, %f33027, %f32437;
	// end inline asm
	// begin inline asm
	fma.rn.f32 %f32445, %f32001, %f33027, %f32433;
	// end inline asm
	// begin inline asm
	fma.rn.f32 %f32449, %f32003, %f33031, %f32445;
	// end inline asm
	// begin inline asm
	fma.rn.f32 %f32453, %f32001, %f33031, %f32441;
	// end inline asm
	// begin inline asm
	fma.rn.f32 %f32457, %f32506, %f33027, %f32453;
	// end inline asm
	// begin inline asm
	fma.rn.f32 %f32461, %f32001, %f33027, %f32449;
	// end inline asm
	// begin inline asm
	fma.rn.f32 %f32465, %f32003, %f33031, %f32461;
	// end inline asm
	// begin inline asm
	fma.rn.f32 %f32469, %f32001, %f33031, %f32457;
	// end inline asm
	// begin inline asm
	fma.rn.f32 %f32473, %f32506, %f33027, %f32469;
	// end inline asm
	// begin inline asm
	fma.rn.f32 %f32477, %f32001, %f33027, %f32465;
	// end inline asm
	// begin inline asm
	fma.rn.f32 %f32481, %f32003, %f33031, %f32477;
	// end inline asm
	// begin inline asm
	fma.rn.f32 %f32485, %f32001, %f33031, %f32473;
	// end inline asm
	// begin inline asm
	fma.rn.f32 %f32489, %f32506, %f33027, %f32485;
	// end inline asm
	// begin inline asm
	fma.rn.f32 %f32493, %f32001, %f33027, %f32481;
	// end inline asm
	// begin inline asm
	fma.rn.f32 %f32497, %f32003, %f33031, %f32493;
	// end inline asm
	// begin inline asm
	fma.rn.f32 %f32501, %f32001, %f33031, %f32489;
	// end inline asm
	// begin inline asm
	fma.rn.f32 %f32505, %f32506, %f33027, %f32501;
	// end inline asm
	// begin inline asm
	fma.rn.f32 %f32509, %f32001, %f33027, %f32497;
	// end inline asm
	// begin inline asm
	fma.rn.f32 %f32513, %f32003, %f33031, %f32509;
	// end inline asm
	// begin inline asm
	sin.approx.f32  %f32517, %f32505;
	// end inline asm
	// begin inline asm
	cos.approx.f32  %f32519, %f32505;
	// end inline asm
	neg.f32 	%f33022, %f32519;
	// begin inline asm
	fma.rn.f32 %f32521, %f32517, %f33031, %f32505;
	// end inline asm
	// begin inline asm
	fma.rn.f32 %f32525, %f33022, %f33027, %f32521;
	// end inline asm
	// begin inline asm
	fma.rn.f32 %f32529, %f32517, %f33027, %f32513;
	// end inline asm
	// begin inline asm
	fma.rn.f32 %f32533, %f32519, %f33031, %f32529;
	// end inline asm
	// begin inline asm
	fma.rn.f32 %f32537, %f32517, %f33031, %f32525;
	// end inline asm
	// begin inline asm
	fma.rn.f32 %f32541, %f33022, %f33027, %f32537;
	// end inline asm
	// begin inline asm
	fma.rn.f32 %f32545, %f32517, %f33027, %f32533;
	// end inline asm
	// begin inline asm
	fma.rn.f32 %f32549, %f32519, %f33031, %f32545;
	// end inline asm
	// begin inline asm
	fma.rn.f32 %f32553, %f32517, %f33031, %f32541;
	// end inline asm
	// begin inline asm
	fma.rn.f32 %f32557, %f33022, %f33027, %f32553;
	// end inline asm
	// begin inline asm
	fma.rn.f32 %f32561, %f32517, %f33027, %f32549;
	// end inline asm
	// begin inline asm
	fma.rn.f32 %f32565, %f32519, %f33031, %f32561;
	// end inline asm
	// begin inline asm
	fma.rn.f32 %f32569, %f32517, %f33031, %f32557;
	// end inline asm
	// begin inline asm
	fma.rn.f32 %f32573, %f33022, %f33027, %f32569;
	// end inline asm
	// begin inline asm
	fma.rn.f32 %f32577, %f32517, %f33027, %f32565;
	// end inline asm
	// begin inline asm
	fma.rn.f32 %f32581, %f32519, %f33031, %f32577;
	// end inline asm
	// begin inline asm
	fma.rn.f32 %f32585, %f32517, %f33031, %f32573;
	// end inline asm
	// begin inline asm
	fma.rn.f32 %f32589, %f33022, %f33027, %f32585;
	// end inline asm
	// begin inline asm
	fma.rn.f32 %f32593, %f32517, %f33027, %f32581;
	// end inline asm
	// begin inline asm
	fma.rn.f32 %f32597, %f32519, %f33031, %f32593;
	// end inline asm
	// begin inline asm
	fma.rn.f32 %f32601, %f32517, %f33031, %f32589;
	// end inline asm
	// begin inline asm
	fma.rn.f32 %f32605, %f33022, %f33027, %f32601;
	// end inline asm
	// begin inline asm
	fma.rn.f32 %f32609, %f32517, %f33027, %f32597;
	// end inline asm
	// begin inline asm
	fma.rn.f32 %f32613, %f32519, %f33031, %f32609;
	// end inline asm
	// begin inline asm
	fma.rn.f32 %f32617, %f32517, %f33031, %f32605;
	// end inline asm
	// begin inline asm
	fma.rn.f32 %f32621, %f33022, %f33027, %f32617;
	// end inline asm
	// begin inline asm
	fma.rn.f32 %f32625, %f32517, %f33027, %f32613;
	// end inline asm
	// begin inline asm
	fma.rn.f32 %f32629, %f32519, %f33031, %f32625;
	// end inline asm
	// begin inline asm
	fma.rn.f32 %f32633, %f32517, %f33031, %f32621;
	// end inline asm
	// begin inline asm
	fma.rn.f32 %f32637, %f33022, %f33027, %f32633;
	// end inline asm
	// begin inline asm
	fma.rn.f32 %f32641, %f32517, %f33027, %f32629;
	// end inline asm
	// begin inline asm
	fma.rn.f32 %f32645, %f32519, %f33031, %f32641;
	// end inline asm
	// begin inline asm
	fma.rn.f32 %f32649, %f32517, %f33031, %f32637;
	// end inline asm
	// begin inline asm
	fma.rn.f32 %f32653, %f33022, %f33027, %f32649;
	// end inline asm
	// begin inline asm
	fma.rn.f32 %f32657, %f32517, %f33027, %f32645;
	// end inline asm
	// begin inline asm
	fma.rn.f32 %f32661, %f32519, %f33031, %f32657;
	// end inline asm
	// begin inline asm
	fma.rn.f32 %f32665, %f32517, %f33031, %f32653;
	// end inline asm
	// begin inline asm
	fma.rn.f32 %f32669, %f33022, %f33027, %f32665;
	// end inline asm
	// begin inline asm
	fma.rn.f32 %f32673, %f32517, %f33027, %f32661;
	// end inline asm
	// begin inline asm
	fma.rn.f32 %f32677, %f32519, %f33031, %f32673;
	// end inline asm
	// begin inline asm
	fma.rn.f32 %f32681, %f32517, %f33031, %f32669;
	// end inline asm
	// begin inline asm
	fma.rn.f32 %f32685, %f33022, %f33027, %f32681;
	// end inline asm
	// begin inline asm
	fma.rn.f32 %f32689, %f32517, %f33027, %f32677;
	// end inline asm
	// begin inline asm
	fma.rn.f32 %f32693, %f32519, %f33031, %f32689;
	// end inline asm
	// begin inline asm
	fma.rn.f32 %f32697, %f32517, %f33031, %f32685;
	// end inline asm
	// begin inline asm
	fma.rn.f32 %f32701, %f33022, %f33027, %f32697;
	// end inline asm
	// begin inline asm
	fma.rn.f32 %f32705, %f32517, %f33027, %f32693;
	// end inline asm
	// begin inline asm
	fma.rn.f32 %f32709, %f32519, %f33031, %f32705;
	// end inline asm
	// begin inline asm
	fma.rn.f32 %f32713, %f32517, %f33031, %f32701;
	// end inline asm
	// begin inline asm
	fma.rn.f32 %f32717, %f33022, %f33027, %f32713;
	// end inline asm
	// begin inline asm
	fma.rn.f32 %f32721, %f32517, %f33027, %f32709;
	// end inline asm
	// begin inline asm
	fma.rn.f32 %f32725, %f32519, %f33031, %f32721;
	// end inline asm
	// begin inline asm
	fma.rn.f32 %f32729, %f32517, %f33031, %f32717;
	// end inline asm
	// begin inline asm
	fma.rn.f32 %f32733, %f33022, %f33027, %f32729;
	// end inline asm
	// begin inline asm
	fma.rn.f32 %f32737, %f32517, %f33027, %f32725;
	// end inline asm
	// begin inline asm
	fma.rn.f32 %f32741, %f32519, %f33031, %f32737;
	// end inline asm
	// begin inline asm
	fma.rn.f32 %f32745, %f32517, %f33031, %f32733;
	// end inline asm
	// begin inline asm
	fma.rn.f32 %f32749, %f33022, %f33027, %f32745;
	// end inline asm
	// begin inline asm
	fma.rn.f32 %f32753, %f32517, %f33027, %f32741;
	// end inline asm
	// begin inline asm
	fma.rn.f32 %f32757, %f32519, %f33031, %f32753;
	// end inline asm
	// begin inline asm
	fma.rn.f32 %f32761, %f32517, %f33031, %f32749;
	// end inline asm
	// begin inline asm
	fma.rn.f32 %f32765, %f33022, %f33027, %f32761;
	// end inline asm
	// begin inline asm
	fma.rn.f32 %f32769, %f32517, %f33027, %f32757;
	// end inline asm
	// begin inline asm
	fma.rn.f32 %f32773, %f32519, %f33031, %f32769;
	// end inline asm
	// begin inline asm
	fma.rn.f32 %f32777, %f32517, %f33031, %f32765;
	// end inline asm
	// begin inline asm
	fma.rn.f32 %f32781, %f33022, %f33027, %f32777;
	// end inline asm
	// begin inline asm
	fma.rn.f32 %f32785, %f32517, %f33027, %f32773;
	// end inline asm
	// begin inline asm
	fma.rn.f32 %f32789, %f32519, %f33031, %f32785;
	// end inline asm
	// begin inline asm
	fma.rn.f32 %f32793, %f32517, %f33031, %f32781;
	// end inline asm
	// begin inline asm
	fma.rn.f32 %f32797, %f33022, %f33027, %f32793;
	// end inline asm
	// begin inline asm
	fma.rn.f32 %f32801, %f32517, %f33027, %f32789;
	// end inline asm
	// begin inline asm
	fma.rn.f32 %f32805, %f32519, %f33031, %f32801;
	// end inline asm
	// begin inline asm
	fma.rn.f32 %f32809, %f32517, %f33031, %f32797;
	// end inline asm
	// begin inline asm
	fma.rn.f32 %f32813, %f33022, %f33027, %f32809;
	// end inline asm
	// begin inline asm
	fma.rn.f32 %f32817, %f32517, %f33027, %f32805;
	// end inline asm
	// begin inline asm
	fma.rn.f32 %f32821, %f32519, %f33031, %f32817;
	// end inline asm
	// begin inline asm
	fma.rn.f32 %f32825, %f32517, %f33031, %f32813;
	// end inline asm
	// begin inline asm
	fma.rn.f32 %f32829, %f33022, %f33027, %f32825;
	// end inline asm
	// begin inline asm
	fma.rn.f32 %f32833, %f32517, %f33027, %f32821;
	// end inline asm
	// begin inline asm
	fma.rn.f32 %f32837, %f32519, %f33031, %f32833;
	// end inline asm
	// begin inline asm
	fma.rn.f32 %f32841, %f32517, %f33031, %f32829;
	// end inline asm
	// begin inline asm
	fma.rn.f32 %f32845, %f33022, %f33027, %f32841;
	// end inline asm
	// begin inline asm
	fma.rn.f32 %f32849, %f32517, %f33027, %f32837;
	// end inline asm
	// begin inline asm
	fma.rn.f32 %f32853, %f32519, %f33031, %f32849;
	// end inline asm
	// begin inline asm
	fma.rn.f32 %f32857, %f32517, %f33031, %f32845;
	// end inline asm
	// begin inline asm
	fma.rn.f32 %f32861, %f33022, %f33027, %f32857;
	// end inline asm
	// begin inline asm
	fma.rn.f32 %f32865, %f32517, %f33027, %f32853;
	// end inline asm
	// begin inline asm
	fma.rn.f32 %f32869, %f32519, %f33031, %f32865;
	// end inline asm
	// begin inline asm
	fma.rn.f32 %f32873, %f32517, %f33031, %f32861;
	// end inline asm
	// begin inline asm
	fma.rn.f32 %f32877, %f33022, %f33027, %f32873;
	// end inline asm
	// begin inline asm
	fma.rn.f32 %f32881, %f32517, %f33027, %f32869;
	// end inline asm
	// begin inline asm
	fma.rn.f32 %f32885, %f32519, %f33031, %f32881;
	// end inline asm
	// begin inline asm
	fma.rn.f32 %f32889, %f32517, %f33031, %f32877;
	// end inline asm
	// begin inline asm
	fma.rn.f32 %f32893, %f33022, %f33027, %f32889;
	// end inline asm
	// begin inline asm
	fma.rn.f32 %f32897, %f32517, %f33027, %f32885;
	// end inline asm
	// begin inline asm
	fma.rn.f32 %f32901, %f32519, %f33031, %f32897;
	// end inline asm
	// begin inline asm
	fma.rn.f32 %f32905, %f32517, %f33031, %f32893;
	// end inline asm
	// begin inline asm
	fma.rn.f32 %f32909, %f33022, %f33027, %f32905;
	// end inline asm
	// begin inline asm
	fma.rn.f32 %f32913, %f32517, %f33027, %f32901;
	// end inline asm
	// begin inline asm
	fma.rn.f32 %f32917, %f32519, %f33031, %f32913;
	// end inline asm
	// begin inline asm
	fma.rn.f32 %f32921, %f32517, %f33031, %f32909;
	// end inline asm
	// begin inline asm
	fma.rn.f32 %f32925, %f33022, %f33027, %f32921;
	// end inline asm
	// begin inline asm
	fma.rn.f32 %f32929, %f32517, %f33027, %f32917;
	// end inline asm
	// begin inline asm
	fma.rn.f32 %f32933, %f32519, %f33031, %f32929;
	// end inline asm
	// begin inline asm
	fma.rn.f32 %f32937, %f32517, %f33031, %f32925;
	// end inline asm
	// begin inline asm
	fma.rn.f32 %f32941, %f33022, %f33027, %f32937;
	// end inline asm
	// begin inline asm
	fma.rn.f32 %f32945, %f32517, %f33027, %f32933;
	// end inline asm
	// begin inline asm
	fma.rn.f32 %f32949, %f32519, %f33031, %f32945;
	// end inline asm
	// begin inline asm
	fma.rn.f32 %f32953, %f32517, %f33031, %f32941;
	// end inline asm
	// begin inline asm
	fma.rn.f32 %f32957, %f33022, %f33027, %f32953;
	// end inline asm
	// begin inline asm
	fma.rn.f32 %f32961, %f32517, %f33027, %f32949;
	// end inline asm
	// begin inline asm
	fma.rn.f32 %f32965, %f32519, %f33031, %f32961;
	// end inline asm
	// begin inline asm
	fma.rn.f32 %f32969, %f32517, %f33031, %f32957;
	// end inline asm
	// begin inline asm
	fma.rn.f32 %f32973, %f33022, %f33027, %f32969;
	// end inline asm
	// begin inline asm
	fma.rn.f32 %f32977, %f32517, %f33027, %f32965;
	// end inline asm
	// begin inline asm
	fma.rn.f32 %f32981, %f32519, %f33031, %f32977;
	// end inline asm
	// begin inline asm
	fma.rn.f32 %f32985, %f32517, %f33031, %f32973;
	// end inline asm
	// begin inline asm
	fma.rn.f32 %f32989, %f33022, %f33027, %f32985;
	// end inline asm
	// begin inline asm
	fma.rn.f32 %f32993, %f32517, %f33027, %f32981;
	// end inline asm
	// begin inline asm
	fma.rn.f32 %f32997, %f32519, %f33031, %f32993;
	// end inline asm
	// begin inline asm
	fma.rn.f32 %f33001, %f32517, %f33031, %f32989;
	// end inline asm
	// begin inline asm
	fma.rn.f32 %f33005, %f33022, %f33027, %f33001;
	// end inline asm
	// begin inline asm
	fma.rn.f32 %f33009, %f32517, %f33027, %f32997;
	// end inline asm
	// begin inline asm
	fma.rn.f32 %f33013, %f32519, %f33031, %f33009;
	// end inline asm
	// begin inline asm
	fma.rn.f32 %f33017, %f32517, %f33031, %f33005;
	// end inline asm
	// begin inline asm
	fma.rn.f32 %f33043, %f33022, %f33027, %f33017;
	// end inline asm
	// begin inline asm
	fma.rn.f32 %f33025, %f32517, %f33027, %f33013;
	// end inline asm
	// begin inline asm
	fma.rn.f32 %f33042, %f32519, %f33031, %f33025;
	// end inline asm
	// begin inline asm
	sin.approx.f32  %f33044, %f33043;
	// end inline asm
	// begin inline asm
	cos.approx.f32  %f33045, %f33043;
	// end inline asm
	add.s32 	%r9, %r9, 1;
	setp.ne.s32 	%p1, %r9, 512;
	@%p1 bra 	$L__BB10_1;
	cvta.to.global.u64 	%rd2, %rd1;
	add.f32 	%f33037, %f33043, %f33042;
	add.f32 	%f33038, %f33044, %f33037;
	add.f32 	%f33039, %f33045, %f33038;
	add.f32 	%f33040, %f33039, 0f40400000;
	add.f32 	%f33041, %f33040, 0f40800000;
	mov.u32 	%r6, %ctaid.x;
	mov.u32 	%r7, %ntid.x;
	mad.lo.s32 	%r8, %r6, %r7, %r1;
	mul.wide.u32 	%rd3, %r8, 4;
	add.s64 	%rd4, %rd2, %rd3;
	st.global.f32 	[%rd4], %f33041;
	ret;

}


// ===== COMPILED SASS (sm_100) =====

	.target	sm_100

	.elftype	@"ET_EXEC"


//--------------------- .note.nv.tkinfo           --------------------------
	.section	.note.nv.tkinfo,"",@"SHT_NOTE"
	.sectionflags	@"SHF_NOTE_NV_TKINFO"
	.tkinfo
        /*0018*/ 	.word	0x00000002
        /*0030*/ 	.string	""
        /*0030*/ 	.string	"ptxas"
        /*0030*/ 	.string	"Cuda compilation tools, release 13.0, V13.0.88"
        /*0030*/ 	.string	"Build cuda_13.0.r13.0/compiler.36424714_0"
        /*0030*/ 	.string	"-arch sm_100 -m 64 "



//--------------------- .note.nv.cuinfo           --------------------------
	.section	.note.nv.cuinfo,"",@"SHT_NOTE"
	.sectionflags	@"SHF_NOTE_NV_CUINFO"
        /*0018*/ 	.short	0x0002
        /*001a*/ 	.short	0x0064
        /*001c*/ 	.short	0x0082
	.zero		2


//--------------------- .nv.info                  --------------------------
	.section	.nv.info,"",@"SHT_CUDA_INFO"
	.align	4


	//----- nvinfo : EIATTR_REGCOUNT
	.align		4
        /*0000*/ 	.byte	0x04, 0x2f
        /*0002*/ 	.short	(.L_1 - .L_0)
	.align		4
.L_0:
        /*0004*/ 	.word	index@(_Z19fp32_sincos_sfu_1_8Pf)
        /*0008*/ 	.word	0x0000000e


	//----- nvinfo : EIATTR_FRAME_SIZE
	.align		4
.L_1:
        /*000c*/ 	.byte	0x04, 0x11
        /*000e*/ 	.short	(.L_3 - .L_2)
	.align		4
.L_2:
        /*0010*/ 	.word	index@(_Z19fp32_sincos_sfu_1_8Pf)
        /*0014*/ 	.word	0x00000000


	//----- nvinfo : EIATTR_REGCOUNT
	.align		4
.L_3:
        /*0018*/ 	.byte	0x04, 0x2f
        /*001a*/ 	.short	(.L_5 - .L_4)
	.align		4
.L_4:
        /*001c*/ 	.word	index@(_Z19fp32_sincos_sfu_1_4Pf)
        /*0020*/ 	.word	0x0000000e


	//----- nvinfo : EIATTR_FRAME_SIZE
	.align		4
.L_5:
        /*0024*/ 	.byte	0x04, 0x11
        /*0026*/ 	.short	(.L_7 - .L_6)
	.align		4
.L_6:
        /*0028*/ 	.word	index@(_Z19fp32_sincos_sfu_1_4Pf)
        /*002c*/ 	.word	0x00000000


	//----- nvinfo : EIATTR_REGCOUNT
	.align		4
.L_7:
        /*0030*/ 	.byte	0x04, 0x2f
        /*0032*/ 	.short	(.L_9 - .L_8)
	.align		4
.L_8:
        /*0034*/ 	.word	index@(_Z19fp32_sincos_sfu_1_2Pf)
        /*0038*/ 	.word	0x0000000e


	//----- nvinfo : EIATTR_FRAME_SIZE
	.align		4
.L_9:
        /*003c*/ 	.byte	0x04, 0x11
        /*003e*/ 	.short	(.L_11 - .L_10)
	.align		4
.L_10:
        /*0040*/ 	.word	index@(_Z19fp32_sincos_sfu_1_2Pf)
        /*0044*/ 	.word	0x00000000


	//----- nvinfo : EIATTR_REGCOUNT
	.align		4
.L_11:
        /*0048*/ 	.byte	0x04, 0x2f
        /*004a*/ 	.short	(.L_13 - .L_12)
	.align		4
.L_12:
        /*004c*/ 	.word	index@(_Z19fp32_sincos_sfu_1_1Pf)
        /*0050*/ 	.word	0x0000000e


	//----- nvinfo : EIATTR_FRAME_SIZE
	.align		4
.L_13:
        /*0054*/ 	.byte	0x04, 0x11
        /*0056*/ 	.short	(.L_15 - .L_14)
	.align		4
.L_14:
        /*0058*/ 	.word	index@(_Z19fp32_sincos_sfu_1_1Pf)
        /*005c*/ 	.word	0x00000000


	//----- nvinfo : EIATTR_REGCOUNT
	.align		4
.L_15:
        /*0060*/ 	.byte	0x04, 0x2f
        /*0062*/ 	.short	(.L_17 - .L_16)
	.align		4
.L_16:
        /*0064*/ 	.word	index@(_Z19fp32_sincos_sfu_2_1Pf)
        /*0068*/ 	.word	0x0000000c


	//----- nvinfo : EIATTR_FRAME_SIZE
	.align		4
.L_17:
        /*006c*/ 	.byte	0x04, 0x11
        /*006e*/ 	.short	(.L_19 - .L_18)
	.align		4
.L_18:
        /*0070*/ 	.word	index@(_Z19fp32_sincos_sfu_2_1Pf)
        /*0074*/ 	.word	0x00000000


	//----- nvinfo : EIATTR_REGCOUNT
	.align		4
.L_19:
        /*0078*/ 	.byte	0x04, 0x2f
        /*007a*/ 	.short	(.L_21 - .L_20)
	.align		4
.L_20:
        /*007c*/ 	.word	index@(_Z19fp32_sincos_sfu_4_1Pf)
        /*0080*/ 	.word	0x00000020


	//----- nvinfo : EIATTR_FRAME_SIZE
	.align		4
.L_21:
        /*0084*/ 	.byte	0x04, 0x11
        /*0086*/ 	.short	(.L_23 - .L_22)
	.align		4
.L_22:
        /*0088*/ 	.word	index@(_Z19fp32_sincos_sfu_4_1Pf)
        /*008c*/ 	.word	0x00000000


	//----- nvinfo : EIATTR_REGCOUNT
	.align		4
.L_23:
        /*0090*/ 	.byte	0x04, 0x2f
        /*0092*/ 	.short	(.L_25 - .L_24)
	.align		4
.L_24:
        /*0094*/ 	.word	index@(_Z19fp32_sincos_sfu_8_1Pf)
        /*0098*/ 	.word	0x00000020


	//----- nvinfo : EIATTR_FRAME_SIZE
	.align		4
.L_25:
        /*009c*/ 	.byte	0x04, 0x11
        /*009e*/ 	.short	(.L_27 - .L_26)
	.align		4
.L_26:
        /*00a0*/ 	.word	index@(_Z19fp32_sincos_sfu_8_1Pf)
        /*00a4*/ 	.word	0x00000000


	//----- nvinfo : EIATTR_REGCOUNT
	.align		4
.L_27:
        /*00a8*/ 	.byte	0x04, 0x2f
        /*00aa*/ 	.short	(.L_29 - .L_28)
	.align		4
.L_28:
        /*00ac*/ 	.word	index@(_Z20fp32_sincos_sfu_16_1Pf)
        /*00b0*/ 	.word	0x00000020


	//----- nvinfo : EIATTR_FRAME_SIZE
	.align		4
.L_29:
        /*00b4*/ 	.byte	0x04, 0x11
        /*00b6*/ 	.short	(.L_31 - .L_30)
	.align		4
.L_30:
        /*00b8*/ 	.word	index@(_Z20fp32_sincos_sfu_16_1Pf)
        /*00bc*/ 	.word	0x00000000


	//----- nvinfo : EIATTR_REGCOUNT
	.align		4
.L_31:
        /*00c0*/ 	.byte	0x04, 0x2f
        /*00c2*/ 	.short	(.L_33 - .L_32)
	.align		4
.L_32:
        /*00c4*/ 	.word	index@(_Z20fp32_sincos_sfu_32_1Pf)
        /*00c8*/ 	.word	0x00000020


	//----- nvinfo : EIATTR_FRAME_SIZE
	.align		4
.L_33:
        /*00cc*/ 	.byte	0x04, 0x11
        /*00ce*/ 	.short	(.L_35 - .L_34)
	.align		4
.L_34:
        /*00d0*/ 	.word	index@(_Z20fp32_sincos_sfu_32_1Pf)
        /*00d4*/ 	.word	0x00000000


	//----- nvinfo : EIATTR_REGCOUNT
	.align		4
.L_35:
        /*00d8*/ 	.byte	0x04, 0x2f
        /*00da*/ 	.short	(.L_37 - .L_36)
	.align		4
.L_36:
        /*00dc*/ 	.word	index@(_Z20fp32_sincos_sfu_64_1Pf)
        /*00e0*/ 	.word	0x0000001f


	//----- nvinfo : EIATTR_FRAME_SIZE
	.align		4
.L_37:
        /*00e4*/ 	.byte	0x04, 0x11
        /*00e6*/ 	.short	(.L_39 - .L_38)
	.align		4
.L_38:
        /*00e8*/ 	.word	index@(_Z20fp32_sincos_sfu_64_1Pf)
        /*00ec*/ 	.word	0x00000000


	//----- nvinfo : EIATTR_REGCOUNT
	.align		4
.L_39:
        /*00f0*/ 	.byte	0x04, 0x2f
        /*00f2*/ 	.short	(.L_41 - .L_40)
	.align		4
.L_40:
        /*00f4*/ 	.word	index@(_Z21fp32_sincos_sfu_128_1Pf)
        /*00f8*/ 	.word	0x00000017


	//----- nvinfo : EIATTR_FRAME_SIZE
	.align		4
.L_41:
        /*00fc*/ 	.byte	0x04, 0x11
        /*00fe*/ 	.short	(.L_43 - .L_42)
	.align		4
.L_42:
        /*0100*/ 	.word	index@(_Z21fp32_sincos_sfu_128_1Pf)
        /*0104*/ 	.word	0x00000000


	//----- nvinfo : EIATTR_MIN_STACK_SIZE
	.align		4
.L_43:
        /*0108*/ 	.byte	0x04, 0x12
        /*010a*/ 	.short	(.L_45 - .L_44)
	.align		4
.L_44:
        /*010c*/ 	.word	index@(_Z21fp32_sincos_sfu_128_1Pf)
        /*0110*/ 	.word	0x00000000


	//----- nvinfo : EIATTR_MIN_STACK_SIZE
	.align		4
.L_45:
        /*0114*/ 	.byte	0x04, 0x12
        /*0116*/ 	.short	(.L_47 - .L_46)
	.align		4
.L_46:
        /*0118*/ 	.word	index@(_Z20fp32_sincos_sfu_64_1Pf)
        /*011c*/ 	.word	0x00000000


	//----- nvinfo : EIATTR_MIN_STACK_SIZE
	.align		4
.L_47:
        /*0120*/ 	.byte	0x04, 0x12
        /*0122*/ 	.short	(.L_49 - .L_48)
	.align		4
.L_48:
        /*0124*/ 	.word	index@(_Z20fp32_sincos_sfu_32_1Pf)
        /*0128*/ 	.word	0x00000000


	//----- nvinfo : EIATTR_MIN_STACK_SIZE
	.align		4
.L_49:
        /*012c*/ 	.byte	0x04, 0x12
        /*012e*/ 	.short	(.L_51 - .L_50)
	.align		4
.L_50:
        /*0130*/ 	.word	index@(_Z20fp32_sincos_sfu_16_1Pf)
        /*0134*/ 	.word	0x00000000


	//----- nvinfo : EIATTR_MIN_STACK_SIZE
	.align		4
.L_51:
        /*0138*/ 	.byte	0x04, 0x12
        /*013a*/ 	.short	(.L_53 - .L_52)
	.align		4
.L_52:
        /*013c*/ 	.word	index@(_Z19fp32_sincos_sfu_8_1Pf)
        /*0140*/ 	.word	0x00000000


	//----- nvinfo : EIATTR_MIN_STACK_SIZE
	.align		4
.L_53:
        /*0144*/ 	.byte	0x04, 0x12
        /*0146*/ 	.short	(.L_55 - .L_54)
	.align		4
.L_54:
        /*0148*/ 	.word	index@(_Z19fp32_sincos_sfu_4_1Pf)
        /*014c*/ 	.word	0x00000000


	//----- nvinfo : EIATTR_MIN_STACK_SIZE
	.align		4
.L_55:
        /*0150*/ 	.byte	0x04, 0x12
        /*0152*/ 	.short	(.L_57 - .L_56)
	.align		4
.L_56:
        /*0154*/ 	.word	index@(_Z19fp32_sincos_sfu_2_1Pf)
        /*0158*/ 	.word	0x00000000


	//----- nvinfo : EIATTR_MIN_STACK_SIZE
	.align		4
.L_57:
        /*015c*/ 	.byte	0x04, 0x12
        /*015e*/ 	.short	(.L_59 - .L_58)
	.align		4
.L_58:
        /*0160*/ 	.word	index@(_Z19fp32_sincos_sfu_1_1Pf)
        /*0164*/ 	.word	0x00000000


	//----- nvinfo : EIATTR_MIN_STACK_SIZE
	.align		4
.L_59:
        /*0168*/ 	.byte	0x04, 0x12
        /*016a*/ 	.short	(.L_61 - .L_60)
	.align		4
.L_60:
        /*016c*/ 	.word	index@(_Z19fp32_sincos_sfu_1_2Pf)
        /*0170*/ 	.word	0x00000000


	//----- nvinfo : EIATTR_MIN_STACK_SIZE
	.align		4
.L_61:
        /*0174*/ 	.byte	0x04, 0x12
        /*0176*/ 	.short	(.L_63 - .L_62)
	.align		4
.L_62:
        /*0178*/ 	.word	index@(_Z19fp32_sincos_sfu_1_4Pf)
        /*017c*/ 	.word	0x00000000


	//----- nvinfo : EIATTR_MIN_STACK_SIZE
	.align		4
.L_63:
        /*0180*/ 	.byte	0x04, 0x12
        /*0182*/ 	.short	(.L_65 - .L_64)
	.align		4
.L_64:
        /*0184*/ 	.word	index@(_Z19fp32_sincos_sfu_1_8Pf)
        /*0188*/ 	.word	0x00000000
.L_65:


//--------------------- .nv.compat                --------------------------
	.section	.nv.compat,"",@"SHT_CUDA_COMPAT_INFO"
	.align	4
        /*0000*/ 	.byte	0x02, 0x09, 0x00, 0x00, 0x02, 0x02, 0x01, 0x00, 0x02, 0x05, 0x05, 0x00, 0x03, 0x07, 0x01, 0x01
        /*0010*/ 	.byte	0x02, 0x03, 0x00, 0x00, 0x02, 0x06, 0x01, 0x00, 0x04, 0x0b, 0x08, 0x00, 0x09, 0x00, 0x00, 0x00
        /*0020*/ 	.byte	0x00, 0x00, 0x00, 0x00


//--------------------- .nv.info._Z21fp32_sincos_sfu_128_1Pf --------------------------
	.section	.nv.info._Z21fp32_sincos_sfu_128_1Pf,"",@"SHT_CUDA_INFO"
	.sectionflags	@""
	.align	4


	//----- nvinfo : EIATTR_CUDA_API_VERSION
	.align		4
        /*0000*/ 	.byte	0x04, 0x37
        /*0002*/ 	.short	(.L_67 - .L_66)
.L_66:
        /*0004*/ 	.word	0x00000082


	//----- nvinfo : EIATTR_KPARAM_INFO
	.align		4
.L_67:
        /*0008*/ 	.byte	0x04, 0x17
        /*000a*/ 	.short	(.L_69 - .L_68)
.L_68:
        /*000c*/ 	.word	0x00000000
        /*0010*/ 	.short	0x0000
        /*0012*/ 	.short	0x0000
        /*0014*/ 	.byte	0x00, 0xf5, 0x21, 0x00


	//----- nvinfo : EIATTR_SPARSE_MMA_MASK
	.align		4
.L_69:
        /*0018*/ 	.byte	0x03, 0x50
        /*001a*/ 	.short	0x0000


	//----- nvinfo : EIATTR_MAXREG_COUNT
	.align		4
        /*001c*/ 	.byte	0x03, 0x1b
        /*001e*/ 	.short	0x00ff


	//----- nvinfo : EIATTR_MERCURY_ISA_VERSION
	.align		4
        /*0020*/ 	.byte	0x03, 0x5f
        /*0022*/ 	.short	0x0101


	//----- nvinfo : EIATTR_VRC_CTA_INIT_COUNT
	.align		4
        /*0024*/ 	.byte	0x02, 0x4a
	.zero		1
	.zero		1


	//----- nvinfo : EIATTR_EXIT_INSTR_OFFSETS
	.align		4
        /*0028*/ 	.byte	0x04, 0x1c
        /*002a*/ 	.short	(.L_71 - .L_70)


	//   ....[0]....
.L_70:
        /*002c*/ 	.word	0x00020d70


	//----- nvinfo : EIATTR_CBANK_PARAM_SIZE
	.align		4
.L_71:
        /*0030*/ 	.byte	0x03, 0x19
        /*0032*/ 	.short	0x0008


	//----- nvinfo : EIATTR_PARAM_CBANK
	.align		4
        /*0034*/ 	.byte	0x04, 0x0a
        /*0036*/ 	.short	(.L_73 - .L_72)
	.align		4
.L_72:
        /*0038*/ 	.word	index@(.nv.constant0._Z21fp32_sincos_sfu_128_1Pf)
        /*003c*/ 	.short	0x0380
        /*003e*/ 	.short	0x0008


	//----- nvinfo : EIATTR_SW_WAR
	.align		4
.L_73:
        /*0040*/ 	.byte	0x04, 0x36
        /*0042*/ 	.short	(.L_75 - .L_74)
.L_74:
        /*0044*/ 	.word	0x00000008
.L_75:


//--------------------- .nv.info._Z20fp32_sincos_sfu_64_1Pf --------------------------
	.section	.nv.info._Z20fp32_sincos_sfu_64_1Pf,"",@"SHT_CUDA_INFO"
	.sectionflags	@""
	.align	4


	//----- nvinfo : EIATTR_CUDA_API_VERSION
	.align		4
        /*0000*/ 	.byte	0x04, 0x37
        /*0002*/ 	.short	(.L_77 - .L_76)
.L_76:
        /*0004*/ 	.word	0x00000082


	//----- nvinfo : EIATTR_KPARAM_INFO
	.align		4
.L_77:
        /*0008*/ 	.byte	0x04, 0x17
        /*000a*/ 	.short	(.L_79 - .L_78)
.L_78:
        /*000c*/ 	.word	0x00000000
        /*0010*/ 	.short	0x0000
        /*0012*/ 	.short	0x0000
        /*0014*/ 	.byte	0x00, 0xf5, 0x21, 0x00


	//----- nvinfo : EIATTR_SPARSE_MMA_MASK
	.align		4
.L_79:
        /*0018*/ 	.byte	0x03, 0x50
        /*001a*/ 	.short	0x0000


	//----- nvinfo : EIATTR_MAXREG_COUNT
	.align		4
        /*001c*/ 	.byte	0x03, 0x1b
        /*001e*/ 	.short	0x00ff


	//----- nvinfo : EIATTR_MERCURY_ISA_VERSION
	.align		4
        /*0020*/ 	.byte	0x03, 0x5f
        /*0022*/ 	.short	0x0101


	//----- nvinfo : EIATTR_VRC_CTA_INIT_COUNT
	.align		4
        /*0024*/ 	.byte	0x02, 0x4a
	.zero		1
	.zero		1


	//----- nvinfo : EIATTR_EXIT_INSTR_OFFSETS
	.align		4
        /*0028*/ 	.byte	0x04, 0x1c
        /*002a*/ 	.short	(.L_81 - .L_80)


	//   ....[0]....
.L_80:
        /*002c*/ 	.word	0x00021970


	//----- nvinfo : EIATTR_CBANK_PARAM_SIZE
	.align		4
.L_81:
        /*0030*/ 	.byte	0x03, 0x19
        /*0032*/ 	.short	0x0008


	//----- nvinfo : EIATTR_PARAM_CBANK
	.align		4
        /*0034*/ 	.byte	0x04, 0x0a
        /*0036*/ 	.short	(.L_83 - .L_82)
	.align		4
.L_82:
        /*0038*/ 	.word	index@(.nv.constant0._Z20fp32_sincos_sfu_64_1Pf)
        /*003c*/ 	.short	0x0380
        /*003e*/ 	.short	0x0008


	//----- nvinfo : EIATTR_SW_WAR
	.align		4
.L_83:
        /*0040*/ 	.byte	0x04, 0x36
        /*0042*/ 	.short	(.L_85 - .L_84)
.L_84:
        /*0044*/ 	.word	0x00000008
.L_85:


//--------------------- .nv.info._Z20fp32_sincos_sfu_32_1Pf --------------------------
	.section	.nv.info._Z20fp32_sincos_sfu_32_1Pf,"",@"SHT_CUDA_INFO"
	.sectionflags	@""
	.align	4


	//----- nvinfo : EIATTR_CUDA_API_VERSION
	.align		4
        /*0000*/ 	.byte	0x04, 0x37
        /*0002*/ 	.short	(.L_87 - .L_86)
.L_86:
        /*0004*/ 	.word	0x00000082


	//----- nvinfo : EIATTR_KPARAM_INFO
	.align		4
.L_87:
        /*0008*/ 	.byte	0x04, 0x17
        /*000a*/ 	.short	(.L_89 - .L_88)
.L_88:
        /*000c*/ 	.word	0x00000000
        /*0010*/ 	.short	0x0000
        /*0012*/ 	.short	0x0000
        /*0014*/ 	.byte	0x00, 0xf5, 0x21, 0x00


	//----- nvinfo : EIATTR_SPARSE_MMA_MASK
	.align		4
.L_89:
        /*0018*/ 	.byte	0x03, 0x50
        /*001a*/ 	.short	0x0000


	//----- nvinfo : EIATTR_MAXREG_COUNT
	.align		4
        /*001c*/ 	.byte	0x03, 0x1b
        /*001e*/ 	.short	0x00ff


	//----- nvinfo : EIATTR_MERCURY_ISA_VERSION
	.align		4
        /*0020*/ 	.byte	0x03, 0x5f
        /*0022*/ 	.short	0x0101


	//----- nvinfo : EIATTR_VRC_CTA_INIT_COUNT
	.align		4
        /*0024*/ 	.byte	0x02, 0x4a
	.zero		1
	.zero		1


	//----- nvinfo : EIATTR_EXIT_INSTR_OFFSETS
	.align		4
        /*0028*/ 	.byte	0x04, 0x1c
        /*002a*/ 	.short	(.L_91 - .L_90)


	//   ....[0]....
.L_90:
        /*002c*/ 	.word	0x00023170


	//----- nvinfo : EIATTR_CBANK_PARAM_SIZE
	.align		4
.L_91:
        /*0030*/ 	.byte	0x03, 0x19
        /*0032*/ 	.short	0x0008


	//----- nvinfo : EIATTR_PARAM_CBANK
	.align		4
        /*0034*/ 	.byte	0x04, 0x0a
        /*0036*/ 	.short	(.L_93 - .L_92)
	.align		4
.L_92:
        /*0038*/ 	.word	index@(.nv.constant0._Z20fp32_sincos_sfu_32_1Pf)
        /*003c*/ 	.short	0x0380
        /*003e*/ 	.short	0x0008


	//----- nvinfo : EIATTR_SW_WAR
	.align		4
.L_93:
        /*0040*/ 	.byte	0x04, 0x36
        /*0042*/ 	.short	(.L_95 - .L_94)
.L_94:
        /*0044*/ 	.word	0x00000008
.L_95:


//--------------------- .nv.info._Z20fp32_sincos_sfu_16_1Pf --------------------------
	.section	.nv.info._Z20fp32_sincos_sfu_16_1Pf,"",@"SHT_CUDA_INFO"
	.sectionflags	@""
	.align	4


	//----- nvinfo : EIATTR_CUDA_API_VERSION
	.align		4
        /*0000*/ 	.byte	0x04, 0x37
        /*0002*/ 	.short	(.L_97 - .L_96)
.L_96:
        /*0004*/ 	.word	0x00000082


	//----- nvinfo : EIATTR_KPARAM_INFO
	.align		4
.L_97:
        /*0008*/ 	.byte	0x04, 0x17
        /*000a*/ 	.short	(.L_99 - .L_98)
.L_98:
        /*000c*/ 	.word	0x00000000
        /*0010*/ 	.short	0x0000
        /*0012*/ 	.short	0x0000
        /*0014*/ 	.byte	0x00, 0xf5, 0x21, 0x00


	//----- nvinfo : EIATTR_SPARSE_MMA_MASK
	.align		4
.L_99:
        /*0018*/ 	.byte	0x03, 0x50
        /*001a*/ 	.short	0x0000


	//----- nvinfo : EIATTR_MAXREG_COUNT
	.align		4
        /*001c*/ 	.byte	0x03, 0x1b
        /*001e*/ 	.short	0x00ff


	//----- nvinfo : EIATTR_MERCURY_ISA_VERSION
	.align		4
        /*0020*/ 	.byte	0x03, 0x5f
        /*0022*/ 	.short	0x0101


	//----- nvinfo : EIATTR_VRC_CTA_INIT_COUNT
	.align		4
        /*0024*/ 	.byte	0x02, 0x4a
	.zero		1
	.zero		1


	//----- nvinfo : EIATTR_EXIT_INSTR_OFFSETS
	.align		4
        /*0028*/ 	.byte	0x04, 0x1c
        /*002a*/ 	.short	(.L_101 - .L_100)


	//   ....[0]....
.L_100:
        /*002c*/ 	.word	0x00026170


	//----- nvinfo : EIATTR_CBANK_PARAM_SIZE
	.align		4
.L_101:
        /*0030*/ 	.byte	0x03, 0x19
        /*0032*/ 	.short	0x0008


	//----- nvinfo : EIATTR_PARAM_CBANK
	.align		4
        /*0034*/ 	.byte	0x04, 0x0a
        /*0036*/ 	.short	(.L_103 - .L_102)
	.align		4
.L_102:
        /*0038*/ 	.word	index@(.nv.constant0._Z20fp32_sincos_sfu_16_1Pf)
        /*003c*/ 	.short	0x0380
        /*003e*/ 	.short	0x0008


	//----- nvinfo : EIATTR_SW_WAR
	.align		4
.L_103:
        /*0040*/ 	.byte	0x04, 0x36
        /*0042*/ 	.short	(.L_105 - .L_104)
.L_104:
        /*0044*/ 	.word	0x00000008
.L_105:


//--------------------- .nv.info._Z19fp32_sincos_sfu_8_1Pf --------------------------
	.section	.nv.info._Z19fp32_sincos_sfu_8_1Pf,"",@"SHT_CUDA_INFO"
	.sectionflags	@""
	.align	4


	//----- nvinfo : EIATTR_CUDA_API_VERSION
	.align		4
        /*0000*/ 	.byte	0x04, 0x37
        /*0002*/ 	.short	(.L_107 - .L_106)
.L_106:
        /*0004*/ 	.word	0x00000082


	//----- nvinfo : EIATTR_KPARAM_INFO
	.align		4
.L_107:
        /*0008*/ 	.byte	0x04, 0x17
        /*000a*/ 	.short	(.L_109 - .L_108)
.L_108:
        /*000c*/ 	.word	0x00000000
        /*0010*/ 	.short	0x0000
        /*0012*/ 	.short	0x0000
        /*0014*/ 	.byte	0x00, 0xf5, 0x21, 0x00


	//----- nvinfo : EIATTR_SPARSE_MMA_MASK
	.align		4
.L_109:
        /*0018*/ 	.byte	0x03, 0x50
        /*001a*/ 	.short	0x0000


	//----- nvinfo : EIATTR_MAXREG_COUNT
	.align		4
        /*001c*/ 	.byte	0x03, 0x1b
        /*001e*/ 	.short	0x00ff


	//----- nvinfo : EIATTR_MERCURY_ISA_VERSION
	.align		4
        /*0020*/ 	.byte	0x03, 0x5f
        /*0022*/ 	.short	0x0101


	//----- nvinfo : EIATTR_VRC_CTA_INIT_COUNT
	.align		4
        /*0024*/ 	.byte	0x02, 0x4a
	.zero		1
	.zero		1


	//----- nvinfo : EIATTR_EXIT_INSTR_OFFSETS
	.align		4
        /*0028*/ 	.byte	0x04, 0x1c
        /*002a*/ 	.short	(.L_111 - .L_110)


	//   ....[0]....
.L_110:
        /*002c*/ 	.word	0x0002c170


	//----- nvinfo : EIATTR_CBANK_PARAM_SIZE
	.align		4
.L_111:
        /*0030*/ 	.byte	0x03, 0x19
        /*0032*/ 	.short	0x0008


	//----- nvinfo : EIATTR_PARAM_CBANK
	.align		4
        /*0034*/ 	.byte	0x04, 0x0a
        /*0036*/ 	.short	(.L_113 - .L_112)
	.align		4
.L_112:
        /*0038*/ 	.word	index@(.nv.constant0._Z19fp32_sincos_sfu_8_1Pf)
        /*003c*/ 	.short	0x0380
        /*003e*/ 	.short	0x0008


	//----- nvinfo : EIATTR_SW_WAR
	.align		4
.L_113:
        /*0040*/ 	.byte	0x04, 0x36
        /*0042*/ 	.short	(.L_115 - .L_114)
.L_114:
        /*0044*/ 	.word	0x00000008
.L_115:


//--------------------- .nv.info._Z19fp32_sincos_sfu_4_1Pf --------------------------
	.section	.nv.info._Z19fp32_sincos_sfu_4_1Pf,"",@"SHT_CUDA_INFO"
	.sectionflags	@""
	.align	4


	//----- nvinfo : EIATTR_CUDA_API_VERSION
	.align		4
        /*0000*/ 	.byte	0x04, 0x37
        /*0002*/ 	.short	(.L_117 - .L_116)
.L_116:
        /*0004*/ 	.word	0x00000082


	//----- nvinfo : EIATTR_KPARAM_INFO
	.align		4
.L_117:
        /*0008*/ 	.byte	0x04, 0x17
        /*000a*/ 	.short	(.L_119 - .L_118)
.L_118:
        /*000c*/ 	.word	0x00000000
        /*0010*/ 	.short	0x0000
        /*0012*/ 	.short	0x0000
        /*0014*/ 	.byte	0x00, 0xf5, 0x21, 0x00


	//----- nvinfo : EIATTR_SPARSE_MMA_MASK
	.align		4
.L_119:
        /*0018*/ 	.byte	0x03, 0x50
        /*001a*/ 	.short	0x0000


	//----- nvinfo : EIATTR_MAXREG_COUNT
	.align		4
        /*001c*/ 	.byte	0x03, 0x1b
        /*001e*/ 	.short	0x00ff


	//----- nvinfo : EIATTR_MERCURY_ISA_VERSION
	.align		4
        /*0020*/ 	.byte	0x03, 0x5f
        /*0022*/ 	.short	0x0101


	//----- nvinfo : EIATTR_VRC_CTA_INIT_COUNT
	.align		4
        /*0024*/ 	.byte	0x02, 0x4a
	.zero		1
	.zero		1


	//----- nvinfo : EIATTR_EXIT_INSTR_OFFSETS
	.align		4
        /*0028*/ 	.byte	0x04, 0x1c
        /*002a*/ 	.short	(.L_121 - .L_120)


	//   ....[0]....
.L_120:
        /*002c*/ 	.word	0x00038170


	//----- nvinfo : EIATTR_CBANK_PARAM_SIZE
	.align		4
.L_121:
        /*0030*/ 	.byte	0x03, 0x19
        /*0032*/ 	.short	0x0008


	//----- nvinfo : EIATTR_PARAM_CBANK
	.align		4
        /*0034*/ 	.byte	0x04, 0x0a
        /*0036*/ 	.short	(.L_123 - .L_122)
	.align		4
.L_122:
        /*0038*/ 	.word	index@(.nv.constant0._Z19fp32_sincos_sfu_4_1Pf)
        /*003c*/ 	.short	0x0380
        /*003e*/ 	.short	0x0008


	//----- nvinfo : EIATTR_SW_WAR
	.align		4
.L_123:
        /*0040*/ 	.byte	0x04, 0x36
        /*0042*/ 	.short	(.L_125 - .L_124)
.L_124:
        /*0044*/ 	.word	0x00000008
.L_125:


//--------------------- .nv.info._Z19fp32_sincos_sfu_2_1Pf --------------------------
	.section	.nv.info._Z19fp32_sincos_sfu_2_1Pf,"",@"SHT_CUDA_INFO"
	.sectionflags	@""
	.align	4


	//----- nvinfo : EIATTR_CUDA_API_VERSION
	.align		4
        /*0000*/ 	.byte	0x04, 0x37
        /*0002*/ 	.short	(.L_127 - .L_126)
.L_126:
        /*0004*/ 	.word	0x00000082


	//----- nvinfo : EIATTR_KPARAM_INFO
	.align		4
.L_127:
        /*0008*/ 	.byte	0x04, 0x17
        /*000a*/ 	.short	(.L_129 - .L_128)
.L_128:
        /*000c*/ 	.word	0x00000000
        /*0010*/ 	.short	0x0000
        /*0012*/ 	.short	0x0000
        /*0014*/ 	.byte	0x00, 0xf5, 0x21, 0x00


	//----- nvinfo : EIATTR_SPARSE_MMA_MASK
	.align		4
.L_129:
        /*0018*/ 	.byte	0x03, 0x50
        /*001a*/ 	.short	0x0000


	//----- nvinfo : EIATTR_MAXREG_COUNT
	.align		4
        /*001c*/ 	.byte	0x03, 0x1b
        /*001e*/ 	.short	0x00ff


	//----- nvinfo : EIATTR_MERCURY_ISA_VERSION
	.align		4
        /*0020*/ 	.byte	0x03, 0x5f
        /*0022*/ 	.short	0x0101


	//----- nvinfo : EIATTR_VRC_CTA_INIT_COUNT
	.align		4
        /*0024*/ 	.byte	0x02, 0x4a
	.zero		1
	.zero		1


	//----- nvinfo : EIATTR_EXIT_INSTR_OFFSETS
	.align		4
        /*0028*/ 	.byte	0x04, 0x1c
        /*002a*/ 	.short	(.L_131 - .L_130)


	//   ....[0]....
.L_130:
        /*002c*/ 	.word	0x00050170


	//----- nvinfo : EIATTR_CBANK_PARAM_SIZE
	.align		4
.L_131:
        /*0030*/ 	.byte	0x03, 0x19
        /*0032*/ 	.short	0x0008


	//----- nvinfo : EIATTR_PARAM_CBANK
	.align		4
        /*0034*/ 	.byte	0x04, 0x0a
        /*0036*/ 	.short	(.L_133 - .L_132)
	.align		4
.L_132:
        /*0038*/ 	.word	index@(.nv.constant0._Z19fp32_sincos_sfu_2_1Pf)
        /*003c*/ 	.short	0x0380
        /*003e*/ 	.short	0x0008


	//----- nvinfo : EIATTR_SW_WAR
	.align		4
.L_133:
        /*0040*/ 	.byte	0x04, 0x36
        /*0042*/ 	.short	(.L_135 - .L_134)
.L_134:
        /*0044*/ 	.word	0x00000008
.L_135:


//--------------------- .nv.info._Z19fp32_sincos_sfu_1_1Pf --------------------------
	.section	.nv.info._Z19fp32_sincos_sfu_1_1Pf,"",@"SHT_CUDA_INFO"
	.sectionflags	@""
	.align	4


	//----- nvinfo : EIATTR_CUDA_API_VERSION
	.align		4
        /*0000*/ 	.byte	0x04, 0x37
        /*0002*/ 	.short	(.L_137 - .L_136)
.L_136:
        /*0004*/ 	.word	0x00000082


	//----- nvinfo : EIATTR_KPARAM_INFO
	.align		4
.L_137:
        /*0008*/ 	.byte	0x04, 0x17
        /*000a*/ 	.short	(.L_139 - .L_138)
.L_138:
        /*000c*/ 	.word	0x00000000
        /*0010*/ 	.short	0x0000
        /*0012*/ 	.short	0x0000
        /*0014*/ 	.byte	0x00, 0xf5, 0x21, 0x00


	//----- nvinfo : EIATTR_SPARSE_MMA_MASK
	.align		4
.L_139:
        /*0018*/ 	.byte	0x03, 0x50
        /*001a*/ 	.short	0x0000


	//----- nvinfo : EIATTR_MAXREG_COUNT
	.align		4
        /*001c*/ 	.byte	0x03, 0x1b
        /*001e*/ 	.short	0x00ff


	//----- nvinfo : EIATTR_MERCURY_ISA_VERSION
	.align		4
        /*0020*/ 	.byte	0x03, 0x5f
        /*0022*/ 	.short	0x0101


	//----- nvinfo : EIATTR_VRC_CTA_INIT_COUNT
	.align		4
        /*0024*/ 	.byte	0x02, 0x4a
	.zero		1
	.zero		1


	//----- nvinfo : EIATTR_EXIT_INSTR_OFFSETS
	.align		4
        /*0028*/ 	.byte	0x04, 0x1c
        /*002a*/ 	.short	(.L_141 - .L_140)


	//   ....[0]....
.L_140:
        /*002c*/ 	.word	0x00060170


	//----- nvinfo : EIATTR_CBANK_PARAM_SIZE
	.align		4
.L_141:
        /*0030*/ 	.byte	0x03, 0x19
        /*0032*/ 	.short	0x0008


	//----- nvinfo : EIATTR_PARAM_CBANK
	.align		4
        /*0034*/ 	.byte	0x04, 0x0a
        /*0036*/ 	.short	(.L_143 - .L_142)
	.align		4
.L_142:
        /*0038*/ 	.word	index@(.nv.constant0._Z19fp32_sincos_sfu_1_1Pf)
        /*003c*/ 	.short	0x0380
        /*003e*/ 	.short	0x0008


	//----- nvinfo : EIATTR_SW_WAR
	.align		4
.L_143:
        /*0040*/ 	.byte	0x04, 0x36
        /*0042*/ 	.short	(.L_145 - .L_144)
.L_144:
        /*0044*/ 	.word	0x00000008
.L_145:


//--------------------- .nv.info._Z19fp32_sincos_sfu_1_2Pf --------------------------
	.section	.nv.info._Z19fp32_sincos_sfu_1_2Pf,"",@"SHT_CUDA_INFO"
	.sectionflags	@""
	.align	4


	//----- nvinfo : EIATTR_CUDA_API_VERSION
	.align		4
        /*0000*/ 	.byte	0x04, 0x37
        /*0002*/ 	.short	(.L_147 - .L_146)
.L_146:
        /*0004*/ 	.word	0x00000082


	//----- nvinfo : EIATTR_KPARAM_INFO
	.align		4
.L_147:
        /*0008*/ 	.byte	0x04, 0x17
        /*000a*/ 	.short	(.L_149 - .L_148)
.L_148:
        /*000c*/ 	.word	0x00000000
        /*0010*/ 	.short	0x0000
        /*0012*/ 	.short	0x0000
        /*0014*/ 	.byte	0x00, 0xf5, 0x21, 0x00


	//----- nvinfo : EIATTR_SPARSE_MMA_MASK
	.align		4
.L_149:
        /*0018*/ 	.byte	0x03, 0x50
        /*001a*/ 	.short	0x0000


	//----- nvinfo : EIATTR_MAXREG_COUNT
	.align		4
        /*001c*/ 	.byte	0x03, 0x1b
        /*001e*/ 	.short	0x00ff


	//----- nvinfo : EIATTR_MERCURY_ISA_VERSION
	.align		4
        /*0020*/ 	.byte	0x03, 0x5f
        /*0022*/ 	.short	0x0101


	//----- nvinfo : EIATTR_VRC_CTA_INIT_COUNT
	.align		4
        /*0024*/ 	.byte	0x02, 0x4a
	.zero		1
	.zero		1


	//----- nvinfo : EIATTR_EXIT_INSTR_OFFSETS
	.align		4
        /*0028*/ 	.byte	0x04, 0x1c
        /*002a*/ 	.short	(.L_151 - .L_150)


	//   ....[0]....
.L_150:
        /*002c*/ 	.word	0x00060170


	//----- nvinfo : EIATTR_CBANK_PARAM_SIZE
	.align		4
.L_151:
        /*0030*/ 	.byte	0x03, 0x19
        /*0032*/ 	.short	0x0008


	//----- nvinfo : EIATTR_PARAM_CBANK
	.align		4
        /*0034*/ 	.byte	0x04, 0x0a
        /*0036*/ 	.short	(.L_153 - .L_152)
	.align		4
.L_152:
        /*0038*/ 	.word	index@(.nv.constant0._Z19fp32_sincos_sfu_1_2Pf)
        /*003c*/ 	.short	0x0380
        /*003e*/ 	.short	0x0008


	//----- nvinfo : EIATTR_SW_WAR
	.align		4
.L_153:
        /*0040*/ 	.byte	0x04, 0x36
        /*0042*/ 	.short	(.L_155 - .L_154)
.L_154:
        /*0044*/ 	.word	0x00000008
.L_155:


//--------------------- .nv.info._Z19fp32_sincos_sfu_1_4Pf --------------------------
	.section	.nv.info._Z19fp32_sincos_sfu_1_4Pf,"",@"SHT_CUDA_INFO"
	.sectionflags	@""
	.align	4


	//----- nvinfo : EIATTR_CUDA_API_VERSION
	.align		4
        /*0000*/ 	.byte	0x04, 0x37
        /*0002*/ 	.short	(.L_157 - .L_156)
.L_156:
        /*0004*/ 	.word	0x00000082


	//----- nvinfo : EIATTR_KPARAM_INFO
	.align		4
.L_157:
        /*0008*/ 	.byte	0x04, 0x17
        /*000a*/ 	.short	(.L_159 - .L_158)
.L_158:
        /*000c*/ 	.word	0x00000000
        /*0010*/ 	.short	0x0000
        /*0012*/ 	.short	0x0000
        /*0014*/ 	.byte	0x00, 0xf5, 0x21, 0x00


	//----- nvinfo : EIATTR_SPARSE_MMA_MASK
	.align		4
.L_159:
        /*0018*/ 	.byte	0x03, 0x50
        /*001a*/ 	.short	0x0000


	//----- nvinfo : EIATTR_MAXREG_COUNT
	.align		4
        /*001c*/ 	.byte	0x03, 0x1b
        /*001e*/ 	.short	0x00ff


	//----- nvinfo : EIATTR_MERCURY_ISA_VERSION
	.align		4
        /*0020*/ 	.byte	0x03, 0x5f
        /*0022*/ 	.short	0x0101


	//----- nvinfo : EIATTR_VRC_CTA_INIT_COUNT
	.align		4
        /*0024*/ 	.byte	0x02, 0x4a
	.zero		1
	.zero		1


	//----- nvinfo : EIATTR_EXIT_INSTR_OFFSETS
	.align		4
        /*0028*/ 	.byte	0x04, 0x1c
        /*002a*/ 	.short	(.L_161 - .L_160)


	//   ....[0]....
.L_160:
        /*002c*/ 	.word	0x00060170


	//----- nvinfo : EIATTR_CBANK_PARAM_SIZE
	.align		4
.L_161:
        /*0030*/ 	.byte	0x03, 0x19
        /*0032*/ 	.short	0x0008


	//----- nvinfo : EIATTR_PARAM_CBANK
	.align		4
        /*0034*/ 	.byte	0x04, 0x0a
        /*0036*/ 	.short	(.L_163 - .L_162)
	.align		4
.L_162:
        /*0038*/ 	.word	index@(.nv.constant0._Z19fp32_sincos_sfu_1_4Pf)
        /*003c*/ 	.short	0x0380
        /*003e*/ 	.short	0x0008


	//----- nvinfo : EIATTR_SW_WAR
	.align		4
.L_163:
        /*0040*/ 	.byte	0x04, 0x36
        /*0042*/ 	.short	(.L_165 - .L_164)
.L_164:
        /*0044*/ 	.word	0x00000008
.L_165:


//--------------------- .nv.info._Z19fp32_sincos_sfu_1_8Pf --------------------------
	.section	.nv.info._Z19fp32_sincos_sfu_1_8Pf,"",@"SHT_CUDA_INFO"
	.sectionflags	@""
	.align	4


	//----- nvinfo : EIATTR_CUDA_API_VERSION
	.align		4
        /*0000*/ 	.byte	0x04, 0x37
        /*0002*/ 	.short	(.L_167 - .L_166)
.L_166:
        /*0004*/ 	.word	0x00000082


	//----- nvinfo : EIATTR_KPARAM_INFO
	.align		4
.L_167:
        /*0008*/ 	.byte	0x04, 0x17
        /*000a*/ 	.short	(.L_169 - .L_168)
.L_168:
        /*000c*/ 	.word	0x00000000
        /*0010*/ 	.short	0x0000
        /*0012*/ 	.short	0x0000
        /*0014*/ 	.byte	0x00, 0xf5, 0x21, 0x00


	//----- nvinfo : EIATTR_SPARSE_MMA_MASK
	.align		4
.L_169:
        /*0018*/ 	.byte	0x03, 0x50
        /*001a*/ 	.short	0x0000


	//----- nvinfo : EIATTR_MAXREG_COUNT
	.align		4
        /*001c*/ 	.byte	0x03, 0x1b
        /*001e*/ 	.short	0x00ff


	//----- nvinfo : EIATTR_MERCURY_ISA_VERSION
	.align		4
        /*0020*/ 	.byte	0x03, 0x5f
        /*0022*/ 	.short	0x0101


	//----- nvinfo : EIATTR_VRC_CTA_INIT_COUNT
	.align		4
        /*0024*/ 	.byte	0x02, 0x4a
	.zero		1
	.zero		1


	//----- nvinfo : EIATTR_EXIT_INSTR_OFFSETS
	.align		4
        /*0028*/ 	.byte	0x04, 0x1c
        /*002a*/ 	.short	(.L_171 - .L_170)


	//   ....[0]....
.L_170:
        /*002c*/ 	.word	0x00060170


	//----- nvinfo : EIATTR_CBANK_PARAM_SIZE
	.align		4
.L_171:
        /*0030*/ 	.byte	0x03, 0x19
        /*0032*/ 	.short	0x0008


	//----- nvinfo : EIATTR_PARAM_CBANK
	.align		4
        /*0034*/ 	.byte	0x04, 0x0a
        /*0036*/ 	.short	(.L_173 - .L_172)
	.align		4
.L_172:
        /*0038*/ 	.word	index@(.nv.constant0._Z19fp32_sincos_sfu_1_8Pf)
        /*003c*/ 	.short	0x0380
        /*003e*/ 	.short	0x0008


	//----- nvinfo : EIATTR_SW_WAR
	.align		4
.L_173:
        /*0040*/ 	.byte	0x04, 0x36
        /*0042*/ 	.short	(.L_175 - .L_174)
.L_174:
        /*0044*/ 	.word	0x00000008
.L_175:


//--------------------- .nv.callgraph             --------------------------
	.section	.nv.callgraph,"",@"SHT_CUDA_CALLGRAPH"
	.align	4
	.sectionentsize	8
	.align		4
        /*0000*/ 	.word	0x00000000
	.align		4
        /*0004*/ 	.word	0xffffffff
	.align		4
        /*0008*/ 	.word	0x00000000
	.align		4
        /*000c*/ 	.word	0xfffffffe
	.align		4
        /*0010*/ 	.word	0x00000000
	.align		4
        /*0014*/ 	.word	0xfffffffd
	.align		4
        /*0018*/ 	.word	0x00000000
	.align		4
        /*001c*/ 	.word	0xfffffffc


//--------------------- .text._Z21fp32_sincos_sfu_128_1Pf --------------------------
	.section	.text._Z21fp32_sincos_sfu_128_1Pf,"ax",@progbits
	.align	128
        .global         _Z21fp32_sincos_sfu_128_1Pf
        .type           _Z21fp32_sincos_sfu_128_1Pf,@function
        .size           _Z21fp32_sincos_sfu_128_1Pf,(.L_x_22 - _Z21fp32_sincos_sfu_128_1Pf)
        .other          _Z21fp32_sincos_sfu_128_1Pf,@"STO_CUDA_ENTRY STV_DEFAULT"
_Z21fp32_sincos_sfu_128_1Pf:
.text._Z21fp32_sincos_sfu_128_1Pf:
[----:B------:R-:W-:Y:S01]  /*0000*/  LDC R1, c[0x0][0x37c] ;  /* 0x0000df00ff017b82 */ /* 0x000fe20000000800 */
[----:B------:R-:W0:Y:S01]  /*0010*/  S2R R0, SR_TID.X ;  /* 0x0000000000007919 */ /* 0x000e220000002100 */
[----:B------:R-:W-:Y:S01]  /*0020*/  HFMA2 R2, -RZ, RZ, 2, 0 ;  /* 0x40000000ff027431 */ /* 0x000fe200000001ff */
[----:B------:R-:W-:Y:S01]  /*0030*/  MOV R3, 0x3f800000 ;  /* 0x3f80000000037802 */ /* 0x000fe20000000f00 */
[----:B------:R-:W1:Y:S01]  /*0040*/  LDCU.64 UR6, c[0x0][0x358] ;  /* 0x00006b00ff0677ac */ /* 0x000e620008000a00 */
[----:B------:R-:W-:Y:S01]  /*0050*/  UMOV UR4, URZ ;  /* 0x000000ff00047c82 */ /* 0x000fe20008000000 */
[----:B0-----:R-:W-:Y:S02]  /*0060*/  IADD3 R14, PT, PT, R0, 0x1, RZ ;  /* 0x00000001000e7810 */ /* 0x001fe40007ffe0ff */
[----:B------:R-:W-:Y:S02]  /*0070*/  I2FP.F32.U32 R6, R0 ;  /* 0x0000000000067245 */ /* 0x000fe40000201000 */
[----:B-1----:R-:W-:-:S07]  /*0080*/  I2FP.F32.U32 R14, R14 ;  /* 0x0000000e000e7245 */ /* 0x002fce0000201000 */
.L_x_0:
[----:B-1----:R-:W-:-:S04]  /*0090*/  FFMA R5, R3, 3, R6 ;  /* 0x4040000003057823 */ /* 0x002fc80000000006 */
[----:B--2---:R-:W-:-:S04]  /*00a0*/  FFMA R4, -R2, 4, R5 ;  /* 0x4080000002047823 */ /* 0x004fc80000000105 */
[----:B------:R-:W-:-:S04]  /*00b0*/  FFMA R5, R3, 3, R4 ;  /* 0x4040000003057823 */ /* 0x000fc80000000004 */
[----:B------:R-:W-:-:S04]  /*00c0*/  FFMA R4, -R2, 4, R5 ;  /* 0x4080000002047823 */ /* 0x000fc80000000105 */
        /* <DEDUP_REMOVED lines=60> */
[----:B------:R-:W-:-:S04]  /*0490*/  FMUL.RZ R6, R4, 0.15915493667125701904 ;  /* 0x3e22f98304067820 */ /* 0x000fc8000040c000 */
[----:B0-----:R-:W0:Y:S08]  /*04a0*/  MUFU.SIN R13, R6 ;  /* 0x00000006000d7308 */ /* 0x001e300000000400 */
[----:B------:R-:W1:Y:S01]  /*04b0*/  MUFU.COS R12, R6 ;  /* 0x00000006000c7308 */ /* 0x000e620000000000 */
[----:B0-----:R-:W-:-:S04]  /*04c0*/  FFMA R5, R13, 3, R4 ;  /* 0x404000000d057823 */ /* 0x001fc80000000004 */
[----:B-1----:R-:W-:-:S04]  /*04d0*/  FFMA R4, -R12, 4, R5 ;  /* 0x408000000c047823 */ /* 0x002fc80000000105 */
        /* <DEDUP_REMOVED lines=63> */
[----:B------:R-:W0:Y:S08]  /*08d0*/  MUFU.SIN R11, R6 ;  /* 0x00000006000b7308 */ /* 0x000e300000000400 */
        /* <DEDUP_REMOVED lines=224> */
[----:B------:R-:W-:Y:S01]  /*16e0*/  FFMA R16, R4, 3, R15 ;  /* 0x4040000004107823 */ /* 0x000fe2000000000f */
[----:B------:R-:W-:-:S03]  /*16f0*/  FFMA R15, R3, 4, R14 ;  /* 0x40800000030f7823 */ /* 0x000fc6000000000e */
[----:B------:R-:W-:Y:S01]  /*1700*/  FFMA R17, -R5, 4, R16 ;  /* 0x4080000005117823 */ /* 0x000fe20000000110 */
[----:B------:R-:W-:-:S03]  /*1710*/  FFMA R14, R2, 3, R15 ;  /* 0x40400000020e7823 */ /* 0x000fc6000000000f */
        /* <DEDUP_REMOVED lines=80> */
[----:B------:R-:W-:Y:S01]  /*1c20*/  FMUL.RZ R20, R19, 0.15915493667125701904 ;  /* 0x3e22f98313147820 */ /* 0x000fe2000040c000 */
[----:B------:R-:W-:-:S03]  /*1c30*/  FFMA R15, R3, 4, R14 ;  /* 0x40800000030f7823 */ /* 0x000fc6000000000e */
[----:B------:R-:W0:Y:S01]  /*1c40*/  MUFU.SIN R14, R20 ;  /* 0x00000014000e7308 */ /* 0x000e220000000400 */
[----:B------:R-:W-:-:S04]  /*1c50*/  FFMA R16, R2, 3, R15 ;  /* 0x4040000002107823 */ /* 0x000fc8000000000f */
[----:B------:R-:W-:-:S03]  /*1c60*/  FFMA R17, R3, 4, R16 ;  /* 0x4080000003117823 */ /* 0x000fc60000000010 */
[----:B------:R-:W1:Y:S01]  /*1c70*/  MUFU.COS R15, R20 ;  /* 0x00000014000f7308 */ /* 0x000e620000000000 */
[----:B------:R-:W-:-:S04]  /*1c80*/  FFMA R16, R2, 3, R17 ;  /* 0x4040000002107823 */ /* 0x000fc80000000011 */
[----:B------:R-:W-:-:S04]  /*1c90*/  FFMA R17, R3, 4, R16 ;  /* 0x4080000003117823 */ /* 0x000fc80000000010 */
[----:B------:R-:W-:Y:S01]  /*1ca0*/  FFMA R16, R2, 3, R17 ;  /* 0x4040000002107823 */ /* 0x000fe20000000011 */
[----:B0-----:R-:W-:-:S03]  /*1cb0*/  FFMA R18, R14, 3, R19 ;  /* 0x404000000e127823 */ /* 0x001fc60000000013 */
[----:B------:R-:W-:-:S04]  /*1cc0*/  FFMA R17, R3, 4, R16 ;  /* 0x4080000003117823 */ /* 0x000fc80000000010 */
[----:B------:R-:W-:Y:S01]  /*1cd0*/  FFMA R16, R2, 3, R17 ;  /* 0x4040000002107823 */ /* 0x000fe20000000011 */
[----:B-1----:R-:W-:-:S03]  /*1ce0*/  FFMA R19, -R15, 4, R18 ;  /* 0x408000000f137823 */ /* 0x002fc60000000112 */
[----:B------:R-:W-:Y:S01]  /*1cf0*/  FFMA R17, R3, 4, R16 ;  /* 0x4080000003117823 */ /* 0x000fe20000000010 */
[----:B------:R-:W-:-:S03]  /*1d00*/  FFMA R18, R14, 3, R19 ;  /* 0x404000000e127823 */ /* 0x000fc60000000013 */
[----:B------:R-:W-:Y:S01]  /*1d10*/  FFMA R16, R2, 3, R17 ;  /* 0x4040000002107823 */ /* 0x000fe20000000011 */
[----:B------:R-:W-:-:S03]  /*1d20*/  FFMA R19, -R15, 4, R18 ;  /* 0x408000000f137823 */ /* 0x000fc60000000112 */
        /* <DEDUP_REMOVED lines=121> */
[----:B------:R-:W-:-:S03]  /*24c0*/  FMUL.RZ R20, R19, 0.15915493667125701904 ;  /* 0x3e22f98313147820 */ /* 0x000fc6000040c000 */
[----:B------:R-:W-:Y:S01]  /*24d0*/  FFMA R16, R12, 3, R3 ;  /* 0x404000000c107823 */ /* 0x000fe20000000003 */
[----:B------:R-:W0:Y:S03]  /*24e0*/  MUFU.SIN R2, R20 ;  /* 0x0000001400027308 */ /* 0x000e260000000400 */
[----:B------:R-:W-:-:S04]  /*24f0*/  FFMA R17, R13, 4, R16 ;  /* 0x408000000d117823 */ /* 0x000fc80000000010 */
[----:B------:R-:W-:Y:S01]  /*2500*/  FFMA R16, R12, 3, R17 ;  /* 0x404000000c107823 */ /* 0x000fe20000000011 */
[----:B------:R-:W1:Y:S03]  /*2510*/  MUFU.COS R3, R20 ;  /* 0x0000001400037308 */ /* 0x000e660000000000 */
        /* <DEDUP_REMOVED lines=275> */
[----:B------:R-:W-:-:S04]  /*3650*/  FFMA R11, R7, 3, R6 ;  /* 0x40400000070b7823 */ /* 0x000fc80000000006 */
[----:B------:R-:W-:Y:S01]  /*3660*/  FFMA R6, R8, 4, R11 ;  /* 0x4080000008067823 */ /* 0x000fe2000000000b */
[----:B0-----:R-:W-:-:S03]  /*3670*/  FFMA R16, R10, 3, R17 ;  /* 0x404000000a107823 */ /* 0x001fc60000000011 */
        /* <DEDUP_REMOVED lines=1083> */
[----:B------:R-:W-:-:S04]  /*7a30*/  FFMA R14, R6, 3, R15 ;  /* 0x40400000060e7823 */ /* 0x000fc8000000000f */
        /* <DEDUP_REMOVED lines=5050> */
[C---:B------:R-:W-:Y:S01]  /*1b5e0*/  FFMA R2, R4.reuse, 4, R3 ;  /* 0x4080000004027823 */ /* 0x040fe20000000003 */
[----:B------:R-:W-:-:S03]  /*1b5f0*/  FFMA R6, R4, 3, R7 ;  /* 0x4040000004067823 */ /* 0x000fc60000000007 */
[C---:B------:R-:W-:Y:S01]  /*1b600*/  FFMA R3, R5.reuse, 3, R2 ;  /* 0x4040000005037823 */ /* 0x040fe20000000002 */
        /* <DEDUP_REMOVED lines=1190> */
[----:B------:R-:W-:Y:S01]  /*20070*/  FFMA R4, R2, 3, R5 ;  /* 0x4040000002047823 */ /* 0x000fe20000000005 */
[----:B------:R-:W-:-:S03]  /*20080*/  UIADD3 UR4, UPT, UPT, UR4, 0x1, URZ ;  /* 0x0000000104047890 */ /* 0x000fc6000fffe0ff */
[----:B------:R-:W-:Y:S01]  /*20090*/  FFMA R5, -R3, 4, R4 ;  /* 0x4080000003057823 */ /* 0x000fe20000000104 */
[----:B------:R-:W-:-:S03]  /*200a0*/  UISETP.NE.AND UP0, UPT, UR4, 0x200, UPT ;  /* 0x000002000400788c */ /* 0x000fc6000bf05270 */
        /* <DEDUP_REMOVED lines=186> */
[----:B------:R0:W1:Y:S03]  /*20c50*/  MUFU.SIN R3, R7 ;  /* 0x0000000700037308 */ /* 0x0000660000000400 */
[----:B------:R-:W-:-:S04]  /*20c60*/  FFMA R5, R4, 4, R5 ;  /* 0x4080000004057823 */ /* 0x000fc80000000005 */
[----:B------:R-:W-:Y:S01]  /*20c70*/  FFMA R5, R14, 3, R5 ;  /* 0x404000000e057823 */ /* 0x000fe20000000005 */
[----:B------:R0:W2:Y:S03]  /*20c80*/  MUFU.COS R2, R7 ;  /* 0x0000000700027308 */ /* 0x0000a60000000000 */
[----:B------:R-:W-:-:S04]  /*20c90*/  FFMA R5, R4, 4, R5 ;  /* 0x4080000004057823 */ /* 0x000fc80000000005 */
[----:B------:R-:W-:Y:S01]  /*20ca0*/  FFMA R14, R14, 3, R5 ;  /* 0x404000000e0e7823 */ /* 0x000fe20000000005 */
[----:B------:R-:W-:Y:S06]  /*20cb0*/  BRA.U UP0, `(.L_x_0) ;  /* 0xfffffdf100f47547 */ /* 0x000fec000b83ffff */
[----:B------:R-:W3:Y:S01]  /*20cc0*/  S2UR UR4, SR_CTAID.X ;  /* 0x00000000000479c3 */ /* 0x000ee20000002500 */
[----:B------:R-:W-:-:S04]  /*20cd0*/  FADD R6, R6, R14 ;  /* 0x0000000e06067221 */ /* 0x000fc80000000000 */
[----:B-1----:R-:W-:-:S03]  /*20ce0*/  FADD R3, R3, R6 ;  /* 0x0000000603037221 */ /* 0x002fc60000000000 */
[----:B0-----:R-:W3:Y:S01]  /*20cf0*/  LDC R7, c[0x0][0x360] ;  /* 0x0000d800ff077b82 */ /* 0x001ee20000000800 */
[----:B--2---:R-:W-:-:S07]  /*20d00*/  FADD R3, R2, R3 ;  /* 0x0000000302037221 */ /* 0x004fce0000000000 */
[----:B------:R-:W0:Y:S01]  /*20d10*/  LDC.64 R4, c[0x0][0x380] ;  /* 0x0000e000ff047b82 */ /* 0x000e220000000a00 */
[----:B---3--:R-:W-:Y:S02]  /*20d20*/  IMAD R7, R7, UR4, R0 ;  /* 0x0000000407077c24 */ /* 0x008fe4000f8e0200 */
[----:B------:R-:W-:Y:S02]  /*20d30*/  FADD R0, R3, 3 ;  /* 0x4040000003007421 */ /* 0x000fe40000000000 */
[----:B0-----:R-:W-:-:S04]  /*20d40*/  IMAD.WIDE.U32 R2, R7, 0x4, R4 ;  /* 0x0000000407027825 */ /* 0x001fc800078e0004 */
[----:B------:R-:W-:-:S05]  /*20d50*/  FADD R5, R0, 4 ;  /* 0x4080000000057421 */ /* 0x000fca0000000000 */
[----:B------:R-:W-:Y:S01]  /*20d60*/  STG.E desc[UR6][R2.64], R5 ;  /* 0x0000000502007986 */ /* 0x000fe2000c101906 */
[----:B------:R-:W-:Y:S05]  /*20d70*/  EXIT ;  /* 0x000000000000794d */ /* 0x000fea0003800000 */
.L_x_1:
[----:B------:R-:W-:-:S00]  /*20d80*/  BRA `(.L_x_1) ;  /* 0xfffffffc00fc7947 */ /* 0x000fc0000383ffff */
[----:B------:R-:W-:-:S00]  /*20d90*/  NOP ;  /* 0x0000000000007918 */ /* 0x000fc00000000000 */
        /* <DEDUP_REMOVED lines=14> */
.L_x_22:


//--------------------- .text._Z20fp32_sincos_sfu_64_1Pf --------------------------
	.section	.text._Z20fp32_sincos_sfu_64_1Pf,"ax",@progbits
	.align	128
        .global         _Z20fp32_sincos_sfu_64_1Pf
        .type           _Z20fp32_sincos_sfu_64_1Pf,@function
        .size           _Z20fp32_sincos_sfu_64_1Pf,(.L_x_23 - _Z20fp32_sincos_sfu_64_1Pf)
        .other          _Z20fp32_sincos_sfu_64_1Pf,@"STO_CUDA_ENTRY STV_DEFAULT"
_Z20fp32_sincos_sfu_64_1Pf:
.text._Z20fp32_sincos_sfu_64_1Pf:
        /* <DEDUP_REMOVED lines=9> */
.L_x_2:
[----:B------:R-:W-:-:S04]  /*0090*/  FFMA R5, R3, 3, R6 ;  /* 0x4040000003057823 */ /* 0x000fc80000000006 */
        /* <DEDUP_REMOVED lines=349> */
[----:B0-----:R-:W-:Y:S01]  /*1670*/  FFMA R26, R18, 3, R19 ;  /* 0x40400000121a7823 */ /* 0x001fe20000000013 */
        /* <DEDUP_REMOVED lines=3958> */
[----:B------:R-:W1:Y:S01]  /*10de0*/  MUFU.COS R20, R28 ;  /* 0x0000001c00147308 */ /* 0x000e620000000000 */
[----:B0-----:R-:W-:Y:S02]  /*10df0*/  FFMA R27, R23, 3, R24 ;  /* 0x40400000171b7823 */ /* 0x001fe40000000018 */
        /* <DEDUP_REMOVED lines=719> */
[----:B------:R-:W-:Y:S02]  /*13af0*/  FFMA R23, R19, 4, R20 ;  /* 0x4080000013177823 */ /* 0x000fe40000000014 */
[----:B------:R-:W1:Y:S02]  /*13b00*/  MUFU.COS R20, R25 ;  /* 0x0000001900147308 */ /* 0x000e640000000000 */
        /* <DEDUP_REMOVED lines=287> */
[----:B------:R-:W-:Y:S02]  /*14d00*/  FFMA R8, R12, 4, R9 ;  /* 0x408000000c087823 */ /* 0x000fe40000000009 */
[----:B------:R-:W0:Y:S02]  /*14d10*/  MUFU.SIN R9, R24 ;  /* 0x0000001800097308 */ /* 0x000e240000000400 */
        /* <DEDUP_REMOVED lines=2952> */
[C---:B------:R-:W-:Y:S01]  /*205a0*/  FFMA R7, R5.reuse, 3, R6 ;  /* 0x4040000005077823 */ /* 0x040fe20000000006 */
[----:B------:R-:W-:-:S03]  /*205b0*/  FFMA R3, R5, 4, R2 ;  /* 0x4080000005037823 */ /* 0x000fc60000000002 */
[C---:B------:R-:W-:Y:S01]  /*205c0*/  FFMA R9, -R4.reuse, 4, R7 ;  /* 0x4080000004097823 */ /* 0x040fe20000000107 */
        /* <DEDUP_REMOVED lines=293> */
[----:B------:R-:W-:Y:S01]  /*21820*/  FMUL.RZ R9, R6, 0.15915493667125701904 ;  /* 0x3e22f98306097820 */ /* 0x000fe2000040c000 */
[----:B------:R-:W-:-:S03]  /*21830*/  FFMA R7, R5, 4, R2 ;  /* 0x4080000005077823 */ /* 0x000fc60000000002 */
[----:B------:R0:W1:Y:S01]  /*21840*/  MUFU.SIN R3, R9 ;  /* 0x0000000900037308 */ /* 0x0000620000000400 */
[----:B------:R-:W-:-:S04]  /*21850*/  FFMA R2, R4, 3, R7 ;  /* 0x4040000004027823 */ /* 0x000fc80000000007 */
[----:B------:R-:W-:-:S03]  /*21860*/  FFMA R7, R5, 4, R2 ;  /* 0x4080000005077823 */ /* 0x000fc60000000002 */
[----:B------:R0:W2:Y:S01]  /*21870*/  MUFU.COS R2, R9 ;  /* 0x0000000900027308 */ /* 0x0000a20000000000 */
[----:B------:R-:W-:-:S04]  /*21880*/  FFMA R8, R4, 3, R7 ;  /* 0x4040000004087823 */ /* 0x000fc80000000007 */
[----:B------:R-:W-:-:S04]  /*21890*/  FFMA R5, R5, 4, R8 ;  /* 0x4080000005057823 */ /* 0x000fc80000000008 */
[----:B------:R-:W-:Y:S01]  /*218a0*/  FFMA R22, R4, 3, R5 ;  /* 0x4040000004167823 */ /* 0x000fe20000000005 */
[----:B01----:R-:W-:Y:S06]  /*218b0*/  BRA.U UP0, `(.L_x_2) ;  /* 0xfffffde500f47547 */ /* 0x003fec000b83ffff */
[----:B------:R-:W0:Y:S01]  /*218c0*/  S2UR UR4, SR_CTAID.X ;  /* 0x00000000000479c3 */ /* 0x000e220000002500 */
[----:B------:R-:W-:-:S04]  /*218d0*/  FADD R6, R6, R22 ;  /* 0x0000001606067221 */ /* 0x000fc80000000000 */
[----:B------:R-:W-:-:S03]  /*218e0*/  FADD R3, R3, R6 ;  /* 0x0000000603037221 */ /* 0x000fc60000000000 */
[----:B------:R-:W0:Y:S01]  /*218f0*/  LDC R7, c[0x0][0x360] ;  /* 0x0000d800ff077b82 */ /* 0x000e220000000800 */
[----:B--2---:R-:W-:-:S07]  /*21900*/  FADD R3, R2, R3 ;  /* 0x0000000302037221 */ /* 0x004fce0000000000 */
[----:B------:R-:W1:Y:S01]  /*21910*/  LDC.64 R4, c[0x0][0x380] ;  /* 0x0000e000ff047b82 */ /* 0x000e620000000a00 */
[----:B0-----:R-:W-:Y:S02]  /*21920*/  IMAD R7, R7, UR4, R0 ;  /* 0x0000000407077c24 */ /* 0x001fe4000f8e0200 */
[----:B------:R-:W-:Y:S02]  /*21930*/  FADD R0, R3, 3 ;  /* 0x4040000003007421 */ /* 0x000fe40000000000 */
[----:B-1----:R-:W-:-:S04]  /*21940*/  IMAD.WIDE.U32 R2, R7, 0x4, R4 ;  /* 0x0000000407027825 */ /* 0x002fc800078e0004 */
[----:B------:R-:W-:-:S05]  /*21950*/  FADD R5, R0, 4 ;  /* 0x4080000000057421 */ /* 0x000fca0000000000 */
[----:B------:R-:W-:Y:S01]  /*21960*/  STG.E desc[UR6][R2.64], R5 ;  /* 0x0000000502007986 */ /* 0x000fe2000c101906 */
[----:B------:R-:W-:Y:S05]  /*21970*/  EXIT ;  /* 0x000000000000794d */ /* 0x000fea0003800000 */
.L_x_3:
        /* <DEDUP_REMOVED lines=16> */
.L_x_23:


//--------------------- .text._Z20fp32_sincos_sfu_32_1Pf --------------------------
	.section	.text._Z20fp32_sincos_sfu_32_1Pf,"ax",@progbits
	.align	128
        .global         _Z20fp32_sincos_sfu_32_1Pf
        .type           _Z20fp32_sincos_sfu_32_1Pf,@function
        .size           _Z20fp32_sincos_sfu_32_1Pf,(.L_x_24 - _Z20fp32_sincos_sfu_32_1Pf)
        .other          _Z20fp32_sincos_sfu_32_1Pf,@"STO_CUDA_ENTRY STV_DEFAULT"
_Z20fp32_sincos_sfu_32_1Pf:
.text._Z20fp32_sincos_sfu_32_1Pf:
        /* <DEDUP_REMOVED lines=9> */
.L_x_4:
        /* <DEDUP_REMOVED lines=191> */
[----:B-1----:R-:W-:Y:S01]  /*0c80*/  FFMA R28, -R5, 4, R26 ;  /* 0x40800000051c7823 */ /* 0x002fe2000000011a */
        /* <DEDUP_REMOVED lines=2460> */
[----:B------:R-:W-:-:S05]  /*a650*/  FFMA R25, R5, 3, R4 ;  /* 0x4040000005197823 */ /* 0x000fca0000000004 */
        /* <DEDUP_REMOVED lines=315> */
[----:B------:R1:W2:Y:S01]  /*ba10*/  MUFU.COS R21, R25 ;  /* 0x0000001900157308 */ /* 0x0002a20000000000 */
[----:B0-----:R-:W-:Y:S01]  /*ba20*/  FFMA R28, R23, 3, R28 ;  /* 0x40400000171c7823 */ /* 0x001fe2000000001c */
[----:B-1----:R-:W-:-:S04]  /*ba30*/  FFMA R25, R24, 4, R19 ;  /* 0x4080000018197823 */ /* 0x002fc80000000013 */
[----:B------:R-:W-:Y:S01]  /*ba40*/  FFMA R25, R2, 3, R25 ;  /* 0x4040000002197823 */ /* 0x000fe20000000019 */
[----:B--2---:R-:W-:-:S03]  /*ba50*/  FFMA R28, -R21, 4, R28 ;  /* 0x40800000151c7823 */ /* 0x004fc6000000011c */
        /* <DEDUP_REMOVED lines=1675> */
[----:B------:R1:W2:Y:S01]  /*12310*/  MUFU.COS R3, R25 ;  /* 0x0000001900037308 */ /* 0x0002a20000000000 */
[----:B0-----:R-:W-:Y:S02]  /*12320*/  FFMA R28, R21, 3, R28 ;  /* 0x40400000151c7823 */ /* 0x001fe4000000001c */
        /* <DEDUP_REMOVED lines=2516> */
[----:B------:R-:W-:Y:S01]  /*1c070*/  FFMA R26, R6, 3, R25 ;  /* 0x40400000061a7823 */ /* 0x000fe20000000019 */
        /* <DEDUP_REMOVED lines=1025> */
[----:B------:R-:W-:Y:S01]  /*20090*/  UIADD3 UR4, UPT, UPT, UR4, 0x1, URZ ;  /* 0x0000000104047890 */ /* 0x000fe2000fffe0ff */
[C---:B-1----:R-:W-:Y:S02]  /*200a0*/  FFMA R7, -R6.reuse, 4, R7 ;  /* 0x4080000006077823 */ /* 0x042fe40000000107 */
[----:B------:R-:W-:Y:S01]  /*200b0*/  FFMA R17, R6, 3, R17 ;  /* 0x4040000006117823 */ /* 0x000fe20000000011 */
[----:B------:R-:W-:Y:S01]  /*200c0*/  UISETP.NE.AND UP0, UPT, UR4, 0x200, UPT ;  /* 0x000002000400788c */ /* 0x000fe2000bf05270 */
[C---:B------:R-:W-:Y:S02]  /*200d0*/  FFMA R7, R2.reuse, 3, R7 ;  /* 0x4040000002077823 */ /* 0x040fe40000000007 */
[----:B------:R-:W-:Y:S02]  /*200e0*/  FFMA R17, R2, 4, R17 ;  /* 0x4080000002117823 */ /* 0x000fe40000000011 */
[----:B------:R-:W-:-:S02]  /*200f0*/  FFMA R7, -R6, 4, R7 ;  /* 0x4080000006077823 */ /* 0x000fc40000000107 */
[----:B------:R-:W-:Y:S02]  /*20100*/  FFMA R17, R6, 3, R17 ;  /* 0x4040000006117823 */ /* 0x000fe40000000011 */
[C---:B------:R-:W-:Y:S02]  /*20110*/  FFMA R7, R2.reuse, 3, R7 ;  /* 0x4040000002077823 */ /* 0x040fe40000000007 */
[----:B------:R-:W-:Y:S02]  /*20120*/  FFMA R17, R2, 4, R17 ;  /* 0x4080000002117823 */ /* 0x000fe40000000011 */
[C---:B------:R-:W-:Y:S02]  /*20130*/  FFMA R7, -R6.reuse, 4, R7 ;  /* 0x4080000006077823 */ /* 0x040fe40000000107 */
[----:B------:R-:W-:Y:S02]  /*20140*/  FFMA R17, R6, 3, R17 ;  /* 0x4040000006117823 */ /* 0x000fe40000000011 */
[----:B------:R-:W-:-:S02]  /*20150*/  FFMA R7, R2, 3, R7 ;  /* 0x4040000002077823 */ /* 0x000fc40000000007 */
[----:B------:R-:W-:Y:S02]  /*20160*/  FFMA R17, R2, 4, R17 ;  /* 0x4080000002117823 */ /* 0x000fe40000000011 */
[C---:B------:R-:W-:Y:S02]  /*20170*/  FFMA R7, -R6.reuse, 4, R7 ;  /* 0x4080000006077823 */ /* 0x040fe40000000107 */
[----:B------:R-:W-:Y:S02]  /*20180*/  FFMA R17, R6, 3, R17 ;  /* 0x4040000006117823 */ /* 0x000fe40000000011 */
        /* <DEDUP_REMOVED lines=16> */
[----:B------:R-:W-:-:S04]  /*20290*/  FMUL.RZ R5, R7, 0.15915493667125701904 ;  /* 0x3e22f98307057820 */ /* 0x000fc8000040c000 */
[----:B------:R-:W0:Y:S08]  /*202a0*/  MUFU.SIN R14, R5 ;  /* 0x00000005000e7308 */ /* 0x000e300000000400 */
[----:B------:R-:W1:Y:S01]  /*202b0*/  MUFU.COS R15, R5 ;  /* 0x00000005000f7308 */ /* 0x000e620000000000 */
[C---:B0-----:R-:W-:Y:S01]  /*202c0*/  FFMA R4, R14.reuse, 3, R7 ;  /* 0x404000000e047823 */ /* 0x041fe20000000007 */
[----:B------:R-:W-:-:S03]  /*202d0*/  FFMA R6, R14, 4, R17 ;  /* 0x408000000e067823 */ /* 0x000fc60000000011 */
[C---:B-1----:R-:W-:Y:S01]  /*202e0*/  FFMA R3, -R15.reuse, 4, R4 ;  /* 0x408000000f037823 */ /* 0x042fe20000000104 */
[----:B------:R-:W-:-:S03]  /*202f0*/  FFMA R17, R15, 3, R6 ;  /* 0x404000000f117823 */ /* 0x000fc60000000006 */
        /* <DEDUP_REMOVED lines=736> */
[----:B--2---:R-:W-:-:S04]  /*23100*/  FADD R6, R7, R6 ;  /* 0x0000000607067221 */ /* 0x004fc80000000000 */
[----:B------:R-:W-:-:S03]  /*23110*/  FADD R6, R6, 3 ;  /* 0x4040000006067421 */ /* 0x000fc60000000000 */
[----:B------:R-:W1:Y:S01]  /*23120*/  LDC.64 R2, c[0x0][0x380] ;  /* 0x0000e000ff027b82 */ /* 0x000e620000000a00 */
[----:B0-----:R-:W-:-:S04]  /*23130*/  IMAD R5, R9, UR4, R0 ;  /* 0x0000000409057c24 */ /* 0x001fc8000f8e0200 */
[----:B-1----:R-:W-:-:S04]  /*23140*/  IMAD.WIDE.U32 R2, R5, 0x4, R2 ;  /* 0x0000000405027825 */ /* 0x002fc800078e0002 */
[----:B------:R-:W-:-:S05]  /*23150*/  FADD R5, R6, 4 ;  /* 0x4080000006057421 */ /* 0x000fca0000000000 */
[----:B------:R-:W-:Y:S01]  /*23160*/  STG.E desc[UR6][R2.64], R5 ;  /* 0x0000000502007986 */ /* 0x000fe2000c101906 */
[----:B------:R-:W-:Y:S05]  /*23170*/  EXIT ;  /* 0x000000000000794d */ /* 0x000fea0003800000 */
.L_x_5:
        /* <DEDUP_REMOVED lines=16> */
.L_x_24:


//--------------------- .text._Z20fp32_sincos_sfu_16_1Pf --------------------------
	.section	.text._Z20fp32_sincos_sfu_16_1Pf,"ax",@progbits
	.align	128
        .global         _Z20fp32_sincos_sfu_16_1Pf
        .type           _Z20fp32_sincos_sfu_16_1Pf,@function
        .size           _Z20fp32_sincos_sfu_16_1Pf,(.L_x_25 - _Z20fp32_sincos_sfu_16_1Pf)
        .other          _Z20fp32_sincos_sfu_16_1Pf,@"STO_CUDA_ENTRY STV_DEFAULT"
_Z20fp32_sincos_sfu_16_1Pf:
.text._Z20fp32_sincos_sfu_16_1Pf:
        /* <DEDUP_REMOVED lines=9> */
.L_x_6:
[C---:B-1----:R-:W-:Y:S01]  /*0090*/  FFMA R5, R6.reuse, 3, R5 ;  /* 0x4040000006057823 */ /* 0x042fe20000000005 */
[----:B------:R-:W-:-:S03]  /*00a0*/  FFMA R11, R6, 4, R11 ;  /* 0x40800000060b7823 */ /* 0x000fc6000000000b */
[C---:B--2---:R-:W-:Y:S01]  /*00b0*/  FFMA R5, -R10.reuse, 4, R5 ;  /* 0x408000000a057823 */ /* 0x044fe20000000105 */
        /* <DEDUP_REMOVED lines=13> */
[----:B------:R-:W-:-:S04]  /*0190*/  FMUL.RZ R4, R5, 0.15915493667125701904 ;  /* 0x3e22f98305047820 */ /* 0x000fc8000040c000 */
[----:B0-----:R-:W0:Y:S08]  /*01a0*/  MUFU.SIN R16, R4 ;  /* 0x0000000400107308 */ /* 0x001e300000000400 */
[----:B------:R-:W1:Y:S01]  /*01b0*/  MUFU.COS R25, R4 ;  /* 0x0000000400197308 */ /* 0x000e620000000000 */
[C---:B0-----:R-:W-:Y:S01]  /*01c0*/  FFMA R2, R16.reuse, 3, R5 ;  /* 0x4040000010027823 */ /* 0x041fe20000000005 */
[----:B------:R-:W-:-:S03]  /*01d0*/  FFMA R10, R16, 4, R11 ;  /* 0x40800000100a7823 */ /* 0x000fc6000000000b */
[C---:B-1----:R-:W-:Y:S01]  /*01e0*/  FFMA R3, -R25.reuse, 4, R2 ;  /* 0x4080000019037823 */ /* 0x042fe20000000102 */
        /* <DEDUP_REMOVED lines=413> */
[----:B------:R1:W2:Y:S01]  /*1bc0*/  MUFU.COS R7, R26 ;  /* 0x0000001a00077308 */ /* 0x0002a20000000000 */
[----:B------:R-:W-:-:S04]  /*1bd0*/  FFMA R25, R3, 3, R12 ;  /* 0x4040000003197823 */ /* 0x000fc8000000000c */
[----:B------:R-:W-:Y:S01]  /*1be0*/  FFMA R12, R22, 4, R25 ;  /* 0x40800000160c7823 */ /* 0x000fe20000000019 */
[----:B0-----:R-:W-:-:S03]  /*1bf0*/  FFMA R28, R21, 3, R28 ;  /* 0x40400000151c7823 */ /* 0x001fc6000000001c */
[----:B------:R-:W-:-:S04]  /*1c00*/  FFMA R25, R3, 3, R12 ;  /* 0x4040000003197823 */ /* 0x000fc8000000000c */
[----:B-1----:R-:W-:Y:S01]  /*1c10*/  FFMA R26, R22, 4, R25 ;  /* 0x40800000161a7823 */ /* 0x002fe20000000019 */
        /* <DEDUP_REMOVED lines=7748> */
[----:B0-----:R-:W-:-:S04]  /*20060*/  FFMA R7, R2, 3, R7 ;  /* 0x4040000002077823 */ /* 0x001fc80000000007 */
[----:B-1----:R-:W-:Y:S01]  /*20070*/  FFMA R7, -R8, 4, R7 ;  /* 0x4080000008077823 */ /* 0x002fe20000000107 */
[C---:B------:R-:W-:Y:S01]  /*20080*/  FFMA R17, R2.reuse, 4, R17 ;  /* 0x4080000002117823 */ /* 0x040fe20000000011 */
[----:B------:R-:W-:Y:S02]  /*20090*/  UIADD3 UR4, UPT, UPT, UR4, 0x1, URZ ;  /* 0x0000000104047890 */ /* 0x000fe4000fffe0ff */
[----:B------:R-:W-:Y:S01]  /*200a0*/  FFMA R7, R2, 3, R7 ;  /* 0x4040000002077823 */ /* 0x000fe20000000007 */
[C---:B------:R-:W-:Y:S01]  /*200b0*/  FFMA R17, R8.reuse, 3, R17 ;  /* 0x4040000008117823 */ /* 0x040fe20000000011 */
[----:B------:R-:W-:Y:S02]  /*200c0*/  UISETP.NE.AND UP0, UPT, UR4, 0x200, UPT ;  /* 0x000002000400788c */ /* 0x000fe4000bf05270 */
        /* <DEDUP_REMOVED lines=1539> */
[----:B--2---:R-:W-:-:S04]  /*26100*/  FADD R5, R10, R5 ;  /* 0x000000050a057221 */ /* 0x004fc80000000000 */
[----:B------:R-:W-:-:S03]  /*26110*/  FADD R5, R5, 3 ;  /* 0x4040000005057421 */ /* 0x000fc60000000000 */
[----:B------:R-:W0:Y:S01]  /*26120*/  LDC.64 R2, c[0x0][0x380] ;  /* 0x0000e000ff027b82 */ /* 0x000e220000000a00 */
[----:B------:R-:W-:Y:S01]  /*26130*/  FADD R5, R5, 4 ;  /* 0x4080000005057421 */ /* 0x000fe20000000000 */
[----:B---3--:R-:W-:-:S04]  /*26140*/  IMAD R7, R7, UR4, R0 ;  /* 0x0000000407077c24 */ /* 0x008fc8000f8e0200 */
[----:B0-----:R-:W-:-:S05]  /*26150*/  IMAD.WIDE.U32 R2, R7, 0x4, R2 ;  /* 0x0000000407027825 */ /* 0x001fca00078e0002 */
[----:B------:R-:W-:Y:S01]  /*26160*/  STG.E desc[UR6][R2.64], R5 ;  /* 0x0000000502007986 */ /* 0x000fe2000c101906 */
[----:B------:R-:W-:Y:S05]  /*26170*/  EXIT ;  /* 0x000000000000794d */ /* 0x000fea0003800000 */
.L_x_7:
        /* <DEDUP_REMOVED lines=16> */
.L_x_25:


//--------------------- .text._Z19fp32_sincos_sfu_8_1Pf --------------------------
	.section	.text._Z19fp32_sincos_sfu_8_1Pf,"ax",@progbits
	.align	128
        .global         _Z19fp32_sincos_sfu_8_1Pf
        .type           _Z19fp32_sincos_sfu_8_1Pf,@function
        .size           _Z19fp32_sincos_sfu_8_1Pf,(.L_x_26 - _Z19fp32_sincos_sfu_8_1Pf)
        .other          _Z19fp32_sincos_sfu_8_1Pf,@"STO_CUDA_ENTRY STV_DEFAULT"
_Z19fp32_sincos_sfu_8_1Pf:
.text._Z19fp32_sincos_sfu_8_1Pf:
        /* <DEDUP_REMOVED lines=9> */
.L_x_8:
        /* <DEDUP_REMOVED lines=160> */
[----:B------:R-:W-:Y:S01]  /*0a90*/  FMUL.RZ R12, R27, 0.15915493667125701904 ;  /* 0x3e22f9831b0c7820 */ /* 0x000fe2000040c000 */
[----:B------:R-:W-:-:S03]  /*0aa0*/  FFMA R13, R2, 3, R13 ;  /* 0x40400000020d7823 */ /* 0x000fc6000000000d */
        /* <DEDUP_REMOVED lines=711> */
[----:B------:R-:W-:-:S07]  /*3720*/  FFMA R25, R7, 3, R4 ;  /* 0x4040000007197823 */ /* 0x000fce0000000004 */
        /* <DEDUP_REMOVED lines=3428> */
[----:B------:R1:W2:Y:S03]  /*10d70*/  MUFU.COS R3, R26 ;  /* 0x0000001a00037308 */ /* 0x0002a60000000000 */
[----:B------:R-:W-:Y:S01]  /*10d80*/  FFMA R20, R19, 3, R20 ;  /* 0x4040000013147823 */ /* 0x000fe20000000014 */
[----:B0-----:R-:W-:-:S03]  /*10d90*/  FFMA R28, R9, 3, R28 ;  /* 0x40400000091c7823 */ /* 0x001fc6000000001c */
        /* <DEDUP_REMOVED lines=3881> */
[C---:B------:R-:W-:Y:S01]  /*20030*/  FFMA R2, R4.reuse, 4, R3 ;  /* 0x4080000004027823 */ /* 0x040fe20000000003 */
[----:B------:R-:W-:-:S03]  /*20040*/  FFMA R6, R4, 3, R5 ;  /* 0x4040000004067823 */ /* 0x000fc60000000005 */
[C---:B------:R-:W-:Y:S01]  /*20050*/  FFMA R25, R9.reuse, 3, R2 ;  /* 0x4040000009197823 */ /* 0x040fe20000000002 */
[----:B------:R-:W-:-:S04]  /*20060*/  FFMA R3, -R9, 4, R6 ;  /* 0x4080000009037823 */ /* 0x000fc80000000106 */
[----:B------:R-:W-:Y:S01]  /*20070*/  FMUL.RZ R5, R3, 0.15915493667125701904 ;  /* 0x3e22f98303057820 */ /* 0x000fe2000040c000 */
[----:B------:R-:W-:-:S03]  /*20080*/  UIADD3 UR4, UPT, UPT, UR4, 0x1, URZ ;  /* 0x0000000104047890 */ /* 0x000fc6000fffe0ff */
[----:B------:R-:W0:Y:S01]  /*20090*/  MUFU.SIN R22, R5 ;  /* 0x0000000500167308 */ /* 0x000e220000000400 */
[----:B------:R-:W-:-:S07]  /*200a0*/  UISETP.NE.AND UP0, UPT, UR4, 0x200, UPT ;  /* 0x000002000400788c */ /* 0x000fce000bf05270 */
        /* <DEDUP_REMOVED lines=3071> */
[----:B------:R-:W-:Y:S01]  /*2c0a0*/  FFMA R22, R13, 3, R6 ;  /* 0x404000000d167823 */ /* 0x000fe20000000006 */
[----:B------:R-:W-:Y:S06]  /*2c0b0*/  BRA.U UP0, `(.L_x_8) ;  /* 0xfffffd3d00f47547 */ /* 0x000fec000b83ffff */
[----:B------:R-:W3:Y:S01]  /*2c0c0*/  S2UR UR4, SR_CTAID.X ;  /* 0x00000000000479c3 */ /* 0x000ee20000002500 */
[----:B------:R-:W-:-:S04]  /*2c0d0*/  FADD R2, R2, R22 ;  /* 0x0000001602027221 */ /* 0x000fc80000000000 */
[----:B-1----:R-:W-:-:S03]  /*2c0e0*/  FADD R3, R3, R2 ;  /* 0x0000000203037221 */ /* 0x002fc60000000000 */
[----:B------:R-:W3:Y:S01]  /*2c0f0*/  LDC R5, c[0x0][0x360] ;  /* 0x0000d800ff057b82 */ /* 0x000ee20000000800 */
[----:B--2---:R-:W-:-:S07]  /*2c100*/  FADD R3, R4, R3 ;  /* 0x0000000304037221 */ /* 0x004fce0000000000 */
[----:B0-----:R-:W0:Y:S01]  /*2c110*/  LDC.64 R6, c[0x0][0x380] ;  /* 0x0000e000ff067b82 */ /* 0x001e220000000a00 */
[----:B---3--:R-:W-:Y:S02]  /*2c120*/  IMAD R5, R5, UR4, R0 ;  /* 0x0000000405057c24 */ /* 0x008fe4000f8e0200 */
[----:B------:R-:W-:Y:S02]  /*2c130*/  FADD R0, R3, 3 ;  /* 0x4040000003007421 */ /* 0x000fe40000000000 */
[----:B0-----:R-:W-:-:S04]  /*2c140*/  IMAD.WIDE.U32 R2, R5, 0x4, R6 ;  /* 0x0000000405027825 */ /* 0x001fc800078e0006 */
[----:B------:R-:W-:-:S05]  /*2c150*/  FADD R5, R0, 4 ;  /* 0x4080000000057421 */ /* 0x000fca0000000000 */
[----:B------:R-:W-:Y:S01]  /*2c160*/  STG.E desc[UR6][R2.64], R5 ;  /* 0x0000000502007986 */ /* 0x000fe2000c101906 */
[----:B------:R-:W-:Y:S05]  /*2c170*/  EXIT ;  /* 0x000000000000794d */ /* 0x000fea0003800000 */
.L_x_9:
        /* <DEDUP_REMOVED lines=16> */
.L_x_26:


//--------------------- .text._Z19fp32_sincos_sfu_4_1Pf --------------------------
	.section	.text._Z19fp32_sincos_sfu_4_1Pf,"ax",@progbits
	.align	128
        .global         _Z19fp32_sincos_sfu_4_1Pf
        .type           _Z19fp32_sincos_sfu_4_1Pf,@function
        .size           _Z19fp32_sincos_sfu_4_1Pf,(.L_x_27 - _Z19fp32_sincos_sfu_4_1Pf)
        .other          _Z19fp32_sincos_sfu_4_1Pf,@"STO_CUDA_ENTRY STV_DEFAULT"
_Z19fp32_sincos_sfu_4_1Pf:
.text._Z19fp32_sincos_sfu_4_1Pf:
        /* <DEDUP_REMOVED lines=9> */
.L_x_10:
[C---:B01----:R-:W-:Y:S01]  /*0090*/  FFMA R3, R5.reuse, 3, R14 ;  /* 0x4040000005037823 */ /* 0x043fe2000000000e */
[----:B------:R-:W-:-:S03]  /*00a0*/  FFMA R27, R5, 4, R24 ;  /* 0x40800000051b7823 */ /* 0x000fc60000000018 */
[C---:B--2---:R-:W-:Y:S01]  /*00b0*/  FFMA R2, -R6.reuse, 4, R3 ;  /* 0x4080000006027823 */ /* 0x044fe20000000103 */
[----:B------:R-:W-:-:S03]  /*00c0*/  FFMA R6, R6, 3, R27 ;  /* 0x4040000006067823 */ /* 0x000fc6000000001b */
[----:B------:R-:W-:-:S04]  /*00d0*/  FMUL.RZ R4, R2, 0.15915493667125701904 ;  /* 0x3e22f98302047820 */ /* 0x000fc8000040c000 */
[----:B------:R-:W0:Y:S08]  /*00e0*/  MUFU.SIN R23, R4 ;  /* 0x0000000400177308 */ /* 0x000e300000000400 */
[----:B------:R-:W1:Y:S01]  /*00f0*/  MUFU.COS R11, R4 ;  /* 0x00000004000b7308 */ /* 0x000e620000000000 */
[C---:B0-----:R-:W-:Y:S01]  /*0100*/  FFMA R2, R23.reuse, 3, R2 ;  /* 0x4040000017027823 */ /* 0x041fe20000000002 */
[----:B------:R-:W-:-:S03]  /*0110*/  FFMA R24, R23, 4, R6 ;  /* 0x4080000017187823 */ /* 0x000fc60000000006 */
[C---:B-1----:R-:W-:Y:S01]  /*0120*/  FFMA R2, -R11.reuse, 4, R2 ;  /* 0x408000000b027823 */ /* 0x042fe20000000102 */
[----:B------:R-:W-:-:S03]  /*0130*/  FFMA R24, R11, 3, R24 ;  /* 0x404000000b187823 */ /* 0x000fc60000000018 */
[----:B------:R-:W-:-:S04]  /*0140*/  FMUL.RZ R7, R2, 0.15915493667125701904 ;  /* 0x3e22f98302077820 */ /* 0x000fc8000040c000 */
[----:B------:R-:W0:Y:S08]  /*0150*/  MUFU.SIN R25, R7 ;  /* 0x0000000700197308 */ /* 0x000e300000000400 */
[----:B------:R-:W1:Y:S01]  /*0160*/  MUFU.COS R9, R7 ;  /* 0x0000000700097308 */ /* 0x000e620000000000 */
[----:B0-----:R-:W-:-:S04]  /*0170*/  FFMA R2, R25, 3, R2 ;  /* 0x4040000019027823 */ /* 0x001fc80000000002 */
[----:B-1----:R-:W-:-:S04]  /*0180*/  FFMA R3, -R9, 4, R2 ;  /* 0x4080000009037823 */ /* 0x002fc80000000102 */
        /* <DEDUP_REMOVED lines=139> */
[----:B------:R-:W-:-:S03]  /*0a40*/  FMUL.RZ R29, R27, 0.15915493667125701904 ;  /* 0x3e22f9831b1d7820 */ /* 0x000fc6000040c000 */
[----:B------:R-:W-:Y:S01]  /*0a50*/  FFMA R25, R4, 3, R25 ;  /* 0x4040000004197823 */ /* 0x000fe20000000019 */
        /* <DEDUP_REMOVED lines=54> */
[----:B--2---:R-:W-:-:S04]  /*0dc0*/  FFMA R28, -R12, 4, R27 ;  /* 0x408000000c1c7823 */ /* 0x004fc8000000011b */
        /* <DEDUP_REMOVED lines=14> */
[----:B-1----:R-:W-:Y:S01]  /*0eb0*/  FFMA R27, -R5, 4, R26 ;  /* 0x40800000051b7823 */ /* 0x002fe2000000011a */
[----:B------:R-:W-:-:S03]  /*0ec0*/  FFMA R26, R22, 4, R25 ;  /* 0x40800000161a7823 */ /* 0x000fc60000000019 */
[----:B------:R-:W-:Y:S01]  /*0ed0*/  FMUL.RZ R25, R27, 0.15915493667125701904 ;  /* 0x3e22f9831b197820 */ /* 0x000fe2000040c000 */
[----:B------:R-:W-:-:S03]  /*0ee0*/  FFMA R26, R11, 3, R26 ;  /* 0x404000000b1a7823 */ /* 0x000fc6000000001a */
[----:B------:R-:W0:Y:S01]  /*0ef0*/  MUFU.SIN R22, R25 ;  /* 0x0000001900167308 */ /* 0x000e220000000400 */
[----:B------:R-:W-:-:S04]  /*0f00*/  FFMA R26, R17, 4, R26 ;  /* 0x40800000111a7823 */ /* 0x000fc8000000001a */
[----:B------:R-:W-:-:S03]  /*0f10*/  FFMA R9, R9, 3, R26 ;  /* 0x4040000009097823 */ /* 0x000fc6000000001a */
        /* <DEDUP_REMOVED lines=12049> */
[----:B------:R-:W-:-:S07]  /*30030*/  FFMA R3, R3, 4, R10 ;  /* 0x4080000003037823 */ /* 0x000fce000000000a */
[----:B------:R-:W1:Y:S01]  /*30040*/  MUFU.COS R11, R4 ;  /* 0x00000004000b7308 */ /* 0x000e620000000000 */
[----:B------:R-:W-:Y:S01]  /*30050*/  FFMA R20, R8, 3, R3 ;  /* 0x4040000008147823 */ /* 0x000fe20000000003 */
[----:B0-----:R-:W-:Y:S01]  /*30060*/  FFMA R6, R9, 3, R6 ;  /* 0x4040000009067823 */ /* 0x001fe20000000006 */
[----:B------:R-:W-:-:S03]  /*30070*/  UIADD3 UR4, UPT, UPT, UR4, 0x1, URZ ;  /* 0x0000000104047890 */ /* 0x000fc6000fffe0ff */
[----:B-1----:R-:W-:Y:S01]  /*30080*/  FFMA R6, -R11, 4, R6 ;  /* 0x408000000b067823 */ /* 0x002fe20000000106 */
[----:B------:R-:W-:-:S03]  /*30090*/  UISETP.NE.AND UP0, UPT, UR4, 0x200, UPT ;  /* 0x000002000400788c */ /* 0x000fc6000bf05270 */
        /* <DEDUP_REMOVED lines=2028> */
[C---:B0-----:R-:W-:Y:S02]  /*37f60*/  FFMA R25, R19.reuse, 3, R22 ;  /* 0x4040000013197823 */ /* 0x041fe40000000016 */
[----:B------:R-:W-:Y:S02]  /*37f70*/  FFMA R19, R19, 4, R2 ;  /* 0x4080000013137823 */ /* 0x000fe40000000002 */
[C---:B-1----:R-:W-:Y:S02]  /*37f80*/  FFMA R11, -R12.reuse, 4, R25 ;  /* 0x408000000c0b7823 */ /* 0x042fe40000000119 */
        /* <DEDUP_REMOVED lines=16> */
[----:B------:R0:W1:Y:S08]  /*38090*/  MUFU.SIN R5, R3 ;  /* 0x0000000300057308 */ /* 0x0000700000000400 */
[----:B------:R0:W2:Y:S01]  /*380a0*/  MUFU.COS R6, R3 ;  /* 0x0000000300067308 */ /* 0x0000a20000000000 */
[----:B------:R-:W-:Y:S05]  /*380b0*/  BRA.U UP0, `(.L_x_10) ;  /* 0xfffffc7d00f47547 */ /* 0x000fea000b83ffff */
[----:B------:R-:W3:Y:S01]  /*380c0*/  S2UR UR4, SR_CTAID.X ;  /* 0x00000000000479c3 */ /* 0x000ee20000002500 */
[----:B------:R-:W-:-:S04]  /*380d0*/  FADD R14, R14, R24 ;  /* 0x000000180e0e7221 */ /* 0x000fc80000000000 */
[----:B-1----:R-:W-:-:S03]  /*380e0*/  FADD R5, R5, R14 ;  /* 0x0000000e05057221 */ /* 0x002fc60000000000 */
[----:B------:R-:W3:Y:S01]  /*380f0*/  LDC R7, c[0x0][0x360] ;  /* 0x0000d800ff077b82 */ /* 0x000ee20000000800 */
[----:B--2---:R-:W-:-:S04]  /*38100*/  FADD R5, R6, R5 ;  /* 0x0000000506057221 */ /* 0x004fc80000000000 */
[----:B------:R-:W-:-:S03]  /*38110*/  FADD R5, R5, 3 ;  /* 0x4040000005057421 */ /* 0x000fc60000000000 */
[----:B0-----:R-:W0:Y:S01]  /*38120*/  LDC.64 R2, c[0x0][0x380] ;  /* 0x0000e000ff027b82 */ /* 0x001e220000000a00 */
[----:B------:R-:W-:Y:S01]  /*38130*/  FADD R5, R5, 4 ;  /* 0x4080000005057421 */ /* 0x000fe20000000000 */
[----:B---3--:R-:W-:-:S04]  /*38140*/  IMAD R7, R7, UR4, R0 ;  /* 0x0000000407077c24 */ /* 0x008fc8000f8e0200 */
[----:B0-----:R-:W-:-:S05]  /*38150*/  IMAD.WIDE.U32 R2, R7, 0x4, R2 ;  /* 0x0000000407027825 */ /* 0x001fca00078e0002 */
[----:B------:R-:W-:Y:S01]  /*38160*/  STG.E desc[UR6][R2.64], R5 ;  /* 0x0000000502007986 */ /* 0x000fe2000c101906 */
[----:B------:R-:W-:Y:S05]  /*38170*/  EXIT ;  /* 0x000000000000794d */ /* 0x000fea0003800000 */
.L_x_11:
        /* <DEDUP_REMOVED lines=16> */
.L_x_27:


//--------------------- .text._Z19fp32_sincos_sfu_2_1Pf --------------------------
	.section	.text._Z19fp32_sincos_sfu_2_1Pf,"ax",@progbits
	.align	128
        .global         _Z19fp32_sincos_sfu_2_1Pf
        .type           _Z19fp32_sincos_sfu_2_1Pf,@function
        .size           _Z19fp32_sincos_sfu_2_1Pf,(.L_x_28 - _Z19fp32_sincos_sfu_2_1Pf)
        .other          _Z19fp32_sincos_sfu_2_1Pf,@"STO_CUDA_ENTRY STV_DEFAULT"
_Z19fp32_sincos_sfu_2_1Pf:
.text._Z19fp32_sincos_sfu_2_1Pf:
[----:B------:R-:W-:Y:S01]  /*0000*/  LDC R1, c[0x0][0x37c] ;  /* 0x0000df00ff017b82 */ /* 0x000fe20000000800 */
[----:B------:R-:W0:Y:S01]  /*0010*/  S2R R0, SR_TID.X ;  /* 0x0000000000007919 */ /* 0x000e220000002100 */
[----:B------:R-:W-:Y:S01]  /*0020*/  HFMA2 R5, -RZ, RZ, 1.875, 0 ;  /* 0x3f800000ff057431 */ /* 0x000fe200000001ff */
[----:B------:R-:W-:Y:S01]  /*0030*/  MOV R6, 0x40000000 ;  /* 0x4000000000067802 */ /* 0x000fe20000000f00 */
[----:B------:R-:W1:Y:S01]  /*0040*/  LDCU.64 UR6, c[0x0][0x358] ;  /* 0x00006b00ff0677ac */ /* 0x000e620008000a00 */
[----:B------:R-:W-:Y:S01]  /*0050*/  UMOV UR4, URZ ;  /* 0x000000ff00047c82 */ /* 0x000fe20008000000 */
[----:B01----:R-:W-:-:S07]  /*0060*/  I2FP.F32.U32 R4, R0 ;  /* 0x0000000000047245 */ /* 0x003fce0000201000 */
.L_x_12:
[----:B-1----:R-:W-:-:S04]  /*0070*/  FFMA R5, R5, 3, R4 ;  /* 0x4040000005057823 */ /* 0x002fc80000000004 */
[----:B--2---:R-:W-:-:S04]  /*0080*/  FFMA R5, -R6, 4, R5 ;  /* 0x4080000006057823 */ /* 0x004fc80000000105 */
[----:B------:R-:W-:-:S04]  /*0090*/  FMUL.RZ R6, R5, 0.15915493667125701904 ;  /* 0x3e22f98305067820 */ /* 0x000fc8000040c000 */
[----:B0-----:R-:W0:Y:S08]  /*00a0*/  MUFU.SIN R2, R6 ;  /* 0x0000000600027308 */ /* 0x001e300000000400 */
        /* <DEDUP_REMOVED lines=20472> */
[----:B------:R-:W-:-:S03]  /*50030*/  UIADD3 UR4, UPT, UPT, UR4, 0x1, URZ ;  /* 0x0000000104047890 */ /* 0x000fc6000fffe0ff */
[----:B-1----:R-:W-:Y:S01]  /*50040*/  FFMA R4, -R4, 4, R3 ;  /* 0x4080000004047823 */ /* 0x002fe20000000103 */
[----:B------:R-:W-:-:S03]  /*50050*/  UISETP.NE.AND UP0, UPT, UR4, 0x200, UPT ;  /* 0x000002000400788c */ /* 0x000fc6000bf05270 */
[----:B------:R-:W-:-:S04]  /*50060*/  FMUL.RZ R2, R4, 0.15915493667125701904 ;  /* 0x3e22f98304027820 */ /* 0x000fc8000040c000 */
[----:B------:R0:W1:Y:S08]  /*50070*/  MUFU.SIN R5, R2 ;  /* 0x0000000200057308 */ /* 0x0000700000000400 */
[----:B------:R0:W2:Y:S01]  /*50080*/  MUFU.COS R6, R2 ;  /* 0x0000000200067308 */ /* 0x0000a20000000000 */
[----:B------:R-:W-:Y:S05]  /*50090*/  BRA.U UP0, `(.L_x_12) ;  /* 0xfffffafd00f47547 */ /* 0x000fea000b83ffff */
[----:B------:R-:W3:Y:S01]  /*500a0*/  S2UR UR4, SR_CTAID.X ;  /* 0x00000000000479c3 */ /* 0x000ee20000002500 */
[----:B------:R-:W-:-:S04]  /*500b0*/  IADD3 R7, PT, PT, R0, 0x1, RZ ;  /* 0x0000000100077810 */ /* 0x000fc80007ffe0ff */
[----:B------:R-:W-:-:S03]  /*500c0*/  I2FP.F32.U32 R7, R7 ;  /* 0x0000000700077245 */ /* 0x000fc60000201000 */
[----:B------:R-:W3:Y:S02]  /*500d0*/  LDC R9, c[0x0][0x360] ;  /* 0x0000d800ff097b82 */ /* 0x000ee40000000800 */
[----:B------:R-:W-:-:S04]  /*500e0*/  FADD R4, R4, R7 ;  /* 0x0000000704047221 */ /* 0x000fc80000000000 */
[----:B-1----:R-:W-:Y:S02]  /*500f0*/  FADD R5, R5, R4 ;  /* 0x0000000405057221 */ /* 0x002fe40000000000 */
[----:B0-----:R-:W0:Y:S02]  /*50100*/  LDC.64 R2, c[0x0][0x380] ;  /* 0x0000e000ff027b82 */ /* 0x001e240000000a00 */
[----:B--2---:R-:W-:-:S04]  /*50110*/  FADD R5, R6, R5 ;  /* 0x0000000506057221 */ /* 0x004fc80000000000 */
[----:B------:R-:W-:-:S04]  /*50120*/  FADD R5, R5, 3 ;  /* 0x4040000005057421 */ /* 0x000fc80000000000 */
[----:B------:R-:W-:Y:S01]  /*50130*/  FADD R5, R5, 4 ;  /* 0x4080000005057421 */ /* 0x000fe20000000000 */
[----:B---3--:R-:W-:-:S04]  /*50140*/  IMAD R7, R9, UR4, R0 ;  /* 0x0000000409077c24 */ /* 0x008fc8000f8e0200 */
[----:B0-----:R-:W-:-:S05]  /*50150*/  IMAD.WIDE.U32 R2, R7, 0x4, R2 ;  /* 0x0000000407027825 */ /* 0x001fca00078e0002 */
[----:B------:R-:W-:Y:S01]  /*50160*/  STG.E desc[UR6][R2.64], R5 ;  /* 0x0000000502007986 */ /* 0x000fe2000c101906 */
[----:B------:R-:W-:Y:S05]  /*50170*/  EXIT ;  /* 0x000000000000794d */ /* 0x000fea0003800000 */
.L_x_13:
        /* <DEDUP_REMOVED lines=16> */
.L_x_28:


//--------------------- .text._Z19fp32_sincos_sfu_1_1Pf --------------------------
	.section	.text._Z19fp32_sincos_sfu_1_1Pf,"ax",@progbits
	.align	128
        .global         _Z19fp32_sincos_sfu_1_1Pf
        .type           _Z19fp32_sincos_sfu_1_1Pf,@function
        .size           _Z19fp32_sincos_sfu_1_1Pf,(.L_x_29 - _Z19fp32_sincos_sfu_1_1Pf)
        .other          _Z19fp32_sincos_sfu_1_1Pf,@"STO_CUDA_ENTRY STV_DEFAULT"
_Z19fp32_sincos_sfu_1_1Pf:
.text._Z19fp32_sincos_sfu_1_1Pf:
[----:B------:R-:W-:Y:S01]  /*0000*/  LDC R1, c[0x0][0x37c] ;  /* 0x0000df00ff017b82 */ /* 0x000fe20000000800 */
[----:B------:R-:W0:Y:S01]  /*0010*/  S2R R0, SR_TID.X ;  /* 0x0000000000007919 */ /* 0x000e220000002100 */
[----:B------:R-:W-:Y:S01]  /*0020*/  HFMA2 R5, -RZ, RZ, 1.875, 0 ;  /* 0x3f800000ff057431 */ /* 0x000fe200000001ff */
[----:B------:R-:W1:Y:S01]  /*0030*/  LDCU.64 UR6, c[0x0][0x358] ;  /* 0x00006b00ff0677ac */ /* 0x000e620008000a00 */
[----:B------:R-:W-:Y:S01]  /*0040*/  UMOV UR4, URZ ;  /* 0x000000ff00047c82 */ /* 0x000fe20008000000 */
[----:B01----:R-:W-:-:S07]  /*0050*/  I2FP.F32.U32 R4, R0 ;  /* 0x0000000000047245 */ /* 0x003fce0000201000 */
.L_x_14:
[----:B-1----:R-:W-:-:S04]  /*0060*/  FFMA R4, R5, 3, R4 ;  /* 0x4040000005047823 */ /* 0x002fc80000000004 */
[----:B------:R-:W-:-:S04]  /*0070*/  FMUL.RZ R5, R4, 0.15915493667125701904 ;  /* 0x3e22f98304057820 */ /* 0x000fc8000040c000 */
[----:B0-----:R-:W0:Y:S02]  /*0080*/  MUFU.SIN R3, R5 ;  /* 0x0000000500037308 */ /* 0x001e240000000400 */
[----:B0-----:R-:W-:-:S04]  /*0090*/  FFMA R3, R3, 3, R4 ;  /* 0x4040000003037823 */ /* 0x001fc80000000004 */
[----:B------:R-:W-:-:S04]  /*00a0*/  FMUL.RZ R4, R3, 0.15915493667125701904 ;  /* 0x3e22f98303047820 */ /* 0x000fc8000040c000 */
[----:B------:R-:W0:Y:S02]  /*00b0*/  MUFU.SIN R2, R4 ;  /* 0x0000000400027308 */ /* 0x000e240000000400 */
        /* <DEDUP_REMOVED lines=24562> */
[----:B------:R-:W-:-:S06]  /*5ffe0*/  FMUL.RZ R2, R3, 0.15915493667125701904 ;  /* 0x3e22f98303027820 */ /* 0x000fcc000040c000 */
[----:B------:R-:W0:Y:S02]  /*5fff0*/  MUFU.SIN R2, R2 ;  /* 0x0000000200027308 */ /* 0x000e240000000400 */
[----:B0-----:R-:W-:Y:S01]  /*60000*/  FFMA R2, R2, 3, R3 ;  /* 0x4040000002027823 */ /* 0x001fe20000000003 */
[----:B------:R-:W-:-:S03]  /*60010*/  UIADD3 UR4, UPT, UPT, UR4, 0x1, URZ ;  /* 0x0000000104047890 */ /* 0x000fc6000fffe0ff */
[----:B------:R-:W-:Y:S01]  /*60020*/  FMUL.RZ R3, R2, 0.15915493667125701904 ;  /* 0x3e22f98302037820 */ /* 0x000fe2000040c000 */
[----:B------:R-:W-:-:S05]  /*60030*/  UISETP.NE.AND UP0, UPT, UR4, 0x200, UPT ;  /* 0x000002000400788c */ /* 0x000fca000bf05270 */
[----:B------:R-:W0:Y:S02]  /*60040*/  MUFU.SIN R3, R3 ;  /* 0x0000000300037308 */ /* 0x000e240000000400 */
[----:B0-----:R-:W-:-:S04]  /*60050*/  FFMA R4, R3, 3, R2 ;  /* 0x4040000003047823 */ /* 0x001fc80000000002 */
[----:B------:R-:W-:-:S04]  /*60060*/  FMUL.RZ R8, R4, 0.15915493667125701904 ;  /* 0x3e22f98304087820 */ /* 0x000fc8000040c000 */
[----:B------:R0:W1:Y:S01]  /*60070*/  MUFU.SIN R5, R8 ;  /* 0x0000000800057308 */ /* 0x0000620000000400 */
[----:B------:R-:W-:Y:S05]  /*60080*/  BRA.U UP0, `(.L_x_14) ;  /* 0xfffff9fd00f47547 */ /* 0x000fea000b83ffff */
[----:B------:R-:W2:Y:S01]  /*60090*/  S2UR UR4, SR_CTAID.X ;  /* 0x00000000000479c3 */ /* 0x000ea20000002500 */
[----:B------:R-:W3:Y:S01]  /*600a0*/  MUFU.COS R11, R8 ;  /* 0x00000008000b7308 */ /* 0x000ee20000000000 */
[----:B------:R-:W-:-:S04]  /*600b0*/  IADD3 R6, PT, PT, R0, 0x1, RZ ;  /* 0x0000000100067810 */ /* 0x000fc80007ffe0ff */
[----:B------:R-:W-:Y:S02]  /*600c0*/  I2FP.F32.U32 R7, R6 ;  /* 0x0000000600077245 */ /* 0x000fe40000201000 */
[----:B------:R-:W2:Y:S03]  /*600d0*/  LDC R9, c[0x0][0x360] ;  /* 0x0000d800ff097b82 */ /* 0x000ea60000000800 */
[----:B------:R-:W-:-:S04]  /*600e0*/  FADD R4, R4, R7 ;  /* 0x0000000704047221 */ /* 0x000fc80000000000 */
[----:B-1----:R-:W-:Y:S01]  /*600f0*/  FADD R4, R5, R4 ;  /* 0x0000000405047221 */ /* 0x002fe20000000000 */
[----:B------:R-:W1:Y:S03]  /*60100*/  LDC.64 R2, c[0x0][0x380] ;  /* 0x0000e000ff027b82 */ /* 0x000e660000000a00 */
[----:B---3--:R-:W-:-:S04]  /*60110*/  FADD R4, R11, R4 ;  /* 0x000000040b047221 */ /* 0x008fc80000000000 */
[----:B------:R-:W-:Y:S01]  /*60120*/  FADD R4, R4, 3 ;  /* 0x4040000004047421 */ /* 0x000fe20000000000 */
[----:B--2---:R-:W-:-:S04]  /*60130*/  IMAD R5, R9, UR4, R0 ;  /* 0x0000000409057c24 */ /* 0x004fc8000f8e0200 */
[----:B-1----:R-:W-:-:S04]  /*60140*/  IMAD.WIDE.U32 R2, R5, 0x4, R2 ;  /* 0x0000000405027825 */ /* 0x002fc800078e0002 */
[----:B------:R-:W-:-:S05]  /*60150*/  FADD R5, R4, 4 ;  /* 0x4080000004057421 */ /* 0x000fca0000000000 */
[----:B------:R-:W-:Y:S01]  /*60160*/  STG.E desc[UR6][R2.64], R5 ;  /* 0x0000000502007986 */ /* 0x000fe2000c101906 */
[----:B------:R-:W-:Y:S05]  /*60170*/  EXIT ;  /* 0x000000000000794d */ /* 0x000fea0003800000 */
.L_x_15:
        /* <DEDUP_REMOVED lines=16> */
.L_x_29:


//--------------------- .text._Z19fp32_sincos_sfu_1_2Pf --------------------------
	.section	.text._Z19fp32_sincos_sfu_1_2Pf,"ax",@progbits
	.align	128
        .global         _Z19fp32_sincos_sfu_1_2Pf
        .type           _Z19fp32_sincos_sfu_1_2Pf,@function
        .size           _Z19fp32_sincos_sfu_1_2Pf,(.L_x_30 - _Z19fp32_sincos_sfu_1_2Pf)
        .other          _Z19fp32_sincos_sfu_1_2Pf,@"STO_CUDA_ENTRY STV_DEFAULT"
_Z19fp32_sincos_sfu_1_2Pf:
.text._Z19fp32_sincos_sfu_1_2Pf:
[----:B------:R-:W-:Y:S01]  /*0000*/  LDC R1, c[0x0][0x37c] ;  /* 0x0000df00ff017b82 */ /* 0x000fe20000000800 */
[----:B------:R-:W0:Y:S01]  /*0010*/  S2R R0, SR_TID.X ;  /* 0x0000000000007919 */ /* 0x000e220000002100 */
[----:B------:R-:W-:Y:S01]  /*0020*/  HFMA2 R5, -RZ, RZ, 1.875, 0 ;  /* 0x3f800000ff057431 */ /* 0x000fe200000001ff */
[----:B------:R-:W1:Y:S01]  /*0030*/  LDCU.64 UR6, c[0x0][0x358] ;  /* 0x00006b00ff0677ac */ /* 0x000e620008000a00 */
[----:B------:R-:W-:Y:S01]  /*0040*/  UMOV UR4, URZ ;  /* 0x000000ff00047c82 */ /* 0x000fe20008000000 */
[----:B01----:R-:W-:-:S07]  /*0050*/  I2FP.F32.U32 R4, R0 ;  /* 0x0000000000047245 */ /* 0x003fce0000201000 */
.L_x_16:
        /* <DEDUP_REMOVED lines=24594> */
.L_x_17:
        /* <DEDUP_REMOVED lines=16> */
.L_x_30:


//--------------------- .text._Z19fp32_sincos_sfu_1_4Pf --------------------------
	.section	.text._Z19fp32_sincos_sfu_1_4Pf,"ax",@progbits
	.align	128
        .global         _Z19fp32_sincos_sfu_1_4Pf
        .type           _Z19fp32_sincos_sfu_1_4Pf,@function
        .size           _Z19fp32_sincos_sfu_1_4Pf,(.L_x_31 - _Z19fp32_sincos_sfu_1_4Pf)
        .other          _Z19fp32_sincos_sfu_1_4Pf,@"STO_CUDA_ENTRY STV_DEFAULT"
_Z19fp32_sincos_sfu_1_4Pf:
.text._Z19fp32_sincos_sfu_1_4Pf:
[----:B------:R-:W-:Y:S01]  /*0000*/  LDC R1, c[0x0][0x37c] ;  /* 0x0000df00ff017b82 */ /* 0x000fe20000000800 */
[----:B------:R-:W0:Y:S01]  /*0010*/  S2R R0, SR_TID.X ;  /* 0x0000000000007919 */ /* 0x000e220000002100 */
[----:B------:R-:W-:Y:S01]  /*0020*/  HFMA2 R5, -RZ, RZ, 1.875, 0 ;  /* 0x3f800000ff057431 */ /* 0x000fe200000001ff */
[----:B------:R-:W1:Y:S01]  /*0030*/  LDCU.64 UR6, c[0x0][0x358] ;  /* 0x00006b00ff0677ac */ /* 0x000e620008000a00 */
[----:B------:R-:W-:Y:S01]  /*0040*/  UMOV UR4, URZ ;  /* 0x000000ff00047c82 */ /* 0x000fe20008000000 */
[----:B01----:R-:W-:-:S07]  /*0050*/  I2FP.F32.U32 R4, R0 ;  /* 0x0000000000047245 */ /* 0x003fce0000201000 */
.L_x_18:
        /* <DEDUP_REMOVED lines=24594> */
.L_x_19:
        /* <DEDUP_REMOVED lines=16> */
.L_x_31:


//--------------------- .text._Z19fp32_sincos_sfu_1_8Pf --------------------------
	.section	.text._Z19fp32_sincos_sfu_1_8Pf,"ax",@progbits
	.align	128
        .global         _Z19fp32_sincos_sfu_1_8Pf
        .type           _Z19fp32_sincos_sfu_1_8Pf,@function
        .size           _Z19fp32_sincos_sfu_1_8Pf,(.L_x_32 - _Z19fp32_sincos_sfu_1_8Pf)
        .other          _Z19fp32_sincos_sfu_1_8Pf,@"STO_CUDA_ENTRY STV_DEFAULT"
_Z19fp32_sincos_sfu_1_8Pf:
.text._Z19fp32_sincos_sfu_1_8Pf:
[----:B------:R-:W-:Y:S01]  /*0000*/  LDC R1, c[0x0][0x37c] ;  /* 0x0000df00ff017b82 */ /* 0x000fe20000000800 */
[----:B------:R-:W0:Y:S01]  /*0010*/  S2R R0, SR_TID.X ;  /* 0x0000000000007919 */ /* 0x000e220000002100 */
[----:B------:R-:W-:Y:S01]  /*0020*/  HFMA2 R5, -RZ, RZ, 1.875, 0 ;  /* 0x3f800000ff057431 */ /* 0x000fe200000001ff */
[----:B------:R-:W1:Y:S01]  /*0030*/  LDCU.64 UR6, c[0x0][0x358] ;  /* 0x00006b00ff0677ac */ /* 0x000e620008000a00 */
[----:B------:R-:W-:Y:S01]  /*0040*/  UMOV UR4, URZ ;  /* 0x000000ff00047c82 */ /* 0x000fe20008000000 */
[----:B01----:R-:W-:-:S07]  /*0050*/  I2FP.F32.U32 R4, R0 ;  /* 0x0000000000047245 */ /* 0x003fce0000201000 */
.L_x_20:
        /* <DEDUP_REMOVED lines=24594> */
.L_x_21:
        /* <DEDUP_REMOVED lines=16> */
.L_x_32:


//--------------------- .nv.shared.reserved.0     --------------------------
	.section	.nv.shared.reserved.0,"aw",@nobits
	.weak		__nv_reservedSMEM_offset_0_alias
	.size		__nv_reservedSMEM_offset_0_alias, 0, 64
	.other		__nv_reservedSMEM_offset_0_alias,@"STO_CUDA_RESERVED_SHARED STV_DEFAULT"
__nv_reservedSMEM_offset_0_alias:
	.zero		0
	.zero		64


//--------------------- .nv.constant0._Z21fp32_sincos_sfu_128_1Pf --------------------------
	.section	.nv.constant0._Z21fp32_sincos_sfu_128_1Pf,"a",@progbits
	.sectionflags	@""
	.align	4
.nv.constant0._Z21fp32_sincos_sfu_128_1Pf:
	.zero		904


//--------------------- .nv.constant0._Z20fp32_sincos_sfu_64_1Pf --------------------------
	.section	.nv.constant0._Z20fp32_sincos_sfu_64_1Pf,"a",@progbits
	.sectionflags	@""
	.align	4
.nv.constant0._Z20fp32_sincos_sfu_64_1Pf:
	.zero		904


//--------------------- .nv.constant0._Z20fp32_sincos_sfu_32_1Pf --------------------------
	.section	.nv.constant0._Z20fp32_sincos_sfu_32_1Pf,"a",@progbits
	.sectionflags	@""
	.align	4
.nv.constant0._Z20fp32_sincos_sfu_32_1Pf:
	.zero		904


//--------------------- .nv.constant0._Z20fp32_sincos_sfu_16_1Pf --------------------------
	.section	.nv.constant0._Z20fp32_sincos_sfu_16_1Pf,"a",@progbits
	.sectionflags	@""
	.align	4
.nv.constant0._Z20fp32_sincos_sfu_16_1Pf:
	.zero		904


//--------------------- .nv.constant0._Z19fp32_sincos_sfu_8_1Pf --------------------------
	.section	.nv.constant0._Z19fp32_sincos_sfu_8_1Pf,"a",@progbits
	.sectionflags	@""
	.align	4
.nv.constant0._Z19fp32_sincos_sfu_8_1Pf:
	.zero		904


//--------------------- .nv.constant0._Z19fp32_sincos_sfu_4_1Pf --------------------------
	.section	.nv.constant0._Z19fp32_sincos_sfu_4_1Pf,"a",@progbits
	.sectionflags	@""
	.align	4
.nv.constant0._Z19fp32_sincos_sfu_4_1Pf:
	.zero		904


//--------------------- .nv.constant0._Z19fp32_sincos_sfu_2_1Pf --------------------------
	.section	.nv.constant0._Z19fp32_sincos_sfu_2_1Pf,"a",@progbits
	.sectionflags	@""
	.align	4
.nv.constant0._Z19fp32_sincos_sfu_2_1Pf:
	.zero		904


//--------------------- .nv.constant0._Z19fp32_sincos_sfu_1_1Pf --------------------------
	.section	.nv.constant0._Z19fp32_sincos_sfu_1_1Pf,"a",@progbits
	.sectionflags	@""
	.align	4
.nv.constant0._Z19fp32_sincos_sfu_1_1Pf:
	.zero		904


//--------------------- .nv.constant0._Z19fp32_sincos_sfu_1_2Pf --------------------------
	.section	.nv.constant0._Z19fp32_sincos_sfu_1_2Pf,"a",@progbits
	.sectionflags	@""
	.align	4
.nv.constant0._Z19fp32_sincos_sfu_1_2Pf:
	.zero		904


//--------------------- .nv.constant0._Z19fp32_sincos_sfu_1_4Pf --------------------------
	.section	.nv.constant0._Z19fp32_sincos_sfu_1_4Pf,"a",@progbits
	.sectionflags	@""
	.align	4
.nv.constant0._Z19fp32_sincos_sfu_1_4Pf:
	.zero		904


//--------------------- .nv.constant0._Z19fp32_sincos_sfu_1_8Pf --------------------------
	.section	.nv.constant0._Z19fp32_sincos_sfu_1_8Pf,"a",@progbits
	.sectionflags	@""
	.align	4
.nv.constant0._Z19fp32_sincos_sfu_1_8Pf:
	.zero		904


//--------------------- SYMBOLS --------------------------

	.type		.nv.reservedSmem.offset0,@object
	.size		.nv.reservedSmem.offset0,0x4
